//
// Generated by NVIDIA NVVM Compiler
//
// Compiler Build ID: CL-36424714
// Cuda compilation tools, release 13.0, V13.0.88
// Based on NVVM 20.0.0
//

.version 9.0
.target sm_100
.address_size 64

	// .globl	_Z19mandelKernelDynamicPiiiffffi

.visible .entry _Z19mandelKernelDynamicPiiiffffi(
	.param .u64 .ptr .align 1 _Z19mandelKernelDynamicPiiiffffi_param_0,
	.param .u32 _Z19mandelKernelDynamicPiiiffffi_param_1,
	.param .u32 _Z19mandelKernelDynamicPiiiffffi_param_2,
	.param .f32 _Z19mandelKernelDynamicPiiiffffi_param_3,
	.param .f32 _Z19mandelKernelDynamicPiiiffffi_param_4,
	.param .f32 _Z19mandelKernelDynamicPiiiffffi_param_5,
	.param .f32 _Z19mandelKernelDynamicPiiiffffi_param_6,
	.param .u32 _Z19mandelKernelDynamicPiiiffffi_param_7
)
{
	.reg .pred 	%p<7>;
	.reg .b32 	%r<22>;
	.reg .b32 	%f<20>;
	.reg .b64 	%rd<5>;

	ld.param.u64 	%rd1, [_Z19mandelKernelDynamicPiiiffffi_param_0];
	ld.param.u32 	%r6, [_Z19mandelKernelDynamicPiiiffffi_param_1];
	ld.param.u32 	%r8, [_Z19mandelKernelDynamicPiiiffffi_param_2];
	ld.param.f32 	%f9, [_Z19mandelKernelDynamicPiiiffffi_param_3];
	ld.param.f32 	%f10, [_Z19mandelKernelDynamicPiiiffffi_param_4];
	ld.param.f32 	%f11, [_Z19mandelKernelDynamicPiiiffffi_param_5];
	ld.param.f32 	%f12, [_Z19mandelKernelDynamicPiiiffffi_param_6];
	ld.param.u32 	%r7, [_Z19mandelKernelDynamicPiiiffffi_param_7];
	mov.u32 	%r10, %ctaid.x;
	mov.u32 	%r11, %ntid.x;
	mov.u32 	%r12, %tid.x;
	mad.lo.s32 	%r1, %r10, %r11, %r12;
	mov.u32 	%r13, %ctaid.y;
	mov.u32 	%r14, %ntid.y;
	mov.u32 	%r15, %tid.y;
	mad.lo.s32 	%r16, %r13, %r14, %r15;
	setp.ge.s32 	%p1, %r1, %r6;
	setp.ge.s32 	%p2, %r16, %r8;
	or.pred  	%p3, %p1, %p2;
	@%p3 bra 	$L__BB0_6;
	cvt.rn.f32.s32 	%f13, %r1;
	fma.rn.f32 	%f1, %f11, %f13, %f9;
	cvt.rn.f32.u32 	%f14, %r16;
	fma.rn.f32 	%f2, %f12, %f14, %f10;
	setp.lt.s32 	%p4, %r7, 1;
	mov.b32 	%r21, 0;
	@%p4 bra 	$L__BB0_5;
	mov.b32 	%r20, 0;
	mov.f32 	%f18, %f2;
	mov.f32 	%f19, %f1;
$L__BB0_3:
	mul.f32 	%f5, %f19, %f19;
	mul.f32 	%f6, %f18, %f18;
	add.f32 	%f15, %f5, %f6;
	setp.gt.f32 	%p5, %f15, 0f40800000;
	mov.u32 	%r21, %r20;
	@%p5 bra 	$L__BB0_5;
	sub.f32 	%f16, %f5, %f6;
	add.f32 	%f17, %f19, %f19;
	add.f32 	%f19, %f1, %f16;
	fma.rn.f32 	%f18, %f17, %f18, %f2;
	add.s32 	%r20, %r20, 1;
	setp.ne.s32 	%p6, %r20, %r7;
	mov.u32 	%r21, %r7;
	@%p6 bra 	$L__BB0_3;
$L__BB0_5:
	mad.lo.s32 	%r19, %r6, %r16, %r1;
	cvta.to.global.u64 	%rd2, %rd1;
	mul.wide.s32 	%rd3, %r19, 4;
	add.s64 	%rd4, %rd2, %rd3;
	st.global.u32 	[%rd4], %r21;
$L__BB0_6:
	ret;

}
	// .globl	_Z12mandelKernelILi256EEvPiiiffff
.visible .entry _Z12mandelKernelILi256EEvPiiiffff(
	.param .u64 .ptr .align 1 _Z12mandelKernelILi256EEvPiiiffff_param_0,
	.param .u32 _Z12mandelKernelILi256EEvPiiiffff_param_1,
	.param .u32 _Z12mandelKernelILi256EEvPiiiffff_param_2,
	.param .f32 _Z12mandelKernelILi256EEvPiiiffff_param_3,
	.param .f32 _Z12mandelKernelILi256EEvPiiiffff_param_4,
	.param .f32 _Z12mandelKernelILi256EEvPiiiffff_param_5,
	.param .f32 _Z12mandelKernelILi256EEvPiiiffff_param_6
)
{
	.reg .pred 	%p<260>;
	.reg .b32 	%r<273>;
	.reg .b32 	%f<1796>;
	.reg .b64 	%rd<5>;

	ld.param.u64 	%rd1, [_Z12mandelKernelILi256EEvPiiiffff_param_0];
	ld.param.u32 	%r4, [_Z12mandelKernelILi256EEvPiiiffff_param_1];
	ld.param.u32 	%r5, [_Z12mandelKernelILi256EEvPiiiffff_param_2];
	ld.param.f32 	%f1021, [_Z12mandelKernelILi256EEvPiiiffff_param_3];
	ld.param.f32 	%f1022, [_Z12mandelKernelILi256EEvPiiiffff_param_4];
	ld.param.f32 	%f1023, [_Z12mandelKernelILi256EEvPiiiffff_param_5];
	ld.param.f32 	%f1024, [_Z12mandelKernelILi256EEvPiiiffff_param_6];
	mov.u32 	%r7, %ctaid.x;
	mov.u32 	%r8, %ntid.x;
	mov.u32 	%r9, %tid.x;
	mad.lo.s32 	%r1, %r7, %r8, %r9;
	mov.u32 	%r10, %ctaid.y;
	mov.u32 	%r11, %ntid.y;
	mov.u32 	%r12, %tid.y;
	mad.lo.s32 	%r13, %r10, %r11, %r12;
	setp.ge.s32 	%p1, %r1, %r4;
	setp.ge.s32 	%p2, %r13, %r5;
	or.pred  	%p3, %p1, %p2;
	@%p3 bra 	$L__BB1_259;
	cvt.rn.f32.s32 	%f1025, %r1;
	fma.rn.f32 	%f1, %f1023, %f1025, %f1021;
	cvt.rn.f32.u32 	%f1026, %r13;
	fma.rn.f32 	%f2, %f1024, %f1026, %f1022;
	mul.f32 	%f3, %f1, %f1;
	mul.f32 	%f4, %f2, %f2;
	add.f32 	%f1027, %f3, %f4;
	setp.gt.f32 	%p4, %f1027, 0f40800000;
	mov.b32 	%r272, 0;
	@%p4 bra 	$L__BB1_258;
	sub.f32 	%f1028, %f3, %f4;
	add.f32 	%f1029, %f1, %f1;
	add.f32 	%f5, %f1, %f1028;
	fma.rn.f32 	%f6, %f1029, %f2, %f2;
	mul.f32 	%f7, %f5, %f5;
	mul.f32 	%f8, %f6, %f6;
	add.f32 	%f1030, %f7, %f8;
	setp.gt.f32 	%p5, %f1030, 0f40800000;
	mov.b32 	%r272, 1;
	@%p5 bra 	$L__BB1_258;
	sub.f32 	%f1031, %f7, %f8;
	add.f32 	%f1032, %f5, %f5;
	add.f32 	%f9, %f1, %f1031;
	fma.rn.f32 	%f10, %f1032, %f6, %f2;
	mul.f32 	%f11, %f9, %f9;
	mul.f32 	%f12, %f10, %f10;
	add.f32 	%f1033, %f11, %f12;
	setp.gt.f32 	%p6, %f1033, 0f40800000;
	mov.b32 	%r272, 2;
	@%p6 bra 	$L__BB1_258;
	sub.f32 	%f1034, %f11, %f12;
	add.f32 	%f1035, %f9, %f9;
	add.f32 	%f13, %f1, %f1034;
	fma.rn.f32 	%f14, %f1035, %f10, %f2;
	mul.f32 	%f15, %f13, %f13;
	mul.f32 	%f16, %f14, %f14;
	add.f32 	%f1036, %f15, %f16;
	setp.gt.f32 	%p7, %f1036, 0f40800000;
	mov.b32 	%r272, 3;
	@%p7 bra 	$L__BB1_258;
	sub.f32 	%f1037, %f15, %f16;
	add.f32 	%f1038, %f13, %f13;
	add.f32 	%f17, %f1, %f1037;
	fma.rn.f32 	%f18, %f1038, %f14, %f2;
	mul.f32 	%f19, %f17, %f17;
	mul.f32 	%f20, %f18, %f18;
	add.f32 	%f1039, %f19, %f20;
	setp.gt.f32 	%p8, %f1039, 0f40800000;
	mov.b32 	%r272, 4;
	@%p8 bra 	$L__BB1_258;
	sub.f32 	%f1040, %f19, %f20;
	add.f32 	%f1041, %f17, %f17;
	add.f32 	%f21, %f1, %f1040;
	fma.rn.f32 	%f22, %f1041, %f18, %f2;
	mul.f32 	%f23, %f21, %f21;
	mul.f32 	%f24, %f22, %f22;
	add.f32 	%f1042, %f23, %f24;
	setp.gt.f32 	%p9, %f1042, 0f40800000;
	mov.b32 	%r272, 5;
	@%p9 bra 	$L__BB1_258;
	sub.f32 	%f1043, %f23, %f24;
	add.f32 	%f1044, %f21, %f21;
	add.f32 	%f25, %f1, %f1043;
	fma.rn.f32 	%f26, %f1044, %f22, %f2;
	mul.f32 	%f27, %f25, %f25;
	mul.f32 	%f28, %f26, %f26;
	add.f32 	%f1045, %f27, %f28;
	setp.gt.f32 	%p10, %f1045, 0f40800000;
	mov.b32 	%r272, 6;
	@%p10 bra 	$L__BB1_258;
	sub.f32 	%f1046, %f27, %f28;
	add.f32 	%f1047, %f25, %f25;
	add.f32 	%f29, %f1, %f1046;
	fma.rn.f32 	%f30, %f1047, %f26, %f2;
	mul.f32 	%f31, %f29, %f29;
	mul.f32 	%f32, %f30, %f30;
	add.f32 	%f1048, %f31, %f32;
	setp.gt.f32 	%p11, %f1048, 0f40800000;
	mov.b32 	%r272, 7;
	@%p11 bra 	$L__BB1_258;
	sub.f32 	%f1049, %f31, %f32;
	add.f32 	%f1050, %f29, %f29;
	add.f32 	%f33, %f1, %f1049;
	fma.rn.f32 	%f34, %f1050, %f30, %f2;
	mul.f32 	%f35, %f33, %f33;
	mul.f32 	%f36, %f34, %f34;
	add.f32 	%f1051, %f35, %f36;
	setp.gt.f32 	%p12, %f1051, 0f40800000;
	mov.b32 	%r272, 8;
	@%p12 bra 	$L__BB1_258;
	sub.f32 	%f1052, %f35, %f36;
	add.f32 	%f1053, %f33, %f33;
	add.f32 	%f37, %f1, %f1052;
	fma.rn.f32 	%f38, %f1053, %f34, %f2;
	mul.f32 	%f39, %f37, %f37;
	mul.f32 	%f40, %f38, %f38;
	add.f32 	%f1054, %f39, %f40;
	setp.gt.f32 	%p13, %f1054, 0f40800000;
	mov.b32 	%r272, 9;
	@%p13 bra 	$L__BB1_258;
	sub.f32 	%f1055, %f39, %f40;
	add.f32 	%f1056, %f37, %f37;
	add.f32 	%f41, %f1, %f1055;
	fma.rn.f32 	%f42, %f1056, %f38, %f2;
	mul.f32 	%f43, %f41, %f41;
	mul.f32 	%f44, %f42, %f42;
	add.f32 	%f1057, %f43, %f44;
	setp.gt.f32 	%p14, %f1057, 0f40800000;
	mov.b32 	%r272, 10;
	@%p14 bra 	$L__BB1_258;
	sub.f32 	%f1058, %f43, %f44;
	add.f32 	%f1059, %f41, %f41;
	add.f32 	%f45, %f1, %f1058;
	fma.rn.f32 	%f46, %f1059, %f42, %f2;
	mul.f32 	%f47, %f45, %f45;
	mul.f32 	%f48, %f46, %f46;
	add.f32 	%f1060, %f47, %f48;
	setp.gt.f32 	%p15, %f1060, 0f40800000;
	mov.b32 	%r272, 11;
	@%p15 bra 	$L__BB1_258;
	sub.f32 	%f1061, %f47, %f48;
	add.f32 	%f1062, %f45, %f45;
	add.f32 	%f49, %f1, %f1061;
	fma.rn.f32 	%f50, %f1062, %f46, %f2;
	mul.f32 	%f51, %f49, %f49;
	mul.f32 	%f52, %f50, %f50;
	add.f32 	%f1063, %f51, %f52;
	setp.gt.f32 	%p16, %f1063, 0f40800000;
	mov.b32 	%r272, 12;
	@%p16 bra 	$L__BB1_258;
	sub.f32 	%f1064, %f51, %f52;
	add.f32 	%f1065, %f49, %f49;
	add.f32 	%f53, %f1, %f1064;
	fma.rn.f32 	%f54, %f1065, %f50, %f2;
	mul.f32 	%f55, %f53, %f53;
	mul.f32 	%f56, %f54, %f54;
	add.f32 	%f1066, %f55, %f56;
	setp.gt.f32 	%p17, %f1066, 0f40800000;
	mov.b32 	%r272, 13;
	@%p17 bra 	$L__BB1_258;
	sub.f32 	%f1067, %f55, %f56;
	add.f32 	%f1068, %f53, %f53;
	add.f32 	%f57, %f1, %f1067;
	fma.rn.f32 	%f58, %f1068, %f54, %f2;
	mul.f32 	%f59, %f57, %f57;
	mul.f32 	%f60, %f58, %f58;
	add.f32 	%f1069, %f59, %f60;
	setp.gt.f32 	%p18, %f1069, 0f40800000;
	mov.b32 	%r272, 14;
	@%p18 bra 	$L__BB1_258;
	sub.f32 	%f1070, %f59, %f60;
	add.f32 	%f1071, %f57, %f57;
	add.f32 	%f61, %f1, %f1070;
	fma.rn.f32 	%f62, %f1071, %f58, %f2;
	mul.f32 	%f63, %f61, %f61;
	mul.f32 	%f64, %f62, %f62;
	add.f32 	%f1072, %f63, %f64;
	setp.gt.f32 	%p19, %f1072, 0f40800000;
	mov.b32 	%r272, 15;
	@%p19 bra 	$L__BB1_258;
	sub.f32 	%f1073, %f63, %f64;
	add.f32 	%f1074, %f61, %f61;
	add.f32 	%f65, %f1, %f1073;
	fma.rn.f32 	%f66, %f1074, %f62, %f2;
	mul.f32 	%f67, %f65, %f65;
	mul.f32 	%f68, %f66, %f66;
	add.f32 	%f1075, %f67, %f68;
	setp.gt.f32 	%p20, %f1075, 0f40800000;
	mov.b32 	%r272, 16;
	@%p20 bra 	$L__BB1_258;
	sub.f32 	%f1076, %f67, %f68;
	add.f32 	%f1077, %f65, %f65;
	add.f32 	%f69, %f1, %f1076;
	fma.rn.f32 	%f70, %f1077, %f66, %f2;
	mul.f32 	%f71, %f69, %f69;
	mul.f32 	%f72, %f70, %f70;
	add.f32 	%f1078, %f71, %f72;
	setp.gt.f32 	%p21, %f1078, 0f40800000;
	mov.b32 	%r272, 17;
	@%p21 bra 	$L__BB1_258;
	sub.f32 	%f1079, %f71, %f72;
	add.f32 	%f1080, %f69, %f69;
	add.f32 	%f73, %f1, %f1079;
	fma.rn.f32 	%f74, %f1080, %f70, %f2;
	mul.f32 	%f75, %f73, %f73;
	mul.f32 	%f76, %f74, %f74;
	add.f32 	%f1081, %f75, %f76;
	setp.gt.f32 	%p22, %f1081, 0f40800000;
	mov.b32 	%r272, 18;
	@%p22 bra 	$L__BB1_258;
	sub.f32 	%f1082, %f75, %f76;
	add.f32 	%f1083, %f73, %f73;
	add.f32 	%f77, %f1, %f1082;
	fma.rn.f32 	%f78, %f1083, %f74, %f2;
	mul.f32 	%f79, %f77, %f77;
	mul.f32 	%f80, %f78, %f78;
	add.f32 	%f1084, %f79, %f80;
	setp.gt.f32 	%p23, %f1084, 0f40800000;
	mov.b32 	%r272, 19;
	@%p23 bra 	$L__BB1_258;
	sub.f32 	%f1085, %f79, %f80;
	add.f32 	%f1086, %f77, %f77;
	add.f32 	%f81, %f1, %f1085;
	fma.rn.f32 	%f82, %f1086, %f78, %f2;
	mul.f32 	%f83, %f81, %f81;
	mul.f32 	%f84, %f82, %f82;
	add.f32 	%f1087, %f83, %f84;
	setp.gt.f32 	%p24, %f1087, 0f40800000;
	mov.b32 	%r272, 20;
	@%p24 bra 	$L__BB1_258;
	sub.f32 	%f1088, %f83, %f84;
	add.f32 	%f1089, %f81, %f81;
	add.f32 	%f85, %f1, %f1088;
	fma.rn.f32 	%f86, %f1089, %f82, %f2;
	mul.f32 	%f87, %f85, %f85;
	mul.f32 	%f88, %f86, %f86;
	add.f32 	%f1090, %f87, %f88;
	setp.gt.f32 	%p25, %f1090, 0f40800000;
	mov.b32 	%r272, 21;
	@%p25 bra 	$L__BB1_258;
	sub.f32 	%f1091, %f87, %f88;
	add.f32 	%f1092, %f85, %f85;
	add.f32 	%f89, %f1, %f1091;
	fma.rn.f32 	%f90, %f1092, %f86, %f2;
	mul.f32 	%f91, %f89, %f89;
	mul.f32 	%f92, %f90, %f90;
	add.f32 	%f1093, %f91, %f92;
	setp.gt.f32 	%p26, %f1093, 0f40800000;
	mov.b32 	%r272, 22;
	@%p26 bra 	$L__BB1_258;
	sub.f32 	%f1094, %f91, %f92;
	add.f32 	%f1095, %f89, %f89;
	add.f32 	%f93, %f1, %f1094;
	fma.rn.f32 	%f94, %f1095, %f90, %f2;
	mul.f32 	%f95, %f93, %f93;
	mul.f32 	%f96, %f94, %f94;
	add.f32 	%f1096, %f95, %f96;
	setp.gt.f32 	%p27, %f1096, 0f40800000;
	mov.b32 	%r272, 23;
	@%p27 bra 	$L__BB1_258;
	sub.f32 	%f1097, %f95, %f96;
	add.f32 	%f1098, %f93, %f93;
	add.f32 	%f97, %f1, %f1097;
	fma.rn.f32 	%f98, %f1098, %f94, %f2;
	mul.f32 	%f99, %f97, %f97;
	mul.f32 	%f100, %f98, %f98;
	add.f32 	%f1099, %f99, %f100;
	setp.gt.f32 	%p28, %f1099, 0f40800000;
	mov.b32 	%r272, 24;
	@%p28 bra 	$L__BB1_258;
	sub.f32 	%f1100, %f99, %f100;
	add.f32 	%f1101, %f97, %f97;
	add.f32 	%f101, %f1, %f1100;
	fma.rn.f32 	%f102, %f1101, %f98, %f2;
	mul.f32 	%f103, %f101, %f101;
	mul.f32 	%f104, %f102, %f102;
	add.f32 	%f1102, %f103, %f104;
	setp.gt.f32 	%p29, %f1102, 0f40800000;
	mov.b32 	%r272, 25;
	@%p29 bra 	$L__BB1_258;
	sub.f32 	%f1103, %f103, %f104;
	add.f32 	%f1104, %f101, %f101;
	add.f32 	%f105, %f1, %f1103;
	fma.rn.f32 	%f106, %f1104, %f102, %f2;
	mul.f32 	%f107, %f105, %f105;
	mul.f32 	%f108, %f106, %f106;
	add.f32 	%f1105, %f107, %f108;
	setp.gt.f32 	%p30, %f1105, 0f40800000;
	mov.b32 	%r272, 26;
	@%p30 bra 	$L__BB1_258;
	sub.f32 	%f1106, %f107, %f108;
	add.f32 	%f1107, %f105, %f105;
	add.f32 	%f109, %f1, %f1106;
	fma.rn.f32 	%f110, %f1107, %f106, %f2;
	mul.f32 	%f111, %f109, %f109;
	mul.f32 	%f112, %f110, %f110;
	add.f32 	%f1108, %f111, %f112;
	setp.gt.f32 	%p31, %f1108, 0f40800000;
	mov.b32 	%r272, 27;
	@%p31 bra 	$L__BB1_258;
	sub.f32 	%f1109, %f111, %f112;
	add.f32 	%f1110, %f109, %f109;
	add.f32 	%f113, %f1, %f1109;
	fma.rn.f32 	%f114, %f1110, %f110, %f2;
	mul.f32 	%f115, %f113, %f113;
	mul.f32 	%f116, %f114, %f114;
	add.f32 	%f1111, %f115, %f116;
	setp.gt.f32 	%p32, %f1111, 0f40800000;
	mov.b32 	%r272, 28;
	@%p32 bra 	$L__BB1_258;
	sub.f32 	%f1112, %f115, %f116;
	add.f32 	%f1113, %f113, %f113;
	add.f32 	%f117, %f1, %f1112;
	fma.rn.f32 	%f118, %f1113, %f114, %f2;
	mul.f32 	%f119, %f117, %f117;
	mul.f32 	%f120, %f118, %f118;
	add.f32 	%f1114, %f119, %f120;
	setp.gt.f32 	%p33, %f1114, 0f40800000;
	mov.b32 	%r272, 29;
	@%p33 bra 	$L__BB1_258;
	sub.f32 	%f1115, %f119, %f120;
	add.f32 	%f1116, %f117, %f117;
	add.f32 	%f121, %f1, %f1115;
	fma.rn.f32 	%f122, %f1116, %f118, %f2;
	mul.f32 	%f123, %f121, %f121;
	mul.f32 	%f124, %f122, %f122;
	add.f32 	%f1117, %f123, %f124;
	setp.gt.f32 	%p34, %f1117, 0f40800000;
	mov.b32 	%r272, 30;
	@%p34 bra 	$L__BB1_258;
	sub.f32 	%f1118, %f123, %f124;
	add.f32 	%f1119, %f121, %f121;
	add.f32 	%f125, %f1, %f1118;
	fma.rn.f32 	%f126, %f1119, %f122, %f2;
	mul.f32 	%f127, %f125, %f125;
	mul.f32 	%f128, %f126, %f126;
	add.f32 	%f1120, %f127, %f128;
	setp.gt.f32 	%p35, %f1120, 0f40800000;
	mov.b32 	%r272, 31;
	@%p35 bra 	$L__BB1_258;
	sub.f32 	%f1121, %f127, %f128;
	add.f32 	%f1122, %f125, %f125;
	add.f32 	%f129, %f1, %f1121;
	fma.rn.f32 	%f130, %f1122, %f126, %f2;
	mul.f32 	%f131, %f129, %f129;
	mul.f32 	%f132, %f130, %f130;
	add.f32 	%f1123, %f131, %f132;
	setp.gt.f32 	%p36, %f1123, 0f40800000;
	mov.b32 	%r272, 32;
	@%p36 bra 	$L__BB1_258;
	sub.f32 	%f1124, %f131, %f132;
	add.f32 	%f1125, %f129, %f129;
	add.f32 	%f133, %f1, %f1124;
	fma.rn.f32 	%f134, %f1125, %f130, %f2;
	mul.f32 	%f135, %f133, %f133;
	mul.f32 	%f136, %f134, %f134;
	add.f32 	%f1126, %f135, %f136;
	setp.gt.f32 	%p37, %f1126, 0f40800000;
	mov.b32 	%r272, 33;
	@%p37 bra 	$L__BB1_258;
	sub.f32 	%f1127, %f135, %f136;
	add.f32 	%f1128, %f133, %f133;
	add.f32 	%f137, %f1, %f1127;
	fma.rn.f32 	%f138, %f1128, %f134, %f2;
	mul.f32 	%f139, %f137, %f137;
	mul.f32 	%f140, %f138, %f138;
	add.f32 	%f1129, %f139, %f140;
	setp.gt.f32 	%p38, %f1129, 0f40800000;
	mov.b32 	%r272, 34;
	@%p38 bra 	$L__BB1_258;
	sub.f32 	%f1130, %f139, %f140;
	add.f32 	%f1131, %f137, %f137;
	add.f32 	%f141, %f1, %f1130;
	fma.rn.f32 	%f142, %f1131, %f138, %f2;
	mul.f32 	%f143, %f141, %f141;
	mul.f32 	%f144, %f142, %f142;
	add.f32 	%f1132, %f143, %f144;
	setp.gt.f32 	%p39, %f1132, 0f40800000;
	mov.b32 	%r272, 35;
	@%p39 bra 	$L__BB1_258;
	sub.f32 	%f1133, %f143, %f144;
	add.f32 	%f1134, %f141, %f141;
	add.f32 	%f145, %f1, %f1133;
	fma.rn.f32 	%f146, %f1134, %f142, %f2;
	mul.f32 	%f147, %f145, %f145;
	mul.f32 	%f148, %f146, %f146;
	add.f32 	%f1135, %f147, %f148;
	setp.gt.f32 	%p40, %f1135, 0f40800000;
	mov.b32 	%r272, 36;
	@%p40 bra 	$L__BB1_258;
	sub.f32 	%f1136, %f147, %f148;
	add.f32 	%f1137, %f145, %f145;
	add.f32 	%f149, %f1, %f1136;
	fma.rn.f32 	%f150, %f1137, %f146, %f2;
	mul.f32 	%f151, %f149, %f149;
	mul.f32 	%f152, %f150, %f150;
	add.f32 	%f1138, %f151, %f152;
	setp.gt.f32 	%p41, %f1138, 0f40800000;
	mov.b32 	%r272, 37;
	@%p41 bra 	$L__BB1_258;
	sub.f32 	%f1139, %f151, %f152;
	add.f32 	%f1140, %f149, %f149;
	add.f32 	%f153, %f1, %f1139;
	fma.rn.f32 	%f154, %f1140, %f150, %f2;
	mul.f32 	%f155, %f153, %f153;
	mul.f32 	%f156, %f154, %f154;
	add.f32 	%f1141, %f155, %f156;
	setp.gt.f32 	%p42, %f1141, 0f40800000;
	mov.b32 	%r272, 38;
	@%p42 bra 	$L__BB1_258;
	sub.f32 	%f1142, %f155, %f156;
	add.f32 	%f1143, %f153, %f153;
	add.f32 	%f157, %f1, %f1142;
	fma.rn.f32 	%f158, %f1143, %f154, %f2;
	mul.f32 	%f159, %f157, %f157;
	mul.f32 	%f160, %f158, %f158;
	add.f32 	%f1144, %f159, %f160;
	setp.gt.f32 	%p43, %f1144, 0f40800000;
	mov.b32 	%r272, 39;
	@%p43 bra 	$L__BB1_258;
	sub.f32 	%f1145, %f159, %f160;
	add.f32 	%f1146, %f157, %f157;
	add.f32 	%f161, %f1, %f1145;
	fma.rn.f32 	%f162, %f1146, %f158, %f2;
	mul.f32 	%f163, %f161, %f161;
	mul.f32 	%f164, %f162, %f162;
	add.f32 	%f1147, %f163, %f164;
	setp.gt.f32 	%p44, %f1147, 0f40800000;
	mov.b32 	%r272, 40;
	@%p44 bra 	$L__BB1_258;
	sub.f32 	%f1148, %f163, %f164;
	add.f32 	%f1149, %f161, %f161;
	add.f32 	%f165, %f1, %f1148;
	fma.rn.f32 	%f166, %f1149, %f162, %f2;
	mul.f32 	%f167, %f165, %f165;
	mul.f32 	%f168, %f166, %f166;
	add.f32 	%f1150, %f167, %f168;
	setp.gt.f32 	%p45, %f1150, 0f40800000;
	mov.b32 	%r272, 41;
	@%p45 bra 	$L__BB1_258;
	sub.f32 	%f1151, %f167, %f168;
	add.f32 	%f1152, %f165, %f165;
	add.f32 	%f169, %f1, %f1151;
	fma.rn.f32 	%f170, %f1152, %f166, %f2;
	mul.f32 	%f171, %f169, %f169;
	mul.f32 	%f172, %f170, %f170;
	add.f32 	%f1153, %f171, %f172;
	setp.gt.f32 	%p46, %f1153, 0f40800000;
	mov.b32 	%r272, 42;
	@%p46 bra 	$L__BB1_258;
	sub.f32 	%f1154, %f171, %f172;
	add.f32 	%f1155, %f169, %f169;
	add.f32 	%f173, %f1, %f1154;
	fma.rn.f32 	%f174, %f1155, %f170, %f2;
	mul.f32 	%f175, %f173, %f173;
	mul.f32 	%f176, %f174, %f174;
	add.f32 	%f1156, %f175, %f176;
	setp.gt.f32 	%p47, %f1156, 0f40800000;
	mov.b32 	%r272, 43;
	@%p47 bra 	$L__BB1_258;
	sub.f32 	%f1157, %f175, %f176;
	add.f32 	%f1158, %f173, %f173;
	add.f32 	%f177, %f1, %f1157;
	fma.rn.f32 	%f178, %f1158, %f174, %f2;
	mul.f32 	%f179, %f177, %f177;
	mul.f32 	%f180, %f178, %f178;
	add.f32 	%f1159, %f179, %f180;
	setp.gt.f32 	%p48, %f1159, 0f40800000;
	mov.b32 	%r272, 44;
	@%p48 bra 	$L__BB1_258;
	sub.f32 	%f1160, %f179, %f180;
	add.f32 	%f1161, %f177, %f177;
	add.f32 	%f181, %f1, %f1160;
	fma.rn.f32 	%f182, %f1161, %f178, %f2;
	mul.f32 	%f183, %f181, %f181;
	mul.f32 	%f184, %f182, %f182;
	add.f32 	%f1162, %f183, %f184;
	setp.gt.f32 	%p49, %f1162, 0f40800000;
	mov.b32 	%r272, 45;
	@%p49 bra 	$L__BB1_258;
	sub.f32 	%f1163, %f183, %f184;
	add.f32 	%f1164, %f181, %f181;
	add.f32 	%f185, %f1, %f1163;
	fma.rn.f32 	%f186, %f1164, %f182, %f2;
	mul.f32 	%f187, %f185, %f185;
	mul.f32 	%f188, %f186, %f186;
	add.f32 	%f1165, %f187, %f188;
	setp.gt.f32 	%p50, %f1165, 0f40800000;
	mov.b32 	%r272, 46;
	@%p50 bra 	$L__BB1_258;
	sub.f32 	%f1166, %f187, %f188;
	add.f32 	%f1167, %f185, %f185;
	add.f32 	%f189, %f1, %f1166;
	fma.rn.f32 	%f190, %f1167, %f186, %f2;
	mul.f32 	%f191, %f189, %f189;
	mul.f32 	%f192, %f190, %f190;
	add.f32 	%f1168, %f191, %f192;
	setp.gt.f32 	%p51, %f1168, 0f40800000;
	mov.b32 	%r272, 47;
	@%p51 bra 	$L__BB1_258;
	sub.f32 	%f1169, %f191, %f192;
	add.f32 	%f1170, %f189, %f189;
	add.f32 	%f193, %f1, %f1169;
	fma.rn.f32 	%f194, %f1170, %f190, %f2;
	mul.f32 	%f195, %f193, %f193;
	mul.f32 	%f196, %f194, %f194;
	add.f32 	%f1171, %f195, %f196;
	setp.gt.f32 	%p52, %f1171, 0f40800000;
	mov.b32 	%r272, 48;
	@%p52 bra 	$L__BB1_258;
	sub.f32 	%f1172, %f195, %f196;
	add.f32 	%f1173, %f193, %f193;
	add.f32 	%f197, %f1, %f1172;
	fma.rn.f32 	%f198, %f1173, %f194, %f2;
	mul.f32 	%f199, %f197, %f197;
	mul.f32 	%f200, %f198, %f198;
	add.f32 	%f1174, %f199, %f200;
	setp.gt.f32 	%p53, %f1174, 0f40800000;
	mov.b32 	%r272, 49;
	@%p53 bra 	$L__BB1_258;
	sub.f32 	%f1175, %f199, %f200;
	add.f32 	%f1176, %f197, %f197;
	add.f32 	%f201, %f1, %f1175;
	fma.rn.f32 	%f202, %f1176, %f198, %f2;
	mul.f32 	%f203, %f201, %f201;
	mul.f32 	%f204, %f202, %f202;
	add.f32 	%f1177, %f203, %f204;
	setp.gt.f32 	%p54, %f1177, 0f40800000;
	mov.b32 	%r272, 50;
	@%p54 bra 	$L__BB1_258;
	sub.f32 	%f1178, %f203, %f204;
	add.f32 	%f1179, %f201, %f201;
	add.f32 	%f205, %f1, %f1178;
	fma.rn.f32 	%f206, %f1179, %f202, %f2;
	mul.f32 	%f207, %f205, %f205;
	mul.f32 	%f208, %f206, %f206;
	add.f32 	%f1180, %f207, %f208;
	setp.gt.f32 	%p55, %f1180, 0f40800000;
	mov.b32 	%r272, 51;
	@%p55 bra 	$L__BB1_258;
	sub.f32 	%f1181, %f207, %f208;
	add.f32 	%f1182, %f205, %f205;
	add.f32 	%f209, %f1, %f1181;
	fma.rn.f32 	%f210, %f1182, %f206, %f2;
	mul.f32 	%f211, %f209, %f209;
	mul.f32 	%f212, %f210, %f210;
	add.f32 	%f1183, %f211, %f212;
	setp.gt.f32 	%p56, %f1183, 0f40800000;
	mov.b32 	%r272, 52;
	@%p56 bra 	$L__BB1_258;
	sub.f32 	%f1184, %f211, %f212;
	add.f32 	%f1185, %f209, %f209;
	add.f32 	%f213, %f1, %f1184;
	fma.rn.f32 	%f214, %f1185, %f210, %f2;
	mul.f32 	%f215, %f213, %f213;
	mul.f32 	%f216, %f214, %f214;
	add.f32 	%f1186, %f215, %f216;
	setp.gt.f32 	%p57, %f1186, 0f40800000;
	mov.b32 	%r272, 53;
	@%p57 bra 	$L__BB1_258;
	sub.f32 	%f1187, %f215, %f216;
	add.f32 	%f1188, %f213, %f213;
	add.f32 	%f217, %f1, %f1187;
	fma.rn.f32 	%f218, %f1188, %f214, %f2;
	mul.f32 	%f219, %f217, %f217;
	mul.f32 	%f220, %f218, %f218;
	add.f32 	%f1189, %f219, %f220;
	setp.gt.f32 	%p58, %f1189, 0f40800000;
	mov.b32 	%r272, 54;
	@%p58 bra 	$L__BB1_258;
	sub.f32 	%f1190, %f219, %f220;
	add.f32 	%f1191, %f217, %f217;
	add.f32 	%f221, %f1, %f1190;
	fma.rn.f32 	%f222, %f1191, %f218, %f2;
	mul.f32 	%f223, %f221, %f221;
	mul.f32 	%f224, %f222, %f222;
	add.f32 	%f1192, %f223, %f224;
	setp.gt.f32 	%p59, %f1192, 0f40800000;
	mov.b32 	%r272, 55;
	@%p59 bra 	$L__BB1_258;
	sub.f32 	%f1193, %f223, %f224;
	add.f32 	%f1194, %f221, %f221;
	add.f32 	%f225, %f1, %f1193;
	fma.rn.f32 	%f226, %f1194, %f222, %f2;
	mul.f32 	%f227, %f225, %f225;
	mul.f32 	%f228, %f226, %f226;
	add.f32 	%f1195, %f227, %f228;
	setp.gt.f32 	%p60, %f1195, 0f40800000;
	mov.b32 	%r272, 56;
	@%p60 bra 	$L__BB1_258;
	sub.f32 	%f1196, %f227, %f228;
	add.f32 	%f1197, %f225, %f225;
	add.f32 	%f229, %f1, %f1196;
	fma.rn.f32 	%f230, %f1197, %f226, %f2;
	mul.f32 	%f231, %f229, %f229;
	mul.f32 	%f232, %f230, %f230;
	add.f32 	%f1198, %f231, %f232;
	setp.gt.f32 	%p61, %f1198, 0f40800000;
	mov.b32 	%r272, 57;
	@%p61 bra 	$L__BB1_258;
	sub.f32 	%f1199, %f231, %f232;
	add.f32 	%f1200, %f229, %f229;
	add.f32 	%f233, %f1, %f1199;
	fma.rn.f32 	%f234, %f1200, %f230, %f2;
	mul.f32 	%f235, %f233, %f233;
	mul.f32 	%f236, %f234, %f234;
	add.f32 	%f1201, %f235, %f236;
	setp.gt.f32 	%p62, %f1201, 0f40800000;
	mov.b32 	%r272, 58;
	@%p62 bra 	$L__BB1_258;
	sub.f32 	%f1202, %f235, %f236;
	add.f32 	%f1203, %f233, %f233;
	add.f32 	%f237, %f1, %f1202;
	fma.rn.f32 	%f238, %f1203, %f234, %f2;
	mul.f32 	%f239, %f237, %f237;
	mul.f32 	%f240, %f238, %f238;
	add.f32 	%f1204, %f239, %f240;
	setp.gt.f32 	%p63, %f1204, 0f40800000;
	mov.b32 	%r272, 59;
	@%p63 bra 	$L__BB1_258;
	sub.f32 	%f1205, %f239, %f240;
	add.f32 	%f1206, %f237, %f237;
	add.f32 	%f241, %f1, %f1205;
	fma.rn.f32 	%f242, %f1206, %f238, %f2;
	mul.f32 	%f243, %f241, %f241;
	mul.f32 	%f244, %f242, %f242;
	add.f32 	%f1207, %f243, %f244;
	setp.gt.f32 	%p64, %f1207, 0f40800000;
	mov.b32 	%r272, 60;
	@%p64 bra 	$L__BB1_258;
	sub.f32 	%f1208, %f243, %f244;
	add.f32 	%f1209, %f241, %f241;
	add.f32 	%f245, %f1, %f1208;
	fma.rn.f32 	%f246, %f1209, %f242, %f2;
	mul.f32 	%f247, %f245, %f245;
	mul.f32 	%f248, %f246, %f246;
	add.f32 	%f1210, %f247, %f248;
	setp.gt.f32 	%p65, %f1210, 0f40800000;
	mov.b32 	%r272, 61;
	@%p65 bra 	$L__BB1_258;
	sub.f32 	%f1211, %f247, %f248;
	add.f32 	%f1212, %f245, %f245;
	add.f32 	%f249, %f1, %f1211;
	fma.rn.f32 	%f250, %f1212, %f246, %f2;
	mul.f32 	%f251, %f249, %f249;
	mul.f32 	%f252, %f250, %f250;
	add.f32 	%f1213, %f251, %f252;
	setp.gt.f32 	%p66, %f1213, 0f40800000;
	mov.b32 	%r272, 62;
	@%p66 bra 	$L__BB1_258;
	sub.f32 	%f1214, %f251, %f252;
	add.f32 	%f1215, %f249, %f249;
	add.f32 	%f253, %f1, %f1214;
	fma.rn.f32 	%f254, %f1215, %f250, %f2;
	mul.f32 	%f255, %f253, %f253;
	mul.f32 	%f256, %f254, %f254;
	add.f32 	%f1216, %f255, %f256;
	setp.gt.f32 	%p67, %f1216, 0f40800000;
	mov.b32 	%r272, 63;
	@%p67 bra 	$L__BB1_258;
	sub.f32 	%f1217, %f255, %f256;
	add.f32 	%f1218, %f253, %f253;
	add.f32 	%f257, %f1, %f1217;
	fma.rn.f32 	%f258, %f1218, %f254, %f2;
	mul.f32 	%f259, %f257, %f257;
	mul.f32 	%f260, %f258, %f258;
	add.f32 	%f1219, %f259, %f260;
	setp.gt.f32 	%p68, %f1219, 0f40800000;
	mov.b32 	%r272, 64;
	@%p68 bra 	$L__BB1_258;
	sub.f32 	%f1220, %f259, %f260;
	add.f32 	%f1221, %f257, %f257;
	add.f32 	%f261, %f1, %f1220;
	fma.rn.f32 	%f262, %f1221, %f258, %f2;
	mul.f32 	%f263, %f261, %f261;
	mul.f32 	%f264, %f262, %f262;
	add.f32 	%f1222, %f263, %f264;
	setp.gt.f32 	%p69, %f1222, 0f40800000;
	mov.b32 	%r272, 65;
	@%p69 bra 	$L__BB1_258;
	sub.f32 	%f1223, %f263, %f264;
	add.f32 	%f1224, %f261, %f261;
	add.f32 	%f265, %f1, %f1223;
	fma.rn.f32 	%f266, %f1224, %f262, %f2;
	mul.f32 	%f267, %f265, %f265;
	mul.f32 	%f268, %f266, %f266;
	add.f32 	%f1225, %f267, %f268;
	setp.gt.f32 	%p70, %f1225, 0f40800000;
	mov.b32 	%r272, 66;
	@%p70 bra 	$L__BB1_258;
	sub.f32 	%f1226, %f267, %f268;
	add.f32 	%f1227, %f265, %f265;
	add.f32 	%f269, %f1, %f1226;
	fma.rn.f32 	%f270, %f1227, %f266, %f2;
	mul.f32 	%f271, %f269, %f269;
	mul.f32 	%f272, %f270, %f270;
	add.f32 	%f1228, %f271, %f272;
	setp.gt.f32 	%p71, %f1228, 0f40800000;
	mov.b32 	%r272, 67;
	@%p71 bra 	$L__BB1_258;
	sub.f32 	%f1229, %f271, %f272;
	add.f32 	%f1230, %f269, %f269;
	add.f32 	%f273, %f1, %f1229;
	fma.rn.f32 	%f274, %f1230, %f270, %f2;
	mul.f32 	%f275, %f273, %f273;
	mul.f32 	%f276, %f274, %f274;
	add.f32 	%f1231, %f275, %f276;
	setp.gt.f32 	%p72, %f1231, 0f40800000;
	mov.b32 	%r272, 68;
	@%p72 bra 	$L__BB1_258;
	sub.f32 	%f1232, %f275, %f276;
	add.f32 	%f1233, %f273, %f273;
	add.f32 	%f277, %f1, %f1232;
	fma.rn.f32 	%f278, %f1233, %f274, %f2;
	mul.f32 	%f279, %f277, %f277;
	mul.f32 	%f280, %f278, %f278;
	add.f32 	%f1234, %f279, %f280;
	setp.gt.f32 	%p73, %f1234, 0f40800000;
	mov.b32 	%r272, 69;
	@%p73 bra 	$L__BB1_258;
	sub.f32 	%f1235, %f279, %f280;
	add.f32 	%f1236, %f277, %f277;
	add.f32 	%f281, %f1, %f1235;
	fma.rn.f32 	%f282, %f1236, %f278, %f2;
	mul.f32 	%f283, %f281, %f281;
	mul.f32 	%f284, %f282, %f282;
	add.f32 	%f1237, %f283, %f284;
	setp.gt.f32 	%p74, %f1237, 0f40800000;
	mov.b32 	%r272, 70;
	@%p74 bra 	$L__BB1_258;
	sub.f32 	%f1238, %f283, %f284;
	add.f32 	%f1239, %f281, %f281;
	add.f32 	%f285, %f1, %f1238;
	fma.rn.f32 	%f286, %f1239, %f282, %f2;
	mul.f32 	%f287, %f285, %f285;
	mul.f32 	%f288, %f286, %f286;
	add.f32 	%f1240, %f287, %f288;
	setp.gt.f32 	%p75, %f1240, 0f40800000;
	mov.b32 	%r272, 71;
	@%p75 bra 	$L__BB1_258;
	sub.f32 	%f1241, %f287, %f288;
	add.f32 	%f1242, %f285, %f285;
	add.f32 	%f289, %f1, %f1241;
	fma.rn.f32 	%f290, %f1242, %f286, %f2;
	mul.f32 	%f291, %f289, %f289;
	mul.f32 	%f292, %f290, %f290;
	add.f32 	%f1243, %f291, %f292;
	setp.gt.f32 	%p76, %f1243, 0f40800000;
	mov.b32 	%r272, 72;
	@%p76 bra 	$L__BB1_258;
	sub.f32 	%f1244, %f291, %f292;
	add.f32 	%f1245, %f289, %f289;
	add.f32 	%f293, %f1, %f1244;
	fma.rn.f32 	%f294, %f1245, %f290, %f2;
	mul.f32 	%f295, %f293, %f293;
	mul.f32 	%f296, %f294, %f294;
	add.f32 	%f1246, %f295, %f296;
	setp.gt.f32 	%p77, %f1246, 0f40800000;
	mov.b32 	%r272, 73;
	@%p77 bra 	$L__BB1_258;
	sub.f32 	%f1247, %f295, %f296;
	add.f32 	%f1248, %f293, %f293;
	add.f32 	%f297, %f1, %f1247;
	fma.rn.f32 	%f298, %f1248, %f294, %f2;
	mul.f32 	%f299, %f297, %f297;
	mul.f32 	%f300, %f298, %f298;
	add.f32 	%f1249, %f299, %f300;
	setp.gt.f32 	%p78, %f1249, 0f40800000;
	mov.b32 	%r272, 74;
	@%p78 bra 	$L__BB1_258;
	sub.f32 	%f1250, %f299, %f300;
	add.f32 	%f1251, %f297, %f297;
	add.f32 	%f301, %f1, %f1250;
	fma.rn.f32 	%f302, %f1251, %f298, %f2;
	mul.f32 	%f303, %f301, %f301;
	mul.f32 	%f304, %f302, %f302;
	add.f32 	%f1252, %f303, %f304;
	setp.gt.f32 	%p79, %f1252, 0f40800000;
	mov.b32 	%r272, 75;
	@%p79 bra 	$L__BB1_258;
	sub.f32 	%f1253, %f303, %f304;
	add.f32 	%f1254, %f301, %f301;
	add.f32 	%f305, %f1, %f1253;
	fma.rn.f32 	%f306, %f1254, %f302, %f2;
	mul.f32 	%f307, %f305, %f305;
	mul.f32 	%f308, %f306, %f306;
	add.f32 	%f1255, %f307, %f308;
	setp.gt.f32 	%p80, %f1255, 0f40800000;
	mov.b32 	%r272, 76;
	@%p80 bra 	$L__BB1_258;
	sub.f32 	%f1256, %f307, %f308;
	add.f32 	%f1257, %f305, %f305;
	add.f32 	%f309, %f1, %f1256;
	fma.rn.f32 	%f310, %f1257, %f306, %f2;
	mul.f32 	%f311, %f309, %f309;
	mul.f32 	%f312, %f310, %f310;
	add.f32 	%f1258, %f311, %f312;
	setp.gt.f32 	%p81, %f1258, 0f40800000;
	mov.b32 	%r272, 77;
	@%p81 bra 	$L__BB1_258;
	sub.f32 	%f1259, %f311, %f312;
	add.f32 	%f1260, %f309, %f309;
	add.f32 	%f313, %f1, %f1259;
	fma.rn.f32 	%f314, %f1260, %f310, %f2;
	mul.f32 	%f315, %f313, %f313;
	mul.f32 	%f316, %f314, %f314;
	add.f32 	%f1261, %f315, %f316;
	setp.gt.f32 	%p82, %f1261, 0f40800000;
	mov.b32 	%r272, 78;
	@%p82 bra 	$L__BB1_258;
	sub.f32 	%f1262, %f315, %f316;
	add.f32 	%f1263, %f313, %f313;
	add.f32 	%f317, %f1, %f1262;
	fma.rn.f32 	%f318, %f1263, %f314, %f2;
	mul.f32 	%f319, %f317, %f317;
	mul.f32 	%f320, %f318, %f318;
	add.f32 	%f1264, %f319, %f320;
	setp.gt.f32 	%p83, %f1264, 0f40800000;
	mov.b32 	%r272, 79;
	@%p83 bra 	$L__BB1_258;
	sub.f32 	%f1265, %f319, %f320;
	add.f32 	%f1266, %f317, %f317;
	add.f32 	%f321, %f1, %f1265;
	fma.rn.f32 	%f322, %f1266, %f318, %f2;
	mul.f32 	%f323, %f321, %f321;
	mul.f32 	%f324, %f322, %f322;
	add.f32 	%f1267, %f323, %f324;
	setp.gt.f32 	%p84, %f1267, 0f40800000;
	mov.b32 	%r272, 80;
	@%p84 bra 	$L__BB1_258;
	sub.f32 	%f1268, %f323, %f324;
	add.f32 	%f1269, %f321, %f321;
	add.f32 	%f325, %f1, %f1268;
	fma.rn.f32 	%f326, %f1269, %f322, %f2;
	mul.f32 	%f327, %f325, %f325;
	mul.f32 	%f328, %f326, %f326;
	add.f32 	%f1270, %f327, %f328;
	setp.gt.f32 	%p85, %f1270, 0f40800000;
	mov.b32 	%r272, 81;
	@%p85 bra 	$L__BB1_258;
	sub.f32 	%f1271, %f327, %f328;
	add.f32 	%f1272, %f325, %f325;
	add.f32 	%f329, %f1, %f1271;
	fma.rn.f32 	%f330, %f1272, %f326, %f2;
	mul.f32 	%f331, %f329, %f329;
	mul.f32 	%f332, %f330, %f330;
	add.f32 	%f1273, %f331, %f332;
	setp.gt.f32 	%p86, %f1273, 0f40800000;
	mov.b32 	%r272, 82;
	@%p86 bra 	$L__BB1_258;
	sub.f32 	%f1274, %f331, %f332;
	add.f32 	%f1275, %f329, %f329;
	add.f32 	%f333, %f1, %f1274;
	fma.rn.f32 	%f334, %f1275, %f330, %f2;
	mul.f32 	%f335, %f333, %f333;
	mul.f32 	%f336, %f334, %f334;
	add.f32 	%f1276, %f335, %f336;
	setp.gt.f32 	%p87, %f1276, 0f40800000;
	mov.b32 	%r272, 83;
	@%p87 bra 	$L__BB1_258;
	sub.f32 	%f1277, %f335, %f336;
	add.f32 	%f1278, %f333, %f333;
	add.f32 	%f337, %f1, %f1277;
	fma.rn.f32 	%f338, %f1278, %f334, %f2;
	mul.f32 	%f339, %f337, %f337;
	mul.f32 	%f340, %f338, %f338;
	add.f32 	%f1279, %f339, %f340;
	setp.gt.f32 	%p88, %f1279, 0f40800000;
	mov.b32 	%r272, 84;
	@%p88 bra 	$L__BB1_258;
	sub.f32 	%f1280, %f339, %f340;
	add.f32 	%f1281, %f337, %f337;
	add.f32 	%f341, %f1, %f1280;
	fma.rn.f32 	%f342, %f1281, %f338, %f2;
	mul.f32 	%f343, %f341, %f341;
	mul.f32 	%f344, %f342, %f342;
	add.f32 	%f1282, %f343, %f344;
	setp.gt.f32 	%p89, %f1282, 0f40800000;
	mov.b32 	%r272, 85;
	@%p89 bra 	$L__BB1_258;
	sub.f32 	%f1283, %f343, %f344;
	add.f32 	%f1284, %f341, %f341;
	add.f32 	%f345, %f1, %f1283;
	fma.rn.f32 	%f346, %f1284, %f342, %f2;
	mul.f32 	%f347, %f345, %f345;
	mul.f32 	%f348, %f346, %f346;
	add.f32 	%f1285, %f347, %f348;
	setp.gt.f32 	%p90, %f1285, 0f40800000;
	mov.b32 	%r272, 86;
	@%p90 bra 	$L__BB1_258;
	sub.f32 	%f1286, %f347, %f348;
	add.f32 	%f1287, %f345, %f345;
	add.f32 	%f349, %f1, %f1286;
	fma.rn.f32 	%f350, %f1287, %f346, %f2;
	mul.f32 	%f351, %f349, %f349;
	mul.f32 	%f352, %f350, %f350;
	add.f32 	%f1288, %f351, %f352;
	setp.gt.f32 	%p91, %f1288, 0f40800000;
	mov.b32 	%r272, 87;
	@%p91 bra 	$L__BB1_258;
	sub.f32 	%f1289, %f351, %f352;
	add.f32 	%f1290, %f349, %f349;
	add.f32 	%f353, %f1, %f1289;
	fma.rn.f32 	%f354, %f1290, %f350, %f2;
	mul.f32 	%f355, %f353, %f353;
	mul.f32 	%f356, %f354, %f354;
	add.f32 	%f1291, %f355, %f356;
	setp.gt.f32 	%p92, %f1291, 0f40800000;
	mov.b32 	%r272, 88;
	@%p92 bra 	$L__BB1_258;
	sub.f32 	%f1292, %f355, %f356;
	add.f32 	%f1293, %f353, %f353;
	add.f32 	%f357, %f1, %f1292;
	fma.rn.f32 	%f358, %f1293, %f354, %f2;
	mul.f32 	%f359, %f357, %f357;
	mul.f32 	%f360, %f358, %f358;
	add.f32 	%f1294, %f359, %f360;
	setp.gt.f32 	%p93, %f1294, 0f40800000;
	mov.b32 	%r272, 89;
	@%p93 bra 	$L__BB1_258;
	sub.f32 	%f1295, %f359, %f360;
	add.f32 	%f1296, %f357, %f357;
	add.f32 	%f361, %f1, %f1295;
	fma.rn.f32 	%f362, %f1296, %f358, %f2;
	mul.f32 	%f363, %f361, %f361;
	mul.f32 	%f364, %f362, %f362;
	add.f32 	%f1297, %f363, %f364;
	setp.gt.f32 	%p94, %f1297, 0f40800000;
	mov.b32 	%r272, 90;
	@%p94 bra 	$L__BB1_258;
	sub.f32 	%f1298, %f363, %f364;
	add.f32 	%f1299, %f361, %f361;
	add.f32 	%f365, %f1, %f1298;
	fma.rn.f32 	%f366, %f1299, %f362, %f2;
	mul.f32 	%f367, %f365, %f365;
	mul.f32 	%f368, %f366, %f366;
	add.f32 	%f1300, %f367, %f368;
	setp.gt.f32 	%p95, %f1300, 0f40800000;
	mov.b32 	%r272, 91;
	@%p95 bra 	$L__BB1_258;
	sub.f32 	%f1301, %f367, %f368;
	add.f32 	%f1302, %f365, %f365;
	add.f32 	%f369, %f1, %f1301;
	fma.rn.f32 	%f370, %f1302, %f366, %f2;
	mul.f32 	%f371, %f369, %f369;
	mul.f32 	%f372, %f370, %f370;
	add.f32 	%f1303, %f371, %f372;
	setp.gt.f32 	%p96, %f1303, 0f40800000;
	mov.b32 	%r272, 92;
	@%p96 bra 	$L__BB1_258;
	sub.f32 	%f1304, %f371, %f372;
	add.f32 	%f1305, %f369, %f369;
	add.f32 	%f373, %f1, %f1304;
	fma.rn.f32 	%f374, %f1305, %f370, %f2;
	mul.f32 	%f375, %f373, %f373;
	mul.f32 	%f376, %f374, %f374;
	add.f32 	%f1306, %f375, %f376;
	setp.gt.f32 	%p97, %f1306, 0f40800000;
	mov.b32 	%r272, 93;
	@%p97 bra 	$L__BB1_258;
	sub.f32 	%f1307, %f375, %f376;
	add.f32 	%f1308, %f373, %f373;
	add.f32 	%f377, %f1, %f1307;
	fma.rn.f32 	%f378, %f1308, %f374, %f2;
	mul.f32 	%f379, %f377, %f377;
	mul.f32 	%f380, %f378, %f378;
	add.f32 	%f1309, %f379, %f380;
	setp.gt.f32 	%p98, %f1309, 0f40800000;
	mov.b32 	%r272, 94;
	@%p98 bra 	$L__BB1_258;
	sub.f32 	%f1310, %f379, %f380;
	add.f32 	%f1311, %f377, %f377;
	add.f32 	%f381, %f1, %f1310;
	fma.rn.f32 	%f382, %f1311, %f378, %f2;
	mul.f32 	%f383, %f381, %f381;
	mul.f32 	%f384, %f382, %f382;
	add.f32 	%f1312, %f383, %f384;
	setp.gt.f32 	%p99, %f1312, 0f40800000;
	mov.b32 	%r272, 95;
	@%p99 bra 	$L__BB1_258;
	sub.f32 	%f1313, %f383, %f384;
	add.f32 	%f1314, %f381, %f381;
	add.f32 	%f385, %f1, %f1313;
	fma.rn.f32 	%f386, %f1314, %f382, %f2;
	mul.f32 	%f387, %f385, %f385;
	mul.f32 	%f388, %f386, %f386;
	add.f32 	%f1315, %f387, %f388;
	setp.gt.f32 	%p100, %f1315, 0f40800000;
	mov.b32 	%r272, 96;
	@%p100 bra 	$L__BB1_258;
	sub.f32 	%f1316, %f387, %f388;
	add.f32 	%f1317, %f385, %f385;
	add.f32 	%f389, %f1, %f1316;
	fma.rn.f32 	%f390, %f1317, %f386, %f2;
	mul.f32 	%f391, %f389, %f389;
	mul.f32 	%f392, %f390, %f390;
	add.f32 	%f1318, %f391, %f392;
	setp.gt.f32 	%p101, %f1318, 0f40800000;
	mov.b32 	%r272, 97;
	@%p101 bra 	$L__BB1_258;
	sub.f32 	%f1319, %f391, %f392;
	add.f32 	%f1320, %f389, %f389;
	add.f32 	%f393, %f1, %f1319;
	fma.rn.f32 	%f394, %f1320, %f390, %f2;
	mul.f32 	%f395, %f393, %f393;
	mul.f32 	%f396, %f394, %f394;
	add.f32 	%f1321, %f395, %f396;
	setp.gt.f32 	%p102, %f1321, 0f40800000;
	mov.b32 	%r272, 98;
	@%p102 bra 	$L__BB1_258;
	sub.f32 	%f1322, %f395, %f396;
	add.f32 	%f1323, %f393, %f393;
	add.f32 	%f397, %f1, %f1322;
	fma.rn.f32 	%f398, %f1323, %f394, %f2;
	mul.f32 	%f399, %f397, %f397;
	mul.f32 	%f400, %f398, %f398;
	add.f32 	%f1324, %f399, %f400;
	setp.gt.f32 	%p103, %f1324, 0f40800000;
	mov.b32 	%r272, 99;
	@%p103 bra 	$L__BB1_258;
	sub.f32 	%f1325, %f399, %f400;
	add.f32 	%f1326, %f397, %f397;
	add.f32 	%f401, %f1, %f1325;
	fma.rn.f32 	%f402, %f1326, %f398, %f2;
	mul.f32 	%f403, %f401, %f401;
	mul.f32 	%f404, %f402, %f402;
	add.f32 	%f1327, %f403, %f404;
	setp.gt.f32 	%p104, %f1327, 0f40800000;
	mov.b32 	%r272, 100;
	@%p104 bra 	$L__BB1_258;
	sub.f32 	%f1328, %f403, %f404;
	add.f32 	%f1329, %f401, %f401;
	add.f32 	%f405, %f1, %f1328;
	fma.rn.f32 	%f406, %f1329, %f402, %f2;
	mul.f32 	%f407, %f405, %f405;
	mul.f32 	%f408, %f406, %f406;
	add.f32 	%f1330, %f407, %f408;
	setp.gt.f32 	%p105, %f1330, 0f40800000;
	mov.b32 	%r272, 101;
	@%p105 bra 	$L__BB1_258;
	sub.f32 	%f1331, %f407, %f408;
	add.f32 	%f1332, %f405, %f405;
	add.f32 	%f409, %f1, %f1331;
	fma.rn.f32 	%f410, %f1332, %f406, %f2;
	mul.f32 	%f411, %f409, %f409;
	mul.f32 	%f412, %f410, %f410;
	add.f32 	%f1333, %f411, %f412;
	setp.gt.f32 	%p106, %f1333, 0f40800000;
	mov.b32 	%r272, 102;
	@%p106 bra 	$L__BB1_258;
	sub.f32 	%f1334, %f411, %f412;
	add.f32 	%f1335, %f409, %f409;
	add.f32 	%f413, %f1, %f1334;
	fma.rn.f32 	%f414, %f1335, %f410, %f2;
	mul.f32 	%f415, %f413, %f413;
	mul.f32 	%f416, %f414, %f414;
	add.f32 	%f1336, %f415, %f416;
	setp.gt.f32 	%p107, %f1336, 0f40800000;
	mov.b32 	%r272, 103;
	@%p107 bra 	$L__BB1_258;
	sub.f32 	%f1337, %f415, %f416;
	add.f32 	%f1338, %f413, %f413;
	add.f32 	%f417, %f1, %f1337;
	fma.rn.f32 	%f418, %f1338, %f414, %f2;
	mul.f32 	%f419, %f417, %f417;
	mul.f32 	%f420, %f418, %f418;
	add.f32 	%f1339, %f419, %f420;
	setp.gt.f32 	%p108, %f1339, 0f40800000;
	mov.b32 	%r272, 104;
	@%p108 bra 	$L__BB1_258;
	sub.f32 	%f1340, %f419, %f420;
	add.f32 	%f1341, %f417, %f417;
	add.f32 	%f421, %f1, %f1340;
	fma.rn.f32 	%f422, %f1341, %f418, %f2;
	mul.f32 	%f423, %f421, %f421;
	mul.f32 	%f424, %f422, %f422;
	add.f32 	%f1342, %f423, %f424;
	setp.gt.f32 	%p109, %f1342, 0f40800000;
	mov.b32 	%r272, 105;
	@%p109 bra 	$L__BB1_258;
	sub.f32 	%f1343, %f423, %f424;
	add.f32 	%f1344, %f421, %f421;
	add.f32 	%f425, %f1, %f1343;
	fma.rn.f32 	%f426, %f1344, %f422, %f2;
	mul.f32 	%f427, %f425, %f425;
	mul.f32 	%f428, %f426, %f426;
	add.f32 	%f1345, %f427, %f428;
	setp.gt.f32 	%p110, %f1345, 0f40800000;
	mov.b32 	%r272, 106;
	@%p110 bra 	$L__BB1_258;
	sub.f32 	%f1346, %f427, %f428;
	add.f32 	%f1347, %f425, %f425;
	add.f32 	%f429, %f1, %f1346;
	fma.rn.f32 	%f430, %f1347, %f426, %f2;
	mul.f32 	%f431, %f429, %f429;
	mul.f32 	%f432, %f430, %f430;
	add.f32 	%f1348, %f431, %f432;
	setp.gt.f32 	%p111, %f1348, 0f40800000;
	mov.b32 	%r272, 107;
	@%p111 bra 	$L__BB1_258;
	sub.f32 	%f1349, %f431, %f432;
	add.f32 	%f1350, %f429, %f429;
	add.f32 	%f433, %f1, %f1349;
	fma.rn.f32 	%f434, %f1350, %f430, %f2;
	mul.f32 	%f435, %f433, %f433;
	mul.f32 	%f436, %f434, %f434;
	add.f32 	%f1351, %f435, %f436;
	setp.gt.f32 	%p112, %f1351, 0f40800000;
	mov.b32 	%r272, 108;
	@%p112 bra 	$L__BB1_258;
	sub.f32 	%f1352, %f435, %f436;
	add.f32 	%f1353, %f433, %f433;
	add.f32 	%f437, %f1, %f1352;
	fma.rn.f32 	%f438, %f1353, %f434, %f2;
	mul.f32 	%f439, %f437, %f437;
	mul.f32 	%f440, %f438, %f438;
	add.f32 	%f1354, %f439, %f440;
	setp.gt.f32 	%p113, %f1354, 0f40800000;
	mov.b32 	%r272, 109;
	@%p113 bra 	$L__BB1_258;
	sub.f32 	%f1355, %f439, %f440;
	add.f32 	%f1356, %f437, %f437;
	add.f32 	%f441, %f1, %f1355;
	fma.rn.f32 	%f442, %f1356, %f438, %f2;
	mul.f32 	%f443, %f441, %f441;
	mul.f32 	%f444, %f442, %f442;
	add.f32 	%f1357, %f443, %f444;
	setp.gt.f32 	%p114, %f1357, 0f40800000;
	mov.b32 	%r272, 110;
	@%p114 bra 	$L__BB1_258;
	sub.f32 	%f1358, %f443, %f444;
	add.f32 	%f1359, %f441, %f441;
	add.f32 	%f445, %f1, %f1358;
	fma.rn.f32 	%f446, %f1359, %f442, %f2;
	mul.f32 	%f447, %f445, %f445;
	mul.f32 	%f448, %f446, %f446;
	add.f32 	%f1360, %f447, %f448;
	setp.gt.f32 	%p115, %f1360, 0f40800000;
	mov.b32 	%r272, 111;
	@%p115 bra 	$L__BB1_258;
	sub.f32 	%f1361, %f447, %f448;
	add.f32 	%f1362, %f445, %f445;
	add.f32 	%f449, %f1, %f1361;
	fma.rn.f32 	%f450, %f1362, %f446, %f2;
	mul.f32 	%f451, %f449, %f449;
	mul.f32 	%f452, %f450, %f450;
	add.f32 	%f1363, %f451, %f452;
	setp.gt.f32 	%p116, %f1363, 0f40800000;
	mov.b32 	%r272, 112;
	@%p116 bra 	$L__BB1_258;
	sub.f32 	%f1364, %f451, %f452;
	add.f32 	%f1365, %f449, %f449;
	add.f32 	%f453, %f1, %f1364;
	fma.rn.f32 	%f454, %f1365, %f450, %f2;
	mul.f32 	%f455, %f453, %f453;
	mul.f32 	%f456, %f454, %f454;
	add.f32 	%f1366, %f455, %f456;
	setp.gt.f32 	%p117, %f1366, 0f40800000;
	mov.b32 	%r272, 113;
	@%p117 bra 	$L__BB1_258;
	sub.f32 	%f1367, %f455, %f456;
	add.f32 	%f1368, %f453, %f453;
	add.f32 	%f457, %f1, %f1367;
	fma.rn.f32 	%f458, %f1368, %f454, %f2;
	mul.f32 	%f459, %f457, %f457;
	mul.f32 	%f460, %f458, %f458;
	add.f32 	%f1369, %f459, %f460;
	setp.gt.f32 	%p118, %f1369, 0f40800000;
	mov.b32 	%r272, 114;
	@%p118 bra 	$L__BB1_258;
	sub.f32 	%f1370, %f459, %f460;
	add.f32 	%f1371, %f457, %f457;
	add.f32 	%f461, %f1, %f1370;
	fma.rn.f32 	%f462, %f1371, %f458, %f2;
	mul.f32 	%f463, %f461, %f461;
	mul.f32 	%f464, %f462, %f462;
	add.f32 	%f1372, %f463, %f464;
	setp.gt.f32 	%p119, %f1372, 0f40800000;
	mov.b32 	%r272, 115;
	@%p119 bra 	$L__BB1_258;
	sub.f32 	%f1373, %f463, %f464;
	add.f32 	%f1374, %f461, %f461;
	add.f32 	%f465, %f1, %f1373;
	fma.rn.f32 	%f466, %f1374, %f462, %f2;
	mul.f32 	%f467, %f465, %f465;
	mul.f32 	%f468, %f466, %f466;
	add.f32 	%f1375, %f467, %f468;
	setp.gt.f32 	%p120, %f1375, 0f40800000;
	mov.b32 	%r272, 116;
	@%p120 bra 	$L__BB1_258;
	sub.f32 	%f1376, %f467, %f468;
	add.f32 	%f1377, %f465, %f465;
	add.f32 	%f469, %f1, %f1376;
	fma.rn.f32 	%f470, %f1377, %f466, %f2;
	mul.f32 	%f471, %f469, %f469;
	mul.f32 	%f472, %f470, %f470;
	add.f32 	%f1378, %f471, %f472;
	setp.gt.f32 	%p121, %f1378, 0f40800000;
	mov.b32 	%r272, 117;
	@%p121 bra 	$L__BB1_258;
	sub.f32 	%f1379, %f471, %f472;
	add.f32 	%f1380, %f469, %f469;
	add.f32 	%f473, %f1, %f1379;
	fma.rn.f32 	%f474, %f1380, %f470, %f2;
	mul.f32 	%f475, %f473, %f473;
	mul.f32 	%f476, %f474, %f474;
	add.f32 	%f1381, %f475, %f476;
	setp.gt.f32 	%p122, %f1381, 0f40800000;
	mov.b32 	%r272, 118;
	@%p122 bra 	$L__BB1_258;
	sub.f32 	%f1382, %f475, %f476;
	add.f32 	%f1383, %f473, %f473;
	add.f32 	%f477, %f1, %f1382;
	fma.rn.f32 	%f478, %f1383, %f474, %f2;
	mul.f32 	%f479, %f477, %f477;
	mul.f32 	%f480, %f478, %f478;
	add.f32 	%f1384, %f479, %f480;
	setp.gt.f32 	%p123, %f1384, 0f40800000;
	mov.b32 	%r272, 119;
	@%p123 bra 	$L__BB1_258;
	sub.f32 	%f1385, %f479, %f480;
	add.f32 	%f1386, %f477, %f477;
	add.f32 	%f481, %f1, %f1385;
	fma.rn.f32 	%f482, %f1386, %f478, %f2;
	mul.f32 	%f483, %f481, %f481;
	mul.f32 	%f484, %f482, %f482;
	add.f32 	%f1387, %f483, %f484;
	setp.gt.f32 	%p124, %f1387, 0f40800000;
	mov.b32 	%r272, 120;
	@%p124 bra 	$L__BB1_258;
	sub.f32 	%f1388, %f483, %f484;
	add.f32 	%f1389, %f481, %f481;
	add.f32 	%f485, %f1, %f1388;
	fma.rn.f32 	%f486, %f1389, %f482, %f2;
	mul.f32 	%f487, %f485, %f485;
	mul.f32 	%f488, %f486, %f486;
	add.f32 	%f1390, %f487, %f488;
	setp.gt.f32 	%p125, %f1390, 0f40800000;
	mov.b32 	%r272, 121;
	@%p125 bra 	$L__BB1_258;
	sub.f32 	%f1391, %f487, %f488;
	add.f32 	%f1392, %f485, %f485;
	add.f32 	%f489, %f1, %f1391;
	fma.rn.f32 	%f490, %f1392, %f486, %f2;
	mul.f32 	%f491, %f489, %f489;
	mul.f32 	%f492, %f490, %f490;
	add.f32 	%f1393, %f491, %f492;
	setp.gt.f32 	%p126, %f1393, 0f40800000;
	mov.b32 	%r272, 122;
	@%p126 bra 	$L__BB1_258;
	sub.f32 	%f1394, %f491, %f492;
	add.f32 	%f1395, %f489, %f489;
	add.f32 	%f493, %f1, %f1394;
	fma.rn.f32 	%f494, %f1395, %f490, %f2;
	mul.f32 	%f495, %f493, %f493;
	mul.f32 	%f496, %f494, %f494;
	add.f32 	%f1396, %f495, %f496;
	setp.gt.f32 	%p127, %f1396, 0f40800000;
	mov.b32 	%r272, 123;
	@%p127 bra 	$L__BB1_258;
	sub.f32 	%f1397, %f495, %f496;
	add.f32 	%f1398, %f493, %f493;
	add.f32 	%f497, %f1, %f1397;
	fma.rn.f32 	%f498, %f1398, %f494, %f2;
	mul.f32 	%f499, %f497, %f497;
	mul.f32 	%f500, %f498, %f498;
	add.f32 	%f1399, %f499, %f500;
	setp.gt.f32 	%p128, %f1399, 0f40800000;
	mov.b32 	%r272, 124;
	@%p128 bra 	$L__BB1_258;
	sub.f32 	%f1400, %f499, %f500;
	add.f32 	%f1401, %f497, %f497;
	add.f32 	%f501, %f1, %f1400;
	fma.rn.f32 	%f502, %f1401, %f498, %f2;
	mul.f32 	%f503, %f501, %f501;
	mul.f32 	%f504, %f502, %f502;
	add.f32 	%f1402, %f503, %f504;
	setp.gt.f32 	%p129, %f1402, 0f40800000;
	mov.b32 	%r272, 125;
	@%p129 bra 	$L__BB1_258;
	sub.f32 	%f1403, %f503, %f504;
	add.f32 	%f1404, %f501, %f501;
	add.f32 	%f505, %f1, %f1403;
	fma.rn.f32 	%f506, %f1404, %f502, %f2;
	mul.f32 	%f507, %f505, %f505;
	mul.f32 	%f508, %f506, %f506;
	add.f32 	%f1405, %f507, %f508;
	setp.gt.f32 	%p130, %f1405, 0f40800000;
	mov.b32 	%r272, 126;
	@%p130 bra 	$L__BB1_258;
	sub.f32 	%f1406, %f507, %f508;
	add.f32 	%f1407, %f505, %f505;
	add.f32 	%f509, %f1, %f1406;
	fma.rn.f32 	%f510, %f1407, %f506, %f2;
	mul.f32 	%f511, %f509, %f509;
	mul.f32 	%f512, %f510, %f510;
	add.f32 	%f1408, %f511, %f512;
	setp.gt.f32 	%p131, %f1408, 0f40800000;
	mov.b32 	%r272, 127;
	@%p131 bra 	$L__BB1_258;
	sub.f32 	%f1409, %f511, %f512;
	add.f32 	%f1410, %f509, %f509;
	add.f32 	%f513, %f1, %f1409;
	fma.rn.f32 	%f514, %f1410, %f510, %f2;
	mul.f32 	%f515, %f513, %f513;
	mul.f32 	%f516, %f514, %f514;
	add.f32 	%f1411, %f515, %f516;
	setp.gt.f32 	%p132, %f1411, 0f40800000;
	mov.b32 	%r272, 128;
	@%p132 bra 	$L__BB1_258;
	sub.f32 	%f1412, %f515, %f516;
	add.f32 	%f1413, %f513, %f513;
	add.f32 	%f517, %f1, %f1412;
	fma.rn.f32 	%f518, %f1413, %f514, %f2;
	mul.f32 	%f519, %f517, %f517;
	mul.f32 	%f520, %f518, %f518;
	add.f32 	%f1414, %f519, %f520;
	setp.gt.f32 	%p133, %f1414, 0f40800000;
	mov.b32 	%r272, 129;
	@%p133 bra 	$L__BB1_258;
	sub.f32 	%f1415, %f519, %f520;
	add.f32 	%f1416, %f517, %f517;
	add.f32 	%f521, %f1, %f1415;
	fma.rn.f32 	%f522, %f1416, %f518, %f2;
	mul.f32 	%f523, %f521, %f521;
	mul.f32 	%f524, %f522, %f522;
	add.f32 	%f1417, %f523, %f524;
	setp.gt.f32 	%p134, %f1417, 0f40800000;
	mov.b32 	%r272, 130;
	@%p134 bra 	$L__BB1_258;
	sub.f32 	%f1418, %f523, %f524;
	add.f32 	%f1419, %f521, %f521;
	add.f32 	%f525, %f1, %f1418;
	fma.rn.f32 	%f526, %f1419, %f522, %f2;
	mul.f32 	%f527, %f525, %f525;
	mul.f32 	%f528, %f526, %f526;
	add.f32 	%f1420, %f527, %f528;
	setp.gt.f32 	%p135, %f1420, 0f40800000;
	mov.b32 	%r272, 131;
	@%p135 bra 	$L__BB1_258;
	sub.f32 	%f1421, %f527, %f528;
	add.f32 	%f1422, %f525, %f525;
	add.f32 	%f529, %f1, %f1421;
	fma.rn.f32 	%f530, %f1422, %f526, %f2;
	mul.f32 	%f531, %f529, %f529;
	mul.f32 	%f532, %f530, %f530;
	add.f32 	%f1423, %f531, %f532;
	setp.gt.f32 	%p136, %f1423, 0f40800000;
	mov.b32 	%r272, 132;
	@%p136 bra 	$L__BB1_258;
	sub.f32 	%f1424, %f531, %f532;
	add.f32 	%f1425, %f529, %f529;
	add.f32 	%f533, %f1, %f1424;
	fma.rn.f32 	%f534, %f1425, %f530, %f2;
	mul.f32 	%f535, %f533, %f533;
	mul.f32 	%f536, %f534, %f534;
	add.f32 	%f1426, %f535, %f536;
	setp.gt.f32 	%p137, %f1426, 0f40800000;
	mov.b32 	%r272, 133;
	@%p137 bra 	$L__BB1_258;
	sub.f32 	%f1427, %f535, %f536;
	add.f32 	%f1428, %f533, %f533;
	add.f32 	%f537, %f1, %f1427;
	fma.rn.f32 	%f538, %f1428, %f534, %f2;
	mul.f32 	%f539, %f537, %f537;
	mul.f32 	%f540, %f538, %f538;
	add.f32 	%f1429, %f539, %f540;
	setp.gt.f32 	%p138, %f1429, 0f40800000;
	mov.b32 	%r272, 134;
	@%p138 bra 	$L__BB1_258;
	sub.f32 	%f1430, %f539, %f540;
	add.f32 	%f1431, %f537, %f537;
	add.f32 	%f541, %f1, %f1430;
	fma.rn.f32 	%f542, %f1431, %f538, %f2;
	mul.f32 	%f543, %f541, %f541;
	mul.f32 	%f544, %f542, %f542;
	add.f32 	%f1432, %f543, %f544;
	setp.gt.f32 	%p139, %f1432, 0f40800000;
	mov.b32 	%r272, 135;
	@%p139 bra 	$L__BB1_258;
	sub.f32 	%f1433, %f543, %f544;
	add.f32 	%f1434, %f541, %f541;
	add.f32 	%f545, %f1, %f1433;
	fma.rn.f32 	%f546, %f1434, %f542, %f2;
	mul.f32 	%f547, %f545, %f545;
	mul.f32 	%f548, %f546, %f546;
	add.f32 	%f1435, %f547, %f548;
	setp.gt.f32 	%p140, %f1435, 0f40800000;
	mov.b32 	%r272, 136;
	@%p140 bra 	$L__BB1_258;
	sub.f32 	%f1436, %f547, %f548;
	add.f32 	%f1437, %f545, %f545;
	add.f32 	%f549, %f1, %f1436;
	fma.rn.f32 	%f550, %f1437, %f546, %f2;
	mul.f32 	%f551, %f549, %f549;
	mul.f32 	%f552, %f550, %f550;
	add.f32 	%f1438, %f551, %f552;
	setp.gt.f32 	%p141, %f1438, 0f40800000;
	mov.b32 	%r272, 137;
	@%p141 bra 	$L__BB1_258;
	sub.f32 	%f1439, %f551, %f552;
	add.f32 	%f1440, %f549, %f549;
	add.f32 	%f553, %f1, %f1439;
	fma.rn.f32 	%f554, %f1440, %f550, %f2;
	mul.f32 	%f555, %f553, %f553;
	mul.f32 	%f556, %f554, %f554;
	add.f32 	%f1441, %f555, %f556;
	setp.gt.f32 	%p142, %f1441, 0f40800000;
	mov.b32 	%r272, 138;
	@%p142 bra 	$L__BB1_258;
	sub.f32 	%f1442, %f555, %f556;
	add.f32 	%f1443, %f553, %f553;
	add.f32 	%f557, %f1, %f1442;
	fma.rn.f32 	%f558, %f1443, %f554, %f2;
	mul.f32 	%f559, %f557, %f557;
	mul.f32 	%f560, %f558, %f558;
	add.f32 	%f1444, %f559, %f560;
	setp.gt.f32 	%p143, %f1444, 0f40800000;
	mov.b32 	%r272, 139;
	@%p143 bra 	$L__BB1_258;
	sub.f32 	%f1445, %f559, %f560;
	add.f32 	%f1446, %f557, %f557;
	add.f32 	%f561, %f1, %f1445;
	fma.rn.f32 	%f562, %f1446, %f558, %f2;
	mul.f32 	%f563, %f561, %f561;
	mul.f32 	%f564, %f562, %f562;
	add.f32 	%f1447, %f563, %f564;
	setp.gt.f32 	%p144, %f1447, 0f40800000;
	mov.b32 	%r272, 140;
	@%p144 bra 	$L__BB1_258;
	sub.f32 	%f1448, %f563, %f564;
	add.f32 	%f1449, %f561, %f561;
	add.f32 	%f565, %f1, %f1448;
	fma.rn.f32 	%f566, %f1449, %f562, %f2;
	mul.f32 	%f567, %f565, %f565;
	mul.f32 	%f568, %f566, %f566;
	add.f32 	%f1450, %f567, %f568;
	setp.gt.f32 	%p145, %f1450, 0f40800000;
	mov.b32 	%r272, 141;
	@%p145 bra 	$L__BB1_258;
	sub.f32 	%f1451, %f567, %f568;
	add.f32 	%f1452, %f565, %f565;
	add.f32 	%f569, %f1, %f1451;
	fma.rn.f32 	%f570, %f1452, %f566, %f2;
	mul.f32 	%f571, %f569, %f569;
	mul.f32 	%f572, %f570, %f570;
	add.f32 	%f1453, %f571, %f572;
	setp.gt.f32 	%p146, %f1453, 0f40800000;
	mov.b32 	%r272, 142;
	@%p146 bra 	$L__BB1_258;
	sub.f32 	%f1454, %f571, %f572;
	add.f32 	%f1455, %f569, %f569;
	add.f32 	%f573, %f1, %f1454;
	fma.rn.f32 	%f574, %f1455, %f570, %f2;
	mul.f32 	%f575, %f573, %f573;
	mul.f32 	%f576, %f574, %f574;
	add.f32 	%f1456, %f575, %f576;
	setp.gt.f32 	%p147, %f1456, 0f40800000;
	mov.b32 	%r272, 143;
	@%p147 bra 	$L__BB1_258;
	sub.f32 	%f1457, %f575, %f576;
	add.f32 	%f1458, %f573, %f573;
	add.f32 	%f577, %f1, %f1457;
	fma.rn.f32 	%f578, %f1458, %f574, %f2;
	mul.f32 	%f579, %f577, %f577;
	mul.f32 	%f580, %f578, %f578;
	add.f32 	%f1459, %f579, %f580;
	setp.gt.f32 	%p148, %f1459, 0f40800000;
	mov.b32 	%r272, 144;
	@%p148 bra 	$L__BB1_258;
	sub.f32 	%f1460, %f579, %f580;
	add.f32 	%f1461, %f577, %f577;
	add.f32 	%f581, %f1, %f1460;
	fma.rn.f32 	%f582, %f1461, %f578, %f2;
	mul.f32 	%f583, %f581, %f581;
	mul.f32 	%f584, %f582, %f582;
	add.f32 	%f1462, %f583, %f584;
	setp.gt.f32 	%p149, %f1462, 0f40800000;
	mov.b32 	%r272, 145;
	@%p149 bra 	$L__BB1_258;
	sub.f32 	%f1463, %f583, %f584;
	add.f32 	%f1464, %f581, %f581;
	add.f32 	%f585, %f1, %f1463;
	fma.rn.f32 	%f586, %f1464, %f582, %f2;
	mul.f32 	%f587, %f585, %f585;
	mul.f32 	%f588, %f586, %f586;
	add.f32 	%f1465, %f587, %f588;
	setp.gt.f32 	%p150, %f1465, 0f40800000;
	mov.b32 	%r272, 146;
	@%p150 bra 	$L__BB1_258;
	sub.f32 	%f1466, %f587, %f588;
	add.f32 	%f1467, %f585, %f585;
	add.f32 	%f589, %f1, %f1466;
	fma.rn.f32 	%f590, %f1467, %f586, %f2;
	mul.f32 	%f591, %f589, %f589;
	mul.f32 	%f592, %f590, %f590;
	add.f32 	%f1468, %f591, %f592;
	setp.gt.f32 	%p151, %f1468, 0f40800000;
	mov.b32 	%r272, 147;
	@%p151 bra 	$L__BB1_258;
	sub.f32 	%f1469, %f591, %f592;
	add.f32 	%f1470, %f589, %f589;
	add.f32 	%f593, %f1, %f1469;
	fma.rn.f32 	%f594, %f1470, %f590, %f2;
	mul.f32 	%f595, %f593, %f593;
	mul.f32 	%f596, %f594, %f594;
	add.f32 	%f1471, %f595, %f596;
	setp.gt.f32 	%p152, %f1471, 0f40800000;
	mov.b32 	%r272, 148;
	@%p152 bra 	$L__BB1_258;
	sub.f32 	%f1472, %f595, %f596;
	add.f32 	%f1473, %f593, %f593;
	add.f32 	%f597, %f1, %f1472;
	fma.rn.f32 	%f598, %f1473, %f594, %f2;
	mul.f32 	%f599, %f597, %f597;
	mul.f32 	%f600, %f598, %f598;
	add.f32 	%f1474, %f599, %f600;
	setp.gt.f32 	%p153, %f1474, 0f40800000;
	mov.b32 	%r272, 149;
	@%p153 bra 	$L__BB1_258;
	sub.f32 	%f1475, %f599, %f600;
	add.f32 	%f1476, %f597, %f597;
	add.f32 	%f601, %f1, %f1475;
	fma.rn.f32 	%f602, %f1476, %f598, %f2;
	mul.f32 	%f603, %f601, %f601;
	mul.f32 	%f604, %f602, %f602;
	add.f32 	%f1477, %f603, %f604;
	setp.gt.f32 	%p154, %f1477, 0f40800000;
	mov.b32 	%r272, 150;
	@%p154 bra 	$L__BB1_258;
	sub.f32 	%f1478, %f603, %f604;
	add.f32 	%f1479, %f601, %f601;
	add.f32 	%f605, %f1, %f1478;
	fma.rn.f32 	%f606, %f1479, %f602, %f2;
	mul.f32 	%f607, %f605, %f605;
	mul.f32 	%f608, %f606, %f606;
	add.f32 	%f1480, %f607, %f608;
	setp.gt.f32 	%p155, %f1480, 0f40800000;
	mov.b32 	%r272, 151;
	@%p155 bra 	$L__BB1_258;
	sub.f32 	%f1481, %f607, %f608;
	add.f32 	%f1482, %f605, %f605;
	add.f32 	%f609, %f1, %f1481;
	fma.rn.f32 	%f610, %f1482, %f606, %f2;
	mul.f32 	%f611, %f609, %f609;
	mul.f32 	%f612, %f610, %f610;
	add.f32 	%f1483, %f611, %f612;
	setp.gt.f32 	%p156, %f1483, 0f40800000;
	mov.b32 	%r272, 152;
	@%p156 bra 	$L__BB1_258;
	sub.f32 	%f1484, %f611, %f612;
	add.f32 	%f1485, %f609, %f609;
	add.f32 	%f613, %f1, %f1484;
	fma.rn.f32 	%f614, %f1485, %f610, %f2;
	mul.f32 	%f615, %f613, %f613;
	mul.f32 	%f616, %f614, %f614;
	add.f32 	%f1486, %f615, %f616;
	setp.gt.f32 	%p157, %f1486, 0f40800000;
	mov.b32 	%r272, 153;
	@%p157 bra 	$L__BB1_258;
	sub.f32 	%f1487, %f615, %f616;
	add.f32 	%f1488, %f613, %f613;
	add.f32 	%f617, %f1, %f1487;
	fma.rn.f32 	%f618, %f1488, %f614, %f2;
	mul.f32 	%f619, %f617, %f617;
	mul.f32 	%f620, %f618, %f618;
	add.f32 	%f1489, %f619, %f620;
	setp.gt.f32 	%p158, %f1489, 0f40800000;
	mov.b32 	%r272, 154;
	@%p158 bra 	$L__BB1_258;
	sub.f32 	%f1490, %f619, %f620;
	add.f32 	%f1491, %f617, %f617;
	add.f32 	%f621, %f1, %f1490;
	fma.rn.f32 	%f622, %f1491, %f618, %f2;
	mul.f32 	%f623, %f621, %f621;
	mul.f32 	%f624, %f622, %f622;
	add.f32 	%f1492, %f623, %f624;
	setp.gt.f32 	%p159, %f1492, 0f40800000;
	mov.b32 	%r272, 155;
	@%p159 bra 	$L__BB1_258;
	sub.f32 	%f1493, %f623, %f624;
	add.f32 	%f1494, %f621, %f621;
	add.f32 	%f625, %f1, %f1493;
	fma.rn.f32 	%f626, %f1494, %f622, %f2;
	mul.f32 	%f627, %f625, %f625;
	mul.f32 	%f628, %f626, %f626;
	add.f32 	%f1495, %f627, %f628;
	setp.gt.f32 	%p160, %f1495, 0f40800000;
	mov.b32 	%r272, 156;
	@%p160 bra 	$L__BB1_258;
	sub.f32 	%f1496, %f627, %f628;
	add.f32 	%f1497, %f625, %f625;
	add.f32 	%f629, %f1, %f1496;
	fma.rn.f32 	%f630, %f1497, %f626, %f2;
	mul.f32 	%f631, %f629, %f629;
	mul.f32 	%f632, %f630, %f630;
	add.f32 	%f1498, %f631, %f632;
	setp.gt.f32 	%p161, %f1498, 0f40800000;
	mov.b32 	%r272, 157;
	@%p161 bra 	$L__BB1_258;
	sub.f32 	%f1499, %f631, %f632;
	add.f32 	%f1500, %f629, %f629;
	add.f32 	%f633, %f1, %f1499;
	fma.rn.f32 	%f634, %f1500, %f630, %f2;
	mul.f32 	%f635, %f633, %f633;
	mul.f32 	%f636, %f634, %f634;
	add.f32 	%f1501, %f635, %f636;
	setp.gt.f32 	%p162, %f1501, 0f40800000;
	mov.b32 	%r272, 158;
	@%p162 bra 	$L__BB1_258;
	sub.f32 	%f1502, %f635, %f636;
	add.f32 	%f1503, %f633, %f633;
	add.f32 	%f637, %f1, %f1502;
	fma.rn.f32 	%f638, %f1503, %f634, %f2;
	mul.f32 	%f639, %f637, %f637;
	mul.f32 	%f640, %f638, %f638;
	add.f32 	%f1504, %f639, %f640;
	setp.gt.f32 	%p163, %f1504, 0f40800000;
	mov.b32 	%r272, 159;
	@%p163 bra 	$L__BB1_258;
	sub.f32 	%f1505, %f639, %f640;
	add.f32 	%f1506, %f637, %f637;
	add.f32 	%f641, %f1, %f1505;
	fma.rn.f32 	%f642, %f1506, %f638, %f2;
	mul.f32 	%f643, %f641, %f641;
	mul.f32 	%f644, %f642, %f642;
	add.f32 	%f1507, %f643, %f644;
	setp.gt.f32 	%p164, %f1507, 0f40800000;
	mov.b32 	%r272, 160;
	@%p164 bra 	$L__BB1_258;
	sub.f32 	%f1508, %f643, %f644;
	add.f32 	%f1509, %f641, %f641;
	add.f32 	%f645, %f1, %f1508;
	fma.rn.f32 	%f646, %f1509, %f642, %f2;
	mul.f32 	%f647, %f645, %f645;
	mul.f32 	%f648, %f646, %f646;
	add.f32 	%f1510, %f647, %f648;
	setp.gt.f32 	%p165, %f1510, 0f40800000;
	mov.b32 	%r272, 161;
	@%p165 bra 	$L__BB1_258;
	sub.f32 	%f1511, %f647, %f648;
	add.f32 	%f1512, %f645, %f645;
	add.f32 	%f649, %f1, %f1511;
	fma.rn.f32 	%f650, %f1512, %f646, %f2;
	mul.f32 	%f651, %f649, %f649;
	mul.f32 	%f652, %f650, %f650;
	add.f32 	%f1513, %f651, %f652;
	setp.gt.f32 	%p166, %f1513, 0f40800000;
	mov.b32 	%r272, 162;
	@%p166 bra 	$L__BB1_258;
	sub.f32 	%f1514, %f651, %f652;
	add.f32 	%f1515, %f649, %f649;
	add.f32 	%f653, %f1, %f1514;
	fma.rn.f32 	%f654, %f1515, %f650, %f2;
	mul.f32 	%f655, %f653, %f653;
	mul.f32 	%f656, %f654, %f654;
	add.f32 	%f1516, %f655, %f656;
	setp.gt.f32 	%p167, %f1516, 0f40800000;
	mov.b32 	%r272, 163;
	@%p167 bra 	$L__BB1_258;
	sub.f32 	%f1517, %f655, %f656;
	add.f32 	%f1518, %f653, %f653;
	add.f32 	%f657, %f1, %f1517;
	fma.rn.f32 	%f658, %f1518, %f654, %f2;
	mul.f32 	%f659, %f657, %f657;
	mul.f32 	%f660, %f658, %f658;
	add.f32 	%f1519, %f659, %f660;
	setp.gt.f32 	%p168, %f1519, 0f40800000;
	mov.b32 	%r272, 164;
	@%p168 bra 	$L__BB1_258;
	sub.f32 	%f1520, %f659, %f660;
	add.f32 	%f1521, %f657, %f657;
	add.f32 	%f661, %f1, %f1520;
	fma.rn.f32 	%f662, %f1521, %f658, %f2;
	mul.f32 	%f663, %f661, %f661;
	mul.f32 	%f664, %f662, %f662;
	add.f32 	%f1522, %f663, %f664;
	setp.gt.f32 	%p169, %f1522, 0f40800000;
	mov.b32 	%r272, 165;
	@%p169 bra 	$L__BB1_258;
	sub.f32 	%f1523, %f663, %f664;
	add.f32 	%f1524, %f661, %f661;
	add.f32 	%f665, %f1, %f1523;
	fma.rn.f32 	%f666, %f1524, %f662, %f2;
	mul.f32 	%f667, %f665, %f665;
	mul.f32 	%f668, %f666, %f666;
	add.f32 	%f1525, %f667, %f668;
	setp.gt.f32 	%p170, %f1525, 0f40800000;
	mov.b32 	%r272, 166;
	@%p170 bra 	$L__BB1_258;
	sub.f32 	%f1526, %f667, %f668;
	add.f32 	%f1527, %f665, %f665;
	add.f32 	%f669, %f1, %f1526;
	fma.rn.f32 	%f670, %f1527, %f666, %f2;
	mul.f32 	%f671, %f669, %f669;
	mul.f32 	%f672, %f670, %f670;
	add.f32 	%f1528, %f671, %f672;
	setp.gt.f32 	%p171, %f1528, 0f40800000;
	mov.b32 	%r272, 167;
	@%p171 bra 	$L__BB1_258;
	sub.f32 	%f1529, %f671, %f672;
	add.f32 	%f1530, %f669, %f669;
	add.f32 	%f673, %f1, %f1529;
	fma.rn.f32 	%f674, %f1530, %f670, %f2;
	mul.f32 	%f675, %f673, %f673;
	mul.f32 	%f676, %f674, %f674;
	add.f32 	%f1531, %f675, %f676;
	setp.gt.f32 	%p172, %f1531, 0f40800000;
	mov.b32 	%r272, 168;
	@%p172 bra 	$L__BB1_258;
	sub.f32 	%f1532, %f675, %f676;
	add.f32 	%f1533, %f673, %f673;
	add.f32 	%f677, %f1, %f1532;
	fma.rn.f32 	%f678, %f1533, %f674, %f2;
	mul.f32 	%f679, %f677, %f677;
	mul.f32 	%f680, %f678, %f678;
	add.f32 	%f1534, %f679, %f680;
	setp.gt.f32 	%p173, %f1534, 0f40800000;
	mov.b32 	%r272, 169;
	@%p173 bra 	$L__BB1_258;
	sub.f32 	%f1535, %f679, %f680;
	add.f32 	%f1536, %f677, %f677;
	add.f32 	%f681, %f1, %f1535;
	fma.rn.f32 	%f682, %f1536, %f678, %f2;
	mul.f32 	%f683, %f681, %f681;
	mul.f32 	%f684, %f682, %f682;
	add.f32 	%f1537, %f683, %f684;
	setp.gt.f32 	%p174, %f1537, 0f40800000;
	mov.b32 	%r272, 170;
	@%p174 bra 	$L__BB1_258;
	sub.f32 	%f1538, %f683, %f684;
	add.f32 	%f1539, %f681, %f681;
	add.f32 	%f685, %f1, %f1538;
	fma.rn.f32 	%f686, %f1539, %f682, %f2;
	mul.f32 	%f687, %f685, %f685;
	mul.f32 	%f688, %f686, %f686;
	add.f32 	%f1540, %f687, %f688;
	setp.gt.f32 	%p175, %f1540, 0f40800000;
	mov.b32 	%r272, 171;
	@%p175 bra 	$L__BB1_258;
	sub.f32 	%f1541, %f687, %f688;
	add.f32 	%f1542, %f685, %f685;
	add.f32 	%f689, %f1, %f1541;
	fma.rn.f32 	%f690, %f1542, %f686, %f2;
	mul.f32 	%f691, %f689, %f689;
	mul.f32 	%f692, %f690, %f690;
	add.f32 	%f1543, %f691, %f692;
	setp.gt.f32 	%p176, %f1543, 0f40800000;
	mov.b32 	%r272, 172;
	@%p176 bra 	$L__BB1_258;
	sub.f32 	%f1544, %f691, %f692;
	add.f32 	%f1545, %f689, %f689;
	add.f32 	%f693, %f1, %f1544;
	fma.rn.f32 	%f694, %f1545, %f690, %f2;
	mul.f32 	%f695, %f693, %f693;
	mul.f32 	%f696, %f694, %f694;
	add.f32 	%f1546, %f695, %f696;
	setp.gt.f32 	%p177, %f1546, 0f40800000;
	mov.b32 	%r272, 173;
	@%p177 bra 	$L__BB1_258;
	sub.f32 	%f1547, %f695, %f696;
	add.f32 	%f1548, %f693, %f693;
	add.f32 	%f697, %f1, %f1547;
	fma.rn.f32 	%f698, %f1548, %f694, %f2;
	mul.f32 	%f699, %f697, %f697;
	mul.f32 	%f700, %f698, %f698;
	add.f32 	%f1549, %f699, %f700;
	setp.gt.f32 	%p178, %f1549, 0f40800000;
	mov.b32 	%r272, 174;
	@%p178 bra 	$L__BB1_258;
	sub.f32 	%f1550, %f699, %f700;
	add.f32 	%f1551, %f697, %f697;
	add.f32 	%f701, %f1, %f1550;
	fma.rn.f32 	%f702, %f1551, %f698, %f2;
	mul.f32 	%f703, %f701, %f701;
	mul.f32 	%f704, %f702, %f702;
	add.f32 	%f1552, %f703, %f704;
	setp.gt.f32 	%p179, %f1552, 0f40800000;
	mov.b32 	%r272, 175;
	@%p179 bra 	$L__BB1_258;
	sub.f32 	%f1553, %f703, %f704;
	add.f32 	%f1554, %f701, %f701;
	add.f32 	%f705, %f1, %f1553;
	fma.rn.f32 	%f706, %f1554, %f702, %f2;
	mul.f32 	%f707, %f705, %f705;
	mul.f32 	%f708, %f706, %f706;
	add.f32 	%f1555, %f707, %f708;
	setp.gt.f32 	%p180, %f1555, 0f40800000;
	mov.b32 	%r272, 176;
	@%p180 bra 	$L__BB1_258;
	sub.f32 	%f1556, %f707, %f708;
	add.f32 	%f1557, %f705, %f705;
	add.f32 	%f709, %f1, %f1556;
	fma.rn.f32 	%f710, %f1557, %f706, %f2;
	mul.f32 	%f711, %f709, %f709;
	mul.f32 	%f712, %f710, %f710;
	add.f32 	%f1558, %f711, %f712;
	setp.gt.f32 	%p181, %f1558, 0f40800000;
	mov.b32 	%r272, 177;
	@%p181 bra 	$L__BB1_258;
	sub.f32 	%f1559, %f711, %f712;
	add.f32 	%f1560, %f709, %f709;
	add.f32 	%f713, %f1, %f1559;
	fma.rn.f32 	%f714, %f1560, %f710, %f2;
	mul.f32 	%f715, %f713, %f713;
	mul.f32 	%f716, %f714, %f714;
	add.f32 	%f1561, %f715, %f716;
	setp.gt.f32 	%p182, %f1561, 0f40800000;
	mov.b32 	%r272, 178;
	@%p182 bra 	$L__BB1_258;
	sub.f32 	%f1562, %f715, %f716;
	add.f32 	%f1563, %f713, %f713;
	add.f32 	%f717, %f1, %f1562;
	fma.rn.f32 	%f718, %f1563, %f714, %f2;
	mul.f32 	%f719, %f717, %f717;
	mul.f32 	%f720, %f718, %f718;
	add.f32 	%f1564, %f719, %f720;
	setp.gt.f32 	%p183, %f1564, 0f40800000;
	mov.b32 	%r272, 179;
	@%p183 bra 	$L__BB1_258;
	sub.f32 	%f1565, %f719, %f720;
	add.f32 	%f1566, %f717, %f717;
	add.f32 	%f721, %f1, %f1565;
	fma.rn.f32 	%f722, %f1566, %f718, %f2;
	mul.f32 	%f723, %f721, %f721;
	mul.f32 	%f724, %f722, %f722;
	add.f32 	%f1567, %f723, %f724;
	setp.gt.f32 	%p184, %f1567, 0f40800000;
	mov.b32 	%r272, 180;
	@%p184 bra 	$L__BB1_258;
	sub.f32 	%f1568, %f723, %f724;
	add.f32 	%f1569, %f721, %f721;
	add.f32 	%f725, %f1, %f1568;
	fma.rn.f32 	%f726, %f1569, %f722, %f2;
	mul.f32 	%f727, %f725, %f725;
	mul.f32 	%f728, %f726, %f726;
	add.f32 	%f1570, %f727, %f728;
	setp.gt.f32 	%p185, %f1570, 0f40800000;
	mov.b32 	%r272, 181;
	@%p185 bra 	$L__BB1_258;
	sub.f32 	%f1571, %f727, %f728;
	add.f32 	%f1572, %f725, %f725;
	add.f32 	%f729, %f1, %f1571;
	fma.rn.f32 	%f730, %f1572, %f726, %f2;
	mul.f32 	%f731, %f729, %f729;
	mul.f32 	%f732, %f730, %f730;
	add.f32 	%f1573, %f731, %f732;
	setp.gt.f32 	%p186, %f1573, 0f40800000;
	mov.b32 	%r272, 182;
	@%p186 bra 	$L__BB1_258;
	sub.f32 	%f1574, %f731, %f732;
	add.f32 	%f1575, %f729, %f729;
	add.f32 	%f733, %f1, %f1574;
	fma.rn.f32 	%f734, %f1575, %f730, %f2;
	mul.f32 	%f735, %f733, %f733;
	mul.f32 	%f736, %f734, %f734;
	add.f32 	%f1576, %f735, %f736;
	setp.gt.f32 	%p187, %f1576, 0f40800000;
	mov.b32 	%r272, 183;
	@%p187 bra 	$L__BB1_258;
	sub.f32 	%f1577, %f735, %f736;
	add.f32 	%f1578, %f733, %f733;
	add.f32 	%f737, %f1, %f1577;
	fma.rn.f32 	%f738, %f1578, %f734, %f2;
	mul.f32 	%f739, %f737, %f737;
	mul.f32 	%f740, %f738, %f738;
	add.f32 	%f1579, %f739, %f740;
	setp.gt.f32 	%p188, %f1579, 0f40800000;
	mov.b32 	%r272, 184;
	@%p188 bra 	$L__BB1_258;
	sub.f32 	%f1580, %f739, %f740;
	add.f32 	%f1581, %f737, %f737;
	add.f32 	%f741, %f1, %f1580;
	fma.rn.f32 	%f742, %f1581, %f738, %f2;
	mul.f32 	%f743, %f741, %f741;
	mul.f32 	%f744, %f742, %f742;
	add.f32 	%f1582, %f743, %f744;
	setp.gt.f32 	%p189, %f1582, 0f40800000;
	mov.b32 	%r272, 185;
	@%p189 bra 	$L__BB1_258;
	sub.f32 	%f1583, %f743, %f744;
	add.f32 	%f1584, %f741, %f741;
	add.f32 	%f745, %f1, %f1583;
	fma.rn.f32 	%f746, %f1584, %f742, %f2;
	mul.f32 	%f747, %f745, %f745;
	mul.f32 	%f748, %f746, %f746;
	add.f32 	%f1585, %f747, %f748;
	setp.gt.f32 	%p190, %f1585, 0f40800000;
	mov.b32 	%r272, 186;
	@%p190 bra 	$L__BB1_258;
	sub.f32 	%f1586, %f747, %f748;
	add.f32 	%f1587, %f745, %f745;
	add.f32 	%f749, %f1, %f1586;
	fma.rn.f32 	%f750, %f1587, %f746, %f2;
	mul.f32 	%f751, %f749, %f749;
	mul.f32 	%f752, %f750, %f750;
	add.f32 	%f1588, %f751, %f752;
	setp.gt.f32 	%p191, %f1588, 0f40800000;
	mov.b32 	%r272, 187;
	@%p191 bra 	$L__BB1_258;
	sub.f32 	%f1589, %f751, %f752;
	add.f32 	%f1590, %f749, %f749;
	add.f32 	%f753, %f1, %f1589;
	fma.rn.f32 	%f754, %f1590, %f750, %f2;
	mul.f32 	%f755, %f753, %f753;
	mul.f32 	%f756, %f754, %f754;
	add.f32 	%f1591, %f755, %f756;
	setp.gt.f32 	%p192, %f1591, 0f40800000;
	mov.b32 	%r272, 188;
	@%p192 bra 	$L__BB1_258;
	sub.f32 	%f1592, %f755, %f756;
	add.f32 	%f1593, %f753, %f753;
	add.f32 	%f757, %f1, %f1592;
	fma.rn.f32 	%f758, %f1593, %f754, %f2;
	mul.f32 	%f759, %f757, %f757;
	mul.f32 	%f760, %f758, %f758;
	add.f32 	%f1594, %f759, %f760;
	setp.gt.f32 	%p193, %f1594, 0f40800000;
	mov.b32 	%r272, 189;
	@%p193 bra 	$L__BB1_258;
	sub.f32 	%f1595, %f759, %f760;
	add.f32 	%f1596, %f757, %f757;
	add.f32 	%f761, %f1, %f1595;
	fma.rn.f32 	%f762, %f1596, %f758, %f2;
	mul.f32 	%f763, %f761, %f761;
	mul.f32 	%f764, %f762, %f762;
	add.f32 	%f1597, %f763, %f764;
	setp.gt.f32 	%p194, %f1597, 0f40800000;
	mov.b32 	%r272, 190;
	@%p194 bra 	$L__BB1_258;
	sub.f32 	%f1598, %f763, %f764;
	add.f32 	%f1599, %f761, %f761;
	add.f32 	%f765, %f1, %f1598;
	fma.rn.f32 	%f766, %f1599, %f762, %f2;
	mul.f32 	%f767, %f765, %f765;
	mul.f32 	%f768, %f766, %f766;
	add.f32 	%f1600, %f767, %f768;
	setp.gt.f32 	%p195, %f1600, 0f40800000;
	mov.b32 	%r272, 191;
	@%p195 bra 	$L__BB1_258;
	sub.f32 	%f1601, %f767, %f768;
	add.f32 	%f1602, %f765, %f765;
	add.f32 	%f769, %f1, %f1601;
	fma.rn.f32 	%f770, %f1602, %f766, %f2;
	mul.f32 	%f771, %f769, %f769;
	mul.f32 	%f772, %f770, %f770;
	add.f32 	%f1603, %f771, %f772;
	setp.gt.f32 	%p196, %f1603, 0f40800000;
	mov.b32 	%r272, 192;
	@%p196 bra 	$L__BB1_258;
	sub.f32 	%f1604, %f771, %f772;
	add.f32 	%f1605, %f769, %f769;
	add.f32 	%f773, %f1, %f1604;
	fma.rn.f32 	%f774, %f1605, %f770, %f2;
	mul.f32 	%f775, %f773, %f773;
	mul.f32 	%f776, %f774, %f774;
	add.f32 	%f1606, %f775, %f776;
	setp.gt.f32 	%p197, %f1606, 0f40800000;
	mov.b32 	%r272, 193;
	@%p197 bra 	$L__BB1_258;
	sub.f32 	%f1607, %f775, %f776;
	add.f32 	%f1608, %f773, %f773;
	add.f32 	%f777, %f1, %f1607;
	fma.rn.f32 	%f778, %f1608, %f774, %f2;
	mul.f32 	%f779, %f777, %f777;
	mul.f32 	%f780, %f778, %f778;
	add.f32 	%f1609, %f779, %f780;
	setp.gt.f32 	%p198, %f1609, 0f40800000;
	mov.b32 	%r272, 194;
	@%p198 bra 	$L__BB1_258;
	sub.f32 	%f1610, %f779, %f780;
	add.f32 	%f1611, %f777, %f777;
	add.f32 	%f781, %f1, %f1610;
	fma.rn.f32 	%f782, %f1611, %f778, %f2;
	mul.f32 	%f783, %f781, %f781;
	mul.f32 	%f784, %f782, %f782;
	add.f32 	%f1612, %f783, %f784;
	setp.gt.f32 	%p199, %f1612, 0f40800000;
	mov.b32 	%r272, 195;
	@%p199 bra 	$L__BB1_258;
	sub.f32 	%f1613, %f783, %f784;
	add.f32 	%f1614, %f781, %f781;
	add.f32 	%f785, %f1, %f1613;
	fma.rn.f32 	%f786, %f1614, %f782, %f2;
	mul.f32 	%f787, %f785, %f785;
	mul.f32 	%f788, %f786, %f786;
	add.f32 	%f1615, %f787, %f788;
	setp.gt.f32 	%p200, %f1615, 0f40800000;
	mov.b32 	%r272, 196;
	@%p200 bra 	$L__BB1_258;
	sub.f32 	%f1616, %f787, %f788;
	add.f32 	%f1617, %f785, %f785;
	add.f32 	%f789, %f1, %f1616;
	fma.rn.f32 	%f790, %f1617, %f786, %f2;
	mul.f32 	%f791, %f789, %f789;
	mul.f32 	%f792, %f790, %f790;
	add.f32 	%f1618, %f791, %f792;
	setp.gt.f32 	%p201, %f1618, 0f40800000;
	mov.b32 	%r272, 197;
	@%p201 bra 	$L__BB1_258;
	sub.f32 	%f1619, %f791, %f792;
	add.f32 	%f1620, %f789, %f789;
	add.f32 	%f793, %f1, %f1619;
	fma.rn.f32 	%f794, %f1620, %f790, %f2;
	mul.f32 	%f795, %f793, %f793;
	mul.f32 	%f796, %f794, %f794;
	add.f32 	%f1621, %f795, %f796;
	setp.gt.f32 	%p202, %f1621, 0f40800000;
	mov.b32 	%r272, 198;
	@%p202 bra 	$L__BB1_258;
	sub.f32 	%f1622, %f795, %f796;
	add.f32 	%f1623, %f793, %f793;
	add.f32 	%f797, %f1, %f1622;
	fma.rn.f32 	%f798, %f1623, %f794, %f2;
	mul.f32 	%f799, %f797, %f797;
	mul.f32 	%f800, %f798, %f798;
	add.f32 	%f1624, %f799, %f800;
	setp.gt.f32 	%p203, %f1624, 0f40800000;
	mov.b32 	%r272, 199;
	@%p203 bra 	$L__BB1_258;
	sub.f32 	%f1625, %f799, %f800;
	add.f32 	%f1626, %f797, %f797;
	add.f32 	%f801, %f1, %f1625;
	fma.rn.f32 	%f802, %f1626, %f798, %f2;
	mul.f32 	%f803, %f801, %f801;
	mul.f32 	%f804, %f802, %f802;
	add.f32 	%f1627, %f803, %f804;
	setp.gt.f32 	%p204, %f1627, 0f40800000;
	mov.b32 	%r272, 200;
	@%p204 bra 	$L__BB1_258;
	sub.f32 	%f1628, %f803, %f804;
	add.f32 	%f1629, %f801, %f801;
	add.f32 	%f805, %f1, %f1628;
	fma.rn.f32 	%f806, %f1629, %f802, %f2;
	mul.f32 	%f807, %f805, %f805;
	mul.f32 	%f808, %f806, %f806;
	add.f32 	%f1630, %f807, %f808;
	setp.gt.f32 	%p205, %f1630, 0f40800000;
	mov.b32 	%r272, 201;
	@%p205 bra 	$L__BB1_258;
	sub.f32 	%f1631, %f807, %f808;
	add.f32 	%f1632, %f805, %f805;
	add.f32 	%f809, %f1, %f1631;
	fma.rn.f32 	%f810, %f1632, %f806, %f2;
	mul.f32 	%f811, %f809, %f809;
	mul.f32 	%f812, %f810, %f810;
	add.f32 	%f1633, %f811, %f812;
	setp.gt.f32 	%p206, %f1633, 0f40800000;
	mov.b32 	%r272, 202;
	@%p206 bra 	$L__BB1_258;
	sub.f32 	%f1634, %f811, %f812;
	add.f32 	%f1635, %f809, %f809;
	add.f32 	%f813, %f1, %f1634;
	fma.rn.f32 	%f814, %f1635, %f810, %f2;
	mul.f32 	%f815, %f813, %f813;
	mul.f32 	%f816, %f814, %f814;
	add.f32 	%f1636, %f815, %f816;
	setp.gt.f32 	%p207, %f1636, 0f40800000;
	mov.b32 	%r272, 203;
	@%p207 bra 	$L__BB1_258;
	sub.f32 	%f1637, %f815, %f816;
	add.f32 	%f1638, %f813, %f813;
	add.f32 	%f817, %f1, %f1637;
	fma.rn.f32 	%f818, %f1638, %f814, %f2;
	mul.f32 	%f819, %f817, %f817;
	mul.f32 	%f820, %f818, %f818;
	add.f32 	%f1639, %f819, %f820;
	setp.gt.f32 	%p208, %f1639, 0f40800000;
	mov.b32 	%r272, 204;
	@%p208 bra 	$L__BB1_258;
	sub.f32 	%f1640, %f819, %f820;
	add.f32 	%f1641, %f817, %f817;
	add.f32 	%f821, %f1, %f1640;
	fma.rn.f32 	%f822, %f1641, %f818, %f2;
	mul.f32 	%f823, %f821, %f821;
	mul.f32 	%f824, %f822, %f822;
	add.f32 	%f1642, %f823, %f824;
	setp.gt.f32 	%p209, %f1642, 0f40800000;
	mov.b32 	%r272, 205;
	@%p209 bra 	$L__BB1_258;
	sub.f32 	%f1643, %f823, %f824;
	add.f32 	%f1644, %f821, %f821;
	add.f32 	%f825, %f1, %f1643;
	fma.rn.f32 	%f826, %f1644, %f822, %f2;
	mul.f32 	%f827, %f825, %f825;
	mul.f32 	%f828, %f826, %f826;
	add.f32 	%f1645, %f827, %f828;
	setp.gt.f32 	%p210, %f1645, 0f40800000;
	mov.b32 	%r272, 206;
	@%p210 bra 	$L__BB1_258;
	sub.f32 	%f1646, %f827, %f828;
	add.f32 	%f1647, %f825, %f825;
	add.f32 	%f829, %f1, %f1646;
	fma.rn.f32 	%f830, %f1647, %f826, %f2;
	mul.f32 	%f831, %f829, %f829;
	mul.f32 	%f832, %f830, %f830;
	add.f32 	%f1648, %f831, %f832;
	setp.gt.f32 	%p211, %f1648, 0f40800000;
	mov.b32 	%r272, 207;
	@%p211 bra 	$L__BB1_258;
	sub.f32 	%f1649, %f831, %f832;
	add.f32 	%f1650, %f829, %f829;
	add.f32 	%f833, %f1, %f1649;
	fma.rn.f32 	%f834, %f1650, %f830, %f2;
	mul.f32 	%f835, %f833, %f833;
	mul.f32 	%f836, %f834, %f834;
	add.f32 	%f1651, %f835, %f836;
	setp.gt.f32 	%p212, %f1651, 0f40800000;
	mov.b32 	%r272, 208;
	@%p212 bra 	$L__BB1_258;
	sub.f32 	%f1652, %f835, %f836;
	add.f32 	%f1653, %f833, %f833;
	add.f32 	%f837, %f1, %f1652;
	fma.rn.f32 	%f838, %f1653, %f834, %f2;
	mul.f32 	%f839, %f837, %f837;
	mul.f32 	%f840, %f838, %f838;
	add.f32 	%f1654, %f839, %f840;
	setp.gt.f32 	%p213, %f1654, 0f40800000;
	mov.b32 	%r272, 209;
	@%p213 bra 	$L__BB1_258;
	sub.f32 	%f1655, %f839, %f840;
	add.f32 	%f1656, %f837, %f837;
	add.f32 	%f841, %f1, %f1655;
	fma.rn.f32 	%f842, %f1656, %f838, %f2;
	mul.f32 	%f843, %f841, %f841;
	mul.f32 	%f844, %f842, %f842;
	add.f32 	%f1657, %f843, %f844;
	setp.gt.f32 	%p214, %f1657, 0f40800000;
	mov.b32 	%r272, 210;
	@%p214 bra 	$L__BB1_258;
	sub.f32 	%f1658, %f843, %f844;
	add.f32 	%f1659, %f841, %f841;
	add.f32 	%f845, %f1, %f1658;
	fma.rn.f32 	%f846, %f1659, %f842, %f2;
	mul.f32 	%f847, %f845, %f845;
	mul.f32 	%f848, %f846, %f846;
	add.f32 	%f1660, %f847, %f848;
	setp.gt.f32 	%p215, %f1660, 0f40800000;
	mov.b32 	%r272, 211;
	@%p215 bra 	$L__BB1_258;
	sub.f32 	%f1661, %f847, %f848;
	add.f32 	%f1662, %f845, %f845;
	add.f32 	%f849, %f1, %f1661;
	fma.rn.f32 	%f850, %f1662, %f846, %f2;
	mul.f32 	%f851, %f849, %f849;
	mul.f32 	%f852, %f850, %f850;
	add.f32 	%f1663, %f851, %f852;
	setp.gt.f32 	%p216, %f1663, 0f40800000;
	mov.b32 	%r272, 212;
	@%p216 bra 	$L__BB1_258;
	sub.f32 	%f1664, %f851, %f852;
	add.f32 	%f1665, %f849, %f849;
	add.f32 	%f853, %f1, %f1664;
	fma.rn.f32 	%f854, %f1665, %f850, %f2;
	mul.f32 	%f855, %f853, %f853;
	mul.f32 	%f856, %f854, %f854;
	add.f32 	%f1666, %f855, %f856;
	setp.gt.f32 	%p217, %f1666, 0f40800000;
	mov.b32 	%r272, 213;
	@%p217 bra 	$L__BB1_258;
	sub.f32 	%f1667, %f855, %f856;
	add.f32 	%f1668, %f853, %f853;
	add.f32 	%f857, %f1, %f1667;
	fma.rn.f32 	%f858, %f1668, %f854, %f2;
	mul.f32 	%f859, %f857, %f857;
	mul.f32 	%f860, %f858, %f858;
	add.f32 	%f1669, %f859, %f860;
	setp.gt.f32 	%p218, %f1669, 0f40800000;
	mov.b32 	%r272, 214;
	@%p218 bra 	$L__BB1_258;
	sub.f32 	%f1670, %f859, %f860;
	add.f32 	%f1671, %f857, %f857;
	add.f32 	%f861, %f1, %f1670;
	fma.rn.f32 	%f862, %f1671, %f858, %f2;
	mul.f32 	%f863, %f861, %f861;
	mul.f32 	%f864, %f862, %f862;
	add.f32 	%f1672, %f863, %f864;
	setp.gt.f32 	%p219, %f1672, 0f40800000;
	mov.b32 	%r272, 215;
	@%p219 bra 	$L__BB1_258;
	sub.f32 	%f1673, %f863, %f864;
	add.f32 	%f1674, %f861, %f861;
	add.f32 	%f865, %f1, %f1673;
	fma.rn.f32 	%f866, %f1674, %f862, %f2;
	mul.f32 	%f867, %f865, %f865;
	mul.f32 	%f868, %f866, %f866;
	add.f32 	%f1675, %f867, %f868;
	setp.gt.f32 	%p220, %f1675, 0f40800000;
	mov.b32 	%r272, 216;
	@%p220 bra 	$L__BB1_258;
	sub.f32 	%f1676, %f867, %f868;
	add.f32 	%f1677, %f865, %f865;
	add.f32 	%f869, %f1, %f1676;
	fma.rn.f32 	%f870, %f1677, %f866, %f2;
	mul.f32 	%f871, %f869, %f869;
	mul.f32 	%f872, %f870, %f870;
	add.f32 	%f1678, %f871, %f872;
	setp.gt.f32 	%p221, %f1678, 0f40800000;
	mov.b32 	%r272, 217;
	@%p221 bra 	$L__BB1_258;
	sub.f32 	%f1679, %f871, %f872;
	add.f32 	%f1680, %f869, %f869;
	add.f32 	%f873, %f1, %f1679;
	fma.rn.f32 	%f874, %f1680, %f870, %f2;
	mul.f32 	%f875, %f873, %f873;
	mul.f32 	%f876, %f874, %f874;
	add.f32 	%f1681, %f875, %f876;
	setp.gt.f32 	%p222, %f1681, 0f40800000;
	mov.b32 	%r272, 218;
	@%p222 bra 	$L__BB1_258;
	sub.f32 	%f1682, %f875, %f876;
	add.f32 	%f1683, %f873, %f873;
	add.f32 	%f877, %f1, %f1682;
	fma.rn.f32 	%f878, %f1683, %f874, %f2;
	mul.f32 	%f879, %f877, %f877;
	mul.f32 	%f880, %f878, %f878;
	add.f32 	%f1684, %f879, %f880;
	setp.gt.f32 	%p223, %f1684, 0f40800000;
	mov.b32 	%r272, 219;
	@%p223 bra 	$L__BB1_258;
	sub.f32 	%f1685, %f879, %f880;
	add.f32 	%f1686, %f877, %f877;
	add.f32 	%f881, %f1, %f1685;
	fma.rn.f32 	%f882, %f1686, %f878, %f2;
	mul.f32 	%f883, %f881, %f881;
	mul.f32 	%f884, %f882, %f882;
	add.f32 	%f1687, %f883, %f884;
	setp.gt.f32 	%p224, %f1687, 0f40800000;
	mov.b32 	%r272, 220;
	@%p224 bra 	$L__BB1_258;
	sub.f32 	%f1688, %f883, %f884;
	add.f32 	%f1689, %f881, %f881;
	add.f32 	%f885, %f1, %f1688;
	fma.rn.f32 	%f886, %f1689, %f882, %f2;
	mul.f32 	%f887, %f885, %f885;
	mul.f32 	%f888, %f886, %f886;
	add.f32 	%f1690, %f887, %f888;
	setp.gt.f32 	%p225, %f1690, 0f40800000;
	mov.b32 	%r272, 221;
	@%p225 bra 	$L__BB1_258;
	sub.f32 	%f1691, %f887, %f888;
	add.f32 	%f1692, %f885, %f885;
	add.f32 	%f889, %f1, %f1691;
	fma.rn.f32 	%f890, %f1692, %f886, %f2;
	mul.f32 	%f891, %f889, %f889;
	mul.f32 	%f892, %f890, %f890;
	add.f32 	%f1693, %f891, %f892;
	setp.gt.f32 	%p226, %f1693, 0f40800000;
	mov.b32 	%r272, 222;
	@%p226 bra 	$L__BB1_258;
	sub.f32 	%f1694, %f891, %f892;
	add.f32 	%f1695, %f889, %f889;
	add.f32 	%f893, %f1, %f1694;
	fma.rn.f32 	%f894, %f1695, %f890, %f2;
	mul.f32 	%f895, %f893, %f893;
	mul.f32 	%f896, %f894, %f894;
	add.f32 	%f1696, %f895, %f896;
	setp.gt.f32 	%p227, %f1696, 0f40800000;
	mov.b32 	%r272, 223;
	@%p227 bra 	$L__BB1_258;
	sub.f32 	%f1697, %f895, %f896;
	add.f32 	%f1698, %f893, %f893;
	add.f32 	%f897, %f1, %f1697;
	fma.rn.f32 	%f898, %f1698, %f894, %f2;
	mul.f32 	%f899, %f897, %f897;
	mul.f32 	%f900, %f898, %f898;
	add.f32 	%f1699, %f899, %f900;
	setp.gt.f32 	%p228, %f1699, 0f40800000;
	mov.b32 	%r272, 224;
	@%p228 bra 	$L__BB1_258;
	sub.f32 	%f1700, %f899, %f900;
	add.f32 	%f1701, %f897, %f897;
	add.f32 	%f901, %f1, %f1700;
	fma.rn.f32 	%f902, %f1701, %f898, %f2;
	mul.f32 	%f903, %f901, %f901;
	mul.f32 	%f904, %f902, %f902;
	add.f32 	%f1702, %f903, %f904;
	setp.gt.f32 	%p229, %f1702, 0f40800000;
	mov.b32 	%r272, 225;
	@%p229 bra 	$L__BB1_258;
	sub.f32 	%f1703, %f903, %f904;
	add.f32 	%f1704, %f901, %f901;
	add.f32 	%f905, %f1, %f1703;
	fma.rn.f32 	%f906, %f1704, %f902, %f2;
	mul.f32 	%f907, %f905, %f905;
	mul.f32 	%f908, %f906, %f906;
	add.f32 	%f1705, %f907, %f908;
	setp.gt.f32 	%p230, %f1705, 0f40800000;
	mov.b32 	%r272, 226;
	@%p230 bra 	$L__BB1_258;
	sub.f32 	%f1706, %f907, %f908;
	add.f32 	%f1707, %f905, %f905;
	add.f32 	%f909, %f1, %f1706;
	fma.rn.f32 	%f910, %f1707, %f906, %f2;
	mul.f32 	%f911, %f909, %f909;
	mul.f32 	%f912, %f910, %f910;
	add.f32 	%f1708, %f911, %f912;
	setp.gt.f32 	%p231, %f1708, 0f40800000;
	mov.b32 	%r272, 227;
	@%p231 bra 	$L__BB1_258;
	sub.f32 	%f1709, %f911, %f912;
	add.f32 	%f1710, %f909, %f909;
	add.f32 	%f913, %f1, %f1709;
	fma.rn.f32 	%f914, %f1710, %f910, %f2;
	mul.f32 	%f915, %f913, %f913;
	mul.f32 	%f916, %f914, %f914;
	add.f32 	%f1711, %f915, %f916;
	setp.gt.f32 	%p232, %f1711, 0f40800000;
	mov.b32 	%r272, 228;
	@%p232 bra 	$L__BB1_258;
	sub.f32 	%f1712, %f915, %f916;
	add.f32 	%f1713, %f913, %f913;
	add.f32 	%f917, %f1, %f1712;
	fma.rn.f32 	%f918, %f1713, %f914, %f2;
	mul.f32 	%f919, %f917, %f917;
	mul.f32 	%f920, %f918, %f918;
	add.f32 	%f1714, %f919, %f920;
	setp.gt.f32 	%p233, %f1714, 0f40800000;
	mov.b32 	%r272, 229;
	@%p233 bra 	$L__BB1_258;
	sub.f32 	%f1715, %f919, %f920;
	add.f32 	%f1716, %f917, %f917;
	add.f32 	%f921, %f1, %f1715;
	fma.rn.f32 	%f922, %f1716, %f918, %f2;
	mul.f32 	%f923, %f921, %f921;
	mul.f32 	%f924, %f922, %f922;
	add.f32 	%f1717, %f923, %f924;
	setp.gt.f32 	%p234, %f1717, 0f40800000;
	mov.b32 	%r272, 230;
	@%p234 bra 	$L__BB1_258;
	sub.f32 	%f1718, %f923, %f924;
	add.f32 	%f1719, %f921, %f921;
	add.f32 	%f925, %f1, %f1718;
	fma.rn.f32 	%f926, %f1719, %f922, %f2;
	mul.f32 	%f927, %f925, %f925;
	mul.f32 	%f928, %f926, %f926;
	add.f32 	%f1720, %f927, %f928;
	setp.gt.f32 	%p235, %f1720, 0f40800000;
	mov.b32 	%r272, 231;
	@%p235 bra 	$L__BB1_258;
	sub.f32 	%f1721, %f927, %f928;
	add.f32 	%f1722, %f925, %f925;
	add.f32 	%f929, %f1, %f1721;
	fma.rn.f32 	%f930, %f1722, %f926, %f2;
	mul.f32 	%f931, %f929, %f929;
	mul.f32 	%f932, %f930, %f930;
	add.f32 	%f1723, %f931, %f932;
	setp.gt.f32 	%p236, %f1723, 0f40800000;
	mov.b32 	%r272, 232;
	@%p236 bra 	$L__BB1_258;
	sub.f32 	%f1724, %f931, %f932;
	add.f32 	%f1725, %f929, %f929;
	add.f32 	%f933, %f1, %f1724;
	fma.rn.f32 	%f934, %f1725, %f930, %f2;
	mul.f32 	%f935, %f933, %f933;
	mul.f32 	%f936, %f934, %f934;
	add.f32 	%f1726, %f935, %f936;
	setp.gt.f32 	%p237, %f1726, 0f40800000;
	mov.b32 	%r272, 233;
	@%p237 bra 	$L__BB1_258;
	sub.f32 	%f1727, %f935, %f936;
	add.f32 	%f1728, %f933, %f933;
	add.f32 	%f937, %f1, %f1727;
	fma.rn.f32 	%f938, %f1728, %f934, %f2;
	mul.f32 	%f939, %f937, %f937;
	mul.f32 	%f940, %f938, %f938;
	add.f32 	%f1729, %f939, %f940;
	setp.gt.f32 	%p238, %f1729, 0f40800000;
	mov.b32 	%r272, 234;
	@%p238 bra 	$L__BB1_258;
	sub.f32 	%f1730, %f939, %f940;
	add.f32 	%f1731, %f937, %f937;
	add.f32 	%f941, %f1, %f1730;
	fma.rn.f32 	%f942, %f1731, %f938, %f2;
	mul.f32 	%f943, %f941, %f941;
	mul.f32 	%f944, %f942, %f942;
	add.f32 	%f1732, %f943, %f944;
	setp.gt.f32 	%p239, %f1732, 0f40800000;
	mov.b32 	%r272, 235;
	@%p239 bra 	$L__BB1_258;
	sub.f32 	%f1733, %f943, %f944;
	add.f32 	%f1734, %f941, %f941;
	add.f32 	%f945, %f1, %f1733;
	fma.rn.f32 	%f946, %f1734, %f942, %f2;
	mul.f32 	%f947, %f945, %f945;
	mul.f32 	%f948, %f946, %f946;
	add.f32 	%f1735, %f947, %f948;
	setp.gt.f32 	%p240, %f1735, 0f40800000;
	mov.b32 	%r272, 236;
	@%p240 bra 	$L__BB1_258;
	sub.f32 	%f1736, %f947, %f948;
	add.f32 	%f1737, %f945, %f945;
	add.f32 	%f949, %f1, %f1736;
	fma.rn.f32 	%f950, %f1737, %f946, %f2;
	mul.f32 	%f951, %f949, %f949;
	mul.f32 	%f952, %f950, %f950;
	add.f32 	%f1738, %f951, %f952;
	setp.gt.f32 	%p241, %f1738, 0f40800000;
	mov.b32 	%r272, 237;
	@%p241 bra 	$L__BB1_258;
	sub.f32 	%f1739, %f951, %f952;
	add.f32 	%f1740, %f949, %f949;
	add.f32 	%f953, %f1, %f1739;
	fma.rn.f32 	%f954, %f1740, %f950, %f2;
	mul.f32 	%f955, %f953, %f953;
	mul.f32 	%f956, %f954, %f954;
	add.f32 	%f1741, %f955, %f956;
	setp.gt.f32 	%p242, %f1741, 0f40800000;
	mov.b32 	%r272, 238;
	@%p242 bra 	$L__BB1_258;
	sub.f32 	%f1742, %f955, %f956;
	add.f32 	%f1743, %f953, %f953;
	add.f32 	%f957, %f1, %f1742;
	fma.rn.f32 	%f958, %f1743, %f954, %f2;
	mul.f32 	%f959, %f957, %f957;
	mul.f32 	%f960, %f958, %f958;
	add.f32 	%f1744, %f959, %f960;
	setp.gt.f32 	%p243, %f1744, 0f40800000;
	mov.b32 	%r272, 239;
	@%p243 bra 	$L__BB1_258;
	sub.f32 	%f1745, %f959, %f960;
	add.f32 	%f1746, %f957, %f957;
	add.f32 	%f961, %f1, %f1745;
	fma.rn.f32 	%f962, %f1746, %f958, %f2;
	mul.f32 	%f963, %f961, %f961;
	mul.f32 	%f964, %f962, %f962;
	add.f32 	%f1747, %f963, %f964;
	setp.gt.f32 	%p244, %f1747, 0f40800000;
	mov.b32 	%r272, 240;
	@%p244 bra 	$L__BB1_258;
	sub.f32 	%f1748, %f963, %f964;
	add.f32 	%f1749, %f961, %f961;
	add.f32 	%f965, %f1, %f1748;
	fma.rn.f32 	%f966, %f1749, %f962, %f2;
	mul.f32 	%f967, %f965, %f965;
	mul.f32 	%f968, %f966, %f966;
	add.f32 	%f1750, %f967, %f968;
	setp.gt.f32 	%p245, %f1750, 0f40800000;
	mov.b32 	%r272, 241;
	@%p245 bra 	$L__BB1_258;
	sub.f32 	%f1751, %f967, %f968;
	add.f32 	%f1752, %f965, %f965;
	add.f32 	%f969, %f1, %f1751;
	fma.rn.f32 	%f970, %f1752, %f966, %f2;
	mul.f32 	%f971, %f969, %f969;
	mul.f32 	%f972, %f970, %f970;
	add.f32 	%f1753, %f971, %f972;
	setp.gt.f32 	%p246, %f1753, 0f40800000;
	mov.b32 	%r272, 242;
	@%p246 bra 	$L__BB1_258;
	sub.f32 	%f1754, %f971, %f972;
	add.f32 	%f1755, %f969, %f969;
	add.f32 	%f973, %f1, %f1754;
	fma.rn.f32 	%f974, %f1755, %f970, %f2;
	mul.f32 	%f975, %f973, %f973;
	mul.f32 	%f976, %f974, %f974;
	add.f32 	%f1756, %f975, %f976;
	setp.gt.f32 	%p247, %f1756, 0f40800000;
	mov.b32 	%r272, 243;
	@%p247 bra 	$L__BB1_258;
	sub.f32 	%f1757, %f975, %f976;
	add.f32 	%f1758, %f973, %f973;
	add.f32 	%f977, %f1, %f1757;
	fma.rn.f32 	%f978, %f1758, %f974, %f2;
	mul.f32 	%f979, %f977, %f977;
	mul.f32 	%f980, %f978, %f978;
	add.f32 	%f1759, %f979, %f980;
	setp.gt.f32 	%p248, %f1759, 0f40800000;
	mov.b32 	%r272, 244;
	@%p248 bra 	$L__BB1_258;
	sub.f32 	%f1760, %f979, %f980;
	add.f32 	%f1761, %f977, %f977;
	add.f32 	%f981, %f1, %f1760;
	fma.rn.f32 	%f982, %f1761, %f978, %f2;
	mul.f32 	%f983, %f981, %f981;
	mul.f32 	%f984, %f982, %f982;
	add.f32 	%f1762, %f983, %f984;
	setp.gt.f32 	%p249, %f1762, 0f40800000;
	mov.b32 	%r272, 245;
	@%p249 bra 	$L__BB1_258;
	sub.f32 	%f1763, %f983, %f984;
	add.f32 	%f1764, %f981, %f981;
	add.f32 	%f985, %f1, %f1763;
	fma.rn.f32 	%f986, %f1764, %f982, %f2;
	mul.f32 	%f987, %f985, %f985;
	mul.f32 	%f988, %f986, %f986;
	add.f32 	%f1765, %f987, %f988;
	setp.gt.f32 	%p250, %f1765, 0f40800000;
	mov.b32 	%r272, 246;
	@%p250 bra 	$L__BB1_258;
	sub.f32 	%f1766, %f987, %f988;
	add.f32 	%f1767, %f985, %f985;
	add.f32 	%f989, %f1, %f1766;
	fma.rn.f32 	%f990, %f1767, %f986, %f2;
	mul.f32 	%f991, %f989, %f989;
	mul.f32 	%f992, %f990, %f990;
	add.f32 	%f1768, %f991, %f992;
	setp.gt.f32 	%p251, %f1768, 0f40800000;
	mov.b32 	%r272, 247;
	@%p251 bra 	$L__BB1_258;
	sub.f32 	%f1769, %f991, %f992;
	add.f32 	%f1770, %f989, %f989;
	add.f32 	%f993, %f1, %f1769;
	fma.rn.f32 	%f994, %f1770, %f990, %f2;
	mul.f32 	%f995, %f993, %f993;
	mul.f32 	%f996, %f994, %f994;
	add.f32 	%f1771, %f995, %f996;
	setp.gt.f32 	%p252, %f1771, 0f40800000;
	mov.b32 	%r272, 248;
	@%p252 bra 	$L__BB1_258;
	sub.f32 	%f1772, %f995, %f996;
	add.f32 	%f1773, %f993, %f993;
	add.f32 	%f997, %f1, %f1772;
	fma.rn.f32 	%f998, %f1773, %f994, %f2;
	mul.f32 	%f999, %f997, %f997;
	mul.f32 	%f1000, %f998, %f998;
	add.f32 	%f1774, %f999, %f1000;
	setp.gt.f32 	%p253, %f1774, 0f40800000;
	mov.b32 	%r272, 249;
	@%p253 bra 	$L__BB1_258;
	sub.f32 	%f1775, %f999, %f1000;
	add.f32 	%f1776, %f997, %f997;
	add.f32 	%f1001, %f1, %f1775;
	fma.rn.f32 	%f1002, %f1776, %f998, %f2;
	mul.f32 	%f1003, %f1001, %f1001;
	mul.f32 	%f1004, %f1002, %f1002;
	add.f32 	%f1777, %f1003, %f1004;
	setp.gt.f32 	%p254, %f1777, 0f40800000;
	mov.b32 	%r272, 250;
	@%p254 bra 	$L__BB1_258;
	sub.f32 	%f1778, %f1003, %f1004;
	add.f32 	%f1779, %f1001, %f1001;
	add.f32 	%f1005, %f1, %f1778;
	fma.rn.f32 	%f1006, %f1779, %f1002, %f2;
	mul.f32 	%f1007, %f1005, %f1005;
	mul.f32 	%f1008, %f1006, %f1006;
	add.f32 	%f1780, %f1007, %f1008;
	setp.gt.f32 	%p255, %f1780, 0f40800000;
	mov.b32 	%r272, 251;
	@%p255 bra 	$L__BB1_258;
	sub.f32 	%f1781, %f1007, %f1008;
	add.f32 	%f1782, %f1005, %f1005;
	add.f32 	%f1009, %f1, %f1781;
	fma.rn.f32 	%f1010, %f1782, %f1006, %f2;
	mul.f32 	%f1011, %f1009, %f1009;
	mul.f32 	%f1012, %f1010, %f1010;
	add.f32 	%f1783, %f1011, %f1012;
	setp.gt.f32 	%p256, %f1783, 0f40800000;
	mov.b32 	%r272, 252;
	@%p256 bra 	$L__BB1_258;
	sub.f32 	%f1784, %f1011, %f1012;
	add.f32 	%f1785, %f1009, %f1009;
	add.f32 	%f1013, %f1, %f1784;
	fma.rn.f32 	%f1014, %f1785, %f1010, %f2;
	mul.f32 	%f1015, %f1013, %f1013;
	mul.f32 	%f1016, %f1014, %f1014;
	add.f32 	%f1786, %f1015, %f1016;
	setp.gt.f32 	%p257, %f1786, 0f40800000;
	mov.b32 	%r272, 253;
	@%p257 bra 	$L__BB1_258;
	sub.f32 	%f1787, %f1015, %f1016;
	add.f32 	%f1788, %f1013, %f1013;
	add.f32 	%f1017, %f1, %f1787;
	fma.rn.f32 	%f1018, %f1788, %f1014, %f2;
	mul.f32 	%f1019, %f1017, %f1017;
	mul.f32 	%f1020, %f1018, %f1018;
	add.f32 	%f1789, %f1019, %f1020;
	setp.gt.f32 	%p258, %f1789, 0f40800000;
	mov.b32 	%r272, 254;
	@%p258 bra 	$L__BB1_258;
	sub.f32 	%f1790, %f1019, %f1020;
	add.f32 	%f1791, %f1017, %f1017;
	add.f32 	%f1792, %f1, %f1790;
	fma.rn.f32 	%f1793, %f1791, %f1018, %f2;
	mul.f32 	%f1794, %f1793, %f1793;
	fma.rn.f32 	%f1795, %f1792, %f1792, %f1794;
	setp.gt.f32 	%p259, %f1795, 0f40800000;
	mov.b32 	%r269, 255;
	mov.u32 	%r272, %r269;
	@%p259 bra 	$L__BB1_258;
	mov.b32 	%r270, 256;
	mov.u32 	%r272, %r270;
$L__BB1_258:
	mad.lo.s32 	%r271, %r4, %r13, %r1;
	cvta.to.global.u64 	%rd2, %rd1;
	mul.wide.s32 	%rd3, %r271, 4;
	add.s64 	%rd4, %rd2, %rd3;
	st.global.u32 	[%rd4], %r272;
$L__BB1_259:
	ret;

}
	// .globl	_Z12mandelKernelILi1000EEvPiiiffff
.visible .entry _Z12mandelKernelILi1000EEvPiiiffff(
	.param .u64 .ptr .align 1 _Z12mandelKernelILi1000EEvPiiiffff_param_0,
	.param .u32 _Z12mandelKernelILi1000EEvPiiiffff_param_1,
	.param .u32 _Z12mandelKernelILi1000EEvPiiiffff_param_2,
	.param .f32 _Z12mandelKernelILi1000EEvPiiiffff_param_3,
	.param .f32 _Z12mandelKernelILi1000EEvPiiiffff_param_4,
	.param .f32 _Z12mandelKernelILi1000EEvPiiiffff_param_5,
	.param .f32 _Z12mandelKernelILi1000EEvPiiiffff_param_6
)
{
	.reg .pred 	%p<1004>;
	.reg .b32 	%r<1017>;
	.reg .b32 	%f<7004>;
	.reg .b64 	%rd<5>;

	ld.param.u64 	%rd1, [_Z12mandelKernelILi1000EEvPiiiffff_param_0];
	ld.param.u32 	%r4, [_Z12mandelKernelILi1000EEvPiiiffff_param_1];
	ld.param.u32 	%r5, [_Z12mandelKernelILi1000EEvPiiiffff_param_2];
	ld.param.f32 	%f3997, [_Z12mandelKernelILi1000EEvPiiiffff_param_3];
	ld.param.f32 	%f3998, [_Z12mandelKernelILi1000EEvPiiiffff_param_4];
	ld.param.f32 	%f3999, [_Z12mandelKernelILi1000EEvPiiiffff_param_5];
	ld.param.f32 	%f4000, [_Z12mandelKernelILi1000EEvPiiiffff_param_6];
	mov.u32 	%r7, %ctaid.x;
	mov.u32 	%r8, %ntid.x;
	mov.u32 	%r9, %tid.x;
	mad.lo.s32 	%r1, %r7, %r8, %r9;
	mov.u32 	%r10, %ctaid.y;
	mov.u32 	%r11, %ntid.y;
	mov.u32 	%r12, %tid.y;
	mad.lo.s32 	%r13, %r10, %r11, %r12;
	setp.ge.s32 	%p1, %r1, %r4;
	setp.ge.s32 	%p2, %r13, %r5;
	or.pred  	%p3, %p1, %p2;
	@%p3 bra 	$L__BB2_1003;
	cvt.rn.f32.s32 	%f4001, %r1;
	fma.rn.f32 	%f1, %f3999, %f4001, %f3997;
	cvt.rn.f32.u32 	%f4002, %r13;
	fma.rn.f32 	%f2, %f4000, %f4002, %f3998;
	mul.f32 	%f3, %f1, %f1;
	mul.f32 	%f4, %f2, %f2;
	add.f32 	%f4003, %f3, %f4;
	setp.gt.f32 	%p4, %f4003, 0f40800000;
	mov.b32 	%r1016, 0;
	@%p4 bra 	$L__BB2_1002;
	sub.f32 	%f4004, %f3, %f4;
	add.f32 	%f4005, %f1, %f1;
	add.f32 	%f5, %f1, %f4004;
	fma.rn.f32 	%f6, %f4005, %f2, %f2;
	mul.f32 	%f7, %f5, %f5;
	mul.f32 	%f8, %f6, %f6;
	add.f32 	%f4006, %f7, %f8;
	setp.gt.f32 	%p5, %f4006, 0f40800000;
	mov.b32 	%r1016, 1;
	@%p5 bra 	$L__BB2_1002;
	sub.f32 	%f4007, %f7, %f8;
	add.f32 	%f4008, %f5, %f5;
	add.f32 	%f9, %f1, %f4007;
	fma.rn.f32 	%f10, %f4008, %f6, %f2;
	mul.f32 	%f11, %f9, %f9;
	mul.f32 	%f12, %f10, %f10;
	add.f32 	%f4009, %f11, %f12;
	setp.gt.f32 	%p6, %f4009, 0f40800000;
	mov.b32 	%r1016, 2;
	@%p6 bra 	$L__BB2_1002;
	sub.f32 	%f4010, %f11, %f12;
	add.f32 	%f4011, %f9, %f9;
	add.f32 	%f13, %f1, %f4010;
	fma.rn.f32 	%f14, %f4011, %f10, %f2;
	mul.f32 	%f15, %f13, %f13;
	mul.f32 	%f16, %f14, %f14;
	add.f32 	%f4012, %f15, %f16;
	setp.gt.f32 	%p7, %f4012, 0f40800000;
	mov.b32 	%r1016, 3;
	@%p7 bra 	$L__BB2_1002;
	sub.f32 	%f4013, %f15, %f16;
	add.f32 	%f4014, %f13, %f13;
	add.f32 	%f17, %f1, %f4013;
	fma.rn.f32 	%f18, %f4014, %f14, %f2;
	mul.f32 	%f19, %f17, %f17;
	mul.f32 	%f20, %f18, %f18;
	add.f32 	%f4015, %f19, %f20;
	setp.gt.f32 	%p8, %f4015, 0f40800000;
	mov.b32 	%r1016, 4;
	@%p8 bra 	$L__BB2_1002;
	sub.f32 	%f4016, %f19, %f20;
	add.f32 	%f4017, %f17, %f17;
	add.f32 	%f21, %f1, %f4016;
	fma.rn.f32 	%f22, %f4017, %f18, %f2;
	mul.f32 	%f23, %f21, %f21;
	mul.f32 	%f24, %f22, %f22;
	add.f32 	%f4018, %f23, %f24;
	setp.gt.f32 	%p9, %f4018, 0f40800000;
	mov.b32 	%r1016, 5;
	@%p9 bra 	$L__BB2_1002;
	sub.f32 	%f4019, %f23, %f24;
	add.f32 	%f4020, %f21, %f21;
	add.f32 	%f25, %f1, %f4019;
	fma.rn.f32 	%f26, %f4020, %f22, %f2;
	mul.f32 	%f27, %f25, %f25;
	mul.f32 	%f28, %f26, %f26;
	add.f32 	%f4021, %f27, %f28;
	setp.gt.f32 	%p10, %f4021, 0f40800000;
	mov.b32 	%r1016, 6;
	@%p10 bra 	$L__BB2_1002;
	sub.f32 	%f4022, %f27, %f28;
	add.f32 	%f4023, %f25, %f25;
	add.f32 	%f29, %f1, %f4022;
	fma.rn.f32 	%f30, %f4023, %f26, %f2;
	mul.f32 	%f31, %f29, %f29;
	mul.f32 	%f32, %f30, %f30;
	add.f32 	%f4024, %f31, %f32;
	setp.gt.f32 	%p11, %f4024, 0f40800000;
	mov.b32 	%r1016, 7;
	@%p11 bra 	$L__BB2_1002;
	sub.f32 	%f4025, %f31, %f32;
	add.f32 	%f4026, %f29, %f29;
	add.f32 	%f33, %f1, %f4025;
	fma.rn.f32 	%f34, %f4026, %f30, %f2;
	mul.f32 	%f35, %f33, %f33;
	mul.f32 	%f36, %f34, %f34;
	add.f32 	%f4027, %f35, %f36;
	setp.gt.f32 	%p12, %f4027, 0f40800000;
	mov.b32 	%r1016, 8;
	@%p12 bra 	$L__BB2_1002;
	sub.f32 	%f4028, %f35, %f36;
	add.f32 	%f4029, %f33, %f33;
	add.f32 	%f37, %f1, %f4028;
	fma.rn.f32 	%f38, %f4029, %f34, %f2;
	mul.f32 	%f39, %f37, %f37;
	mul.f32 	%f40, %f38, %f38;
	add.f32 	%f4030, %f39, %f40;
	setp.gt.f32 	%p13, %f4030, 0f40800000;
	mov.b32 	%r1016, 9;
	@%p13 bra 	$L__BB2_1002;
	sub.f32 	%f4031, %f39, %f40;
	add.f32 	%f4032, %f37, %f37;
	add.f32 	%f41, %f1, %f4031;
	fma.rn.f32 	%f42, %f4032, %f38, %f2;
	mul.f32 	%f43, %f41, %f41;
	mul.f32 	%f44, %f42, %f42;
	add.f32 	%f4033, %f43, %f44;
	setp.gt.f32 	%p14, %f4033, 0f40800000;
	mov.b32 	%r1016, 10;
	@%p14 bra 	$L__BB2_1002;
	sub.f32 	%f4034, %f43, %f44;
	add.f32 	%f4035, %f41, %f41;
	add.f32 	%f45, %f1, %f4034;
	fma.rn.f32 	%f46, %f4035, %f42, %f2;
	mul.f32 	%f47, %f45, %f45;
	mul.f32 	%f48, %f46, %f46;
	add.f32 	%f4036, %f47, %f48;
	setp.gt.f32 	%p15, %f4036, 0f40800000;
	mov.b32 	%r1016, 11;
	@%p15 bra 	$L__BB2_1002;
	sub.f32 	%f4037, %f47, %f48;
	add.f32 	%f4038, %f45, %f45;
	add.f32 	%f49, %f1, %f4037;
	fma.rn.f32 	%f50, %f4038, %f46, %f2;
	mul.f32 	%f51, %f49, %f49;
	mul.f32 	%f52, %f50, %f50;
	add.f32 	%f4039, %f51, %f52;
	setp.gt.f32 	%p16, %f4039, 0f40800000;
	mov.b32 	%r1016, 12;
	@%p16 bra 	$L__BB2_1002;
	sub.f32 	%f4040, %f51, %f52;
	add.f32 	%f4041, %f49, %f49;
	add.f32 	%f53, %f1, %f4040;
	fma.rn.f32 	%f54, %f4041, %f50, %f2;
	mul.f32 	%f55, %f53, %f53;
	mul.f32 	%f56, %f54, %f54;
	add.f32 	%f4042, %f55, %f56;
	setp.gt.f32 	%p17, %f4042, 0f40800000;
	mov.b32 	%r1016, 13;
	@%p17 bra 	$L__BB2_1002;
	sub.f32 	%f4043, %f55, %f56;
	add.f32 	%f4044, %f53, %f53;
	add.f32 	%f57, %f1, %f4043;
	fma.rn.f32 	%f58, %f4044, %f54, %f2;
	mul.f32 	%f59, %f57, %f57;
	mul.f32 	%f60, %f58, %f58;
	add.f32 	%f4045, %f59, %f60;
	setp.gt.f32 	%p18, %f4045, 0f40800000;
	mov.b32 	%r1016, 14;
	@%p18 bra 	$L__BB2_1002;
	sub.f32 	%f4046, %f59, %f60;
	add.f32 	%f4047, %f57, %f57;
	add.f32 	%f61, %f1, %f4046;
	fma.rn.f32 	%f62, %f4047, %f58, %f2;
	mul.f32 	%f63, %f61, %f61;
	mul.f32 	%f64, %f62, %f62;
	add.f32 	%f4048, %f63, %f64;
	setp.gt.f32 	%p19, %f4048, 0f40800000;
	mov.b32 	%r1016, 15;
	@%p19 bra 	$L__BB2_1002;
	sub.f32 	%f4049, %f63, %f64;
	add.f32 	%f4050, %f61, %f61;
	add.f32 	%f65, %f1, %f4049;
	fma.rn.f32 	%f66, %f4050, %f62, %f2;
	mul.f32 	%f67, %f65, %f65;
	mul.f32 	%f68, %f66, %f66;
	add.f32 	%f4051, %f67, %f68;
	setp.gt.f32 	%p20, %f4051, 0f40800000;
	mov.b32 	%r1016, 16;
	@%p20 bra 	$L__BB2_1002;
	sub.f32 	%f4052, %f67, %f68;
	add.f32 	%f4053, %f65, %f65;
	add.f32 	%f69, %f1, %f4052;
	fma.rn.f32 	%f70, %f4053, %f66, %f2;
	mul.f32 	%f71, %f69, %f69;
	mul.f32 	%f72, %f70, %f70;
	add.f32 	%f4054, %f71, %f72;
	setp.gt.f32 	%p21, %f4054, 0f40800000;
	mov.b32 	%r1016, 17;
	@%p21 bra 	$L__BB2_1002;
	sub.f32 	%f4055, %f71, %f72;
	add.f32 	%f4056, %f69, %f69;
	add.f32 	%f73, %f1, %f4055;
	fma.rn.f32 	%f74, %f4056, %f70, %f2;
	mul.f32 	%f75, %f73, %f73;
	mul.f32 	%f76, %f74, %f74;
	add.f32 	%f4057, %f75, %f76;
	setp.gt.f32 	%p22, %f4057, 0f40800000;
	mov.b32 	%r1016, 18;
	@%p22 bra 	$L__BB2_1002;
	sub.f32 	%f4058, %f75, %f76;
	add.f32 	%f4059, %f73, %f73;
	add.f32 	%f77, %f1, %f4058;
	fma.rn.f32 	%f78, %f4059, %f74, %f2;
	mul.f32 	%f79, %f77, %f77;
	mul.f32 	%f80, %f78, %f78;
	add.f32 	%f4060, %f79, %f80;
	setp.gt.f32 	%p23, %f4060, 0f40800000;
	mov.b32 	%r1016, 19;
	@%p23 bra 	$L__BB2_1002;
	sub.f32 	%f4061, %f79, %f80;
	add.f32 	%f4062, %f77, %f77;
	add.f32 	%f81, %f1, %f4061;
	fma.rn.f32 	%f82, %f4062, %f78, %f2;
	mul.f32 	%f83, %f81, %f81;
	mul.f32 	%f84, %f82, %f82;
	add.f32 	%f4063, %f83, %f84;
	setp.gt.f32 	%p24, %f4063, 0f40800000;
	mov.b32 	%r1016, 20;
	@%p24 bra 	$L__BB2_1002;
	sub.f32 	%f4064, %f83, %f84;
	add.f32 	%f4065, %f81, %f81;
	add.f32 	%f85, %f1, %f4064;
	fma.rn.f32 	%f86, %f4065, %f82, %f2;
	mul.f32 	%f87, %f85, %f85;
	mul.f32 	%f88, %f86, %f86;
	add.f32 	%f4066, %f87, %f88;
	setp.gt.f32 	%p25, %f4066, 0f40800000;
	mov.b32 	%r1016, 21;
	@%p25 bra 	$L__BB2_1002;
	sub.f32 	%f4067, %f87, %f88;
	add.f32 	%f4068, %f85, %f85;
	add.f32 	%f89, %f1, %f4067;
	fma.rn.f32 	%f90, %f4068, %f86, %f2;
	mul.f32 	%f91, %f89, %f89;
	mul.f32 	%f92, %f90, %f90;
	add.f32 	%f4069, %f91, %f92;
	setp.gt.f32 	%p26, %f4069, 0f40800000;
	mov.b32 	%r1016, 22;
	@%p26 bra 	$L__BB2_1002;
	sub.f32 	%f4070, %f91, %f92;
	add.f32 	%f4071, %f89, %f89;
	add.f32 	%f93, %f1, %f4070;
	fma.rn.f32 	%f94, %f4071, %f90, %f2;
	mul.f32 	%f95, %f93, %f93;
	mul.f32 	%f96, %f94, %f94;
	add.f32 	%f4072, %f95, %f96;
	setp.gt.f32 	%p27, %f4072, 0f40800000;
	mov.b32 	%r1016, 23;
	@%p27 bra 	$L__BB2_1002;
	sub.f32 	%f4073, %f95, %f96;
	add.f32 	%f4074, %f93, %f93;
	add.f32 	%f97, %f1, %f4073;
	fma.rn.f32 	%f98, %f4074, %f94, %f2;
	mul.f32 	%f99, %f97, %f97;
	mul.f32 	%f100, %f98, %f98;
	add.f32 	%f4075, %f99, %f100;
	setp.gt.f32 	%p28, %f4075, 0f40800000;
	mov.b32 	%r1016, 24;
	@%p28 bra 	$L__BB2_1002;
	sub.f32 	%f4076, %f99, %f100;
	add.f32 	%f4077, %f97, %f97;
	add.f32 	%f101, %f1, %f4076;
	fma.rn.f32 	%f102, %f4077, %f98, %f2;
	mul.f32 	%f103, %f101, %f101;
	mul.f32 	%f104, %f102, %f102;
	add.f32 	%f4078, %f103, %f104;
	setp.gt.f32 	%p29, %f4078, 0f40800000;
	mov.b32 	%r1016, 25;
	@%p29 bra 	$L__BB2_1002;
	sub.f32 	%f4079, %f103, %f104;
	add.f32 	%f4080, %f101, %f101;
	add.f32 	%f105, %f1, %f4079;
	fma.rn.f32 	%f106, %f4080, %f102, %f2;
	mul.f32 	%f107, %f105, %f105;
	mul.f32 	%f108, %f106, %f106;
	add.f32 	%f4081, %f107, %f108;
	setp.gt.f32 	%p30, %f4081, 0f40800000;
	mov.b32 	%r1016, 26;
	@%p30 bra 	$L__BB2_1002;
	sub.f32 	%f4082, %f107, %f108;
	add.f32 	%f4083, %f105, %f105;
	add.f32 	%f109, %f1, %f4082;
	fma.rn.f32 	%f110, %f4083, %f106, %f2;
	mul.f32 	%f111, %f109, %f109;
	mul.f32 	%f112, %f110, %f110;
	add.f32 	%f4084, %f111, %f112;
	setp.gt.f32 	%p31, %f4084, 0f40800000;
	mov.b32 	%r1016, 27;
	@%p31 bra 	$L__BB2_1002;
	sub.f32 	%f4085, %f111, %f112;
	add.f32 	%f4086, %f109, %f109;
	add.f32 	%f113, %f1, %f4085;
	fma.rn.f32 	%f114, %f4086, %f110, %f2;
	mul.f32 	%f115, %f113, %f113;
	mul.f32 	%f116, %f114, %f114;
	add.f32 	%f4087, %f115, %f116;
	setp.gt.f32 	%p32, %f4087, 0f40800000;
	mov.b32 	%r1016, 28;
	@%p32 bra 	$L__BB2_1002;
	sub.f32 	%f4088, %f115, %f116;
	add.f32 	%f4089, %f113, %f113;
	add.f32 	%f117, %f1, %f4088;
	fma.rn.f32 	%f118, %f4089, %f114, %f2;
	mul.f32 	%f119, %f117, %f117;
	mul.f32 	%f120, %f118, %f118;
	add.f32 	%f4090, %f119, %f120;
	setp.gt.f32 	%p33, %f4090, 0f40800000;
	mov.b32 	%r1016, 29;
	@%p33 bra 	$L__BB2_1002;
	sub.f32 	%f4091, %f119, %f120;
	add.f32 	%f4092, %f117, %f117;
	add.f32 	%f121, %f1, %f4091;
	fma.rn.f32 	%f122, %f4092, %f118, %f2;
	mul.f32 	%f123, %f121, %f121;
	mul.f32 	%f124, %f122, %f122;
	add.f32 	%f4093, %f123, %f124;
	setp.gt.f32 	%p34, %f4093, 0f40800000;
	mov.b32 	%r1016, 30;
	@%p34 bra 	$L__BB2_1002;
	sub.f32 	%f4094, %f123, %f124;
	add.f32 	%f4095, %f121, %f121;
	add.f32 	%f125, %f1, %f4094;
	fma.rn.f32 	%f126, %f4095, %f122, %f2;
	mul.f32 	%f127, %f125, %f125;
	mul.f32 	%f128, %f126, %f126;
	add.f32 	%f4096, %f127, %f128;
	setp.gt.f32 	%p35, %f4096, 0f40800000;
	mov.b32 	%r1016, 31;
	@%p35 bra 	$L__BB2_1002;
	sub.f32 	%f4097, %f127, %f128;
	add.f32 	%f4098, %f125, %f125;
	add.f32 	%f129, %f1, %f4097;
	fma.rn.f32 	%f130, %f4098, %f126, %f2;
	mul.f32 	%f131, %f129, %f129;
	mul.f32 	%f132, %f130, %f130;
	add.f32 	%f4099, %f131, %f132;
	setp.gt.f32 	%p36, %f4099, 0f40800000;
	mov.b32 	%r1016, 32;
	@%p36 bra 	$L__BB2_1002;
	sub.f32 	%f4100, %f131, %f132;
	add.f32 	%f4101, %f129, %f129;
	add.f32 	%f133, %f1, %f4100;
	fma.rn.f32 	%f134, %f4101, %f130, %f2;
	mul.f32 	%f135, %f133, %f133;
	mul.f32 	%f136, %f134, %f134;
	add.f32 	%f4102, %f135, %f136;
	setp.gt.f32 	%p37, %f4102, 0f40800000;
	mov.b32 	%r1016, 33;
	@%p37 bra 	$L__BB2_1002;
	sub.f32 	%f4103, %f135, %f136;
	add.f32 	%f4104, %f133, %f133;
	add.f32 	%f137, %f1, %f4103;
	fma.rn.f32 	%f138, %f4104, %f134, %f2;
	mul.f32 	%f139, %f137, %f137;
	mul.f32 	%f140, %f138, %f138;
	add.f32 	%f4105, %f139, %f140;
	setp.gt.f32 	%p38, %f4105, 0f40800000;
	mov.b32 	%r1016, 34;
	@%p38 bra 	$L__BB2_1002;
	sub.f32 	%f4106, %f139, %f140;
	add.f32 	%f4107, %f137, %f137;
	add.f32 	%f141, %f1, %f4106;
	fma.rn.f32 	%f142, %f4107, %f138, %f2;
	mul.f32 	%f143, %f141, %f141;
	mul.f32 	%f144, %f142, %f142;
	add.f32 	%f4108, %f143, %f144;
	setp.gt.f32 	%p39, %f4108, 0f40800000;
	mov.b32 	%r1016, 35;
	@%p39 bra 	$L__BB2_1002;
	sub.f32 	%f4109, %f143, %f144;
	add.f32 	%f4110, %f141, %f141;
	add.f32 	%f145, %f1, %f4109;
	fma.rn.f32 	%f146, %f4110, %f142, %f2;
	mul.f32 	%f147, %f145, %f145;
	mul.f32 	%f148, %f146, %f146;
	add.f32 	%f4111, %f147, %f148;
	setp.gt.f32 	%p40, %f4111, 0f40800000;
	mov.b32 	%r1016, 36;
	@%p40 bra 	$L__BB2_1002;
	sub.f32 	%f4112, %f147, %f148;
	add.f32 	%f4113, %f145, %f145;
	add.f32 	%f149, %f1, %f4112;
	fma.rn.f32 	%f150, %f4113, %f146, %f2;
	mul.f32 	%f151, %f149, %f149;
	mul.f32 	%f152, %f150, %f150;
	add.f32 	%f4114, %f151, %f152;
	setp.gt.f32 	%p41, %f4114, 0f40800000;
	mov.b32 	%r1016, 37;
	@%p41 bra 	$L__BB2_1002;
	sub.f32 	%f4115, %f151, %f152;
	add.f32 	%f4116, %f149, %f149;
	add.f32 	%f153, %f1, %f4115;
	fma.rn.f32 	%f154, %f4116, %f150, %f2;
	mul.f32 	%f155, %f153, %f153;
	mul.f32 	%f156, %f154, %f154;
	add.f32 	%f4117, %f155, %f156;
	setp.gt.f32 	%p42, %f4117, 0f40800000;
	mov.b32 	%r1016, 38;
	@%p42 bra 	$L__BB2_1002;
	sub.f32 	%f4118, %f155, %f156;
	add.f32 	%f4119, %f153, %f153;
	add.f32 	%f157, %f1, %f4118;
	fma.rn.f32 	%f158, %f4119, %f154, %f2;
	mul.f32 	%f159, %f157, %f157;
	mul.f32 	%f160, %f158, %f158;
	add.f32 	%f4120, %f159, %f160;
	setp.gt.f32 	%p43, %f4120, 0f40800000;
	mov.b32 	%r1016, 39;
	@%p43 bra 	$L__BB2_1002;
	sub.f32 	%f4121, %f159, %f160;
	add.f32 	%f4122, %f157, %f157;
	add.f32 	%f161, %f1, %f4121;
	fma.rn.f32 	%f162, %f4122, %f158, %f2;
	mul.f32 	%f163, %f161, %f161;
	mul.f32 	%f164, %f162, %f162;
	add.f32 	%f4123, %f163, %f164;
	setp.gt.f32 	%p44, %f4123, 0f40800000;
	mov.b32 	%r1016, 40;
	@%p44 bra 	$L__BB2_1002;
	sub.f32 	%f4124, %f163, %f164;
	add.f32 	%f4125, %f161, %f161;
	add.f32 	%f165, %f1, %f4124;
	fma.rn.f32 	%f166, %f4125, %f162, %f2;
	mul.f32 	%f167, %f165, %f165;
	mul.f32 	%f168, %f166, %f166;
	add.f32 	%f4126, %f167, %f168;
	setp.gt.f32 	%p45, %f4126, 0f40800000;
	mov.b32 	%r1016, 41;
	@%p45 bra 	$L__BB2_1002;
	sub.f32 	%f4127, %f167, %f168;
	add.f32 	%f4128, %f165, %f165;
	add.f32 	%f169, %f1, %f4127;
	fma.rn.f32 	%f170, %f4128, %f166, %f2;
	mul.f32 	%f171, %f169, %f169;
	mul.f32 	%f172, %f170, %f170;
	add.f32 	%f4129, %f171, %f172;
	setp.gt.f32 	%p46, %f4129, 0f40800000;
	mov.b32 	%r1016, 42;
	@%p46 bra 	$L__BB2_1002;
	sub.f32 	%f4130, %f171, %f172;
	add.f32 	%f4131, %f169, %f169;
	add.f32 	%f173, %f1, %f4130;
	fma.rn.f32 	%f174, %f4131, %f170, %f2;
	mul.f32 	%f175, %f173, %f173;
	mul.f32 	%f176, %f174, %f174;
	add.f32 	%f4132, %f175, %f176;
	setp.gt.f32 	%p47, %f4132, 0f40800000;
	mov.b32 	%r1016, 43;
	@%p47 bra 	$L__BB2_1002;
	sub.f32 	%f4133, %f175, %f176;
	add.f32 	%f4134, %f173, %f173;
	add.f32 	%f177, %f1, %f4133;
	fma.rn.f32 	%f178, %f4134, %f174, %f2;
	mul.f32 	%f179, %f177, %f177;
	mul.f32 	%f180, %f178, %f178;
	add.f32 	%f4135, %f179, %f180;
	setp.gt.f32 	%p48, %f4135, 0f40800000;
	mov.b32 	%r1016, 44;
	@%p48 bra 	$L__BB2_1002;
	sub.f32 	%f4136, %f179, %f180;
	add.f32 	%f4137, %f177, %f177;
	add.f32 	%f181, %f1, %f4136;
	fma.rn.f32 	%f182, %f4137, %f178, %f2;
	mul.f32 	%f183, %f181, %f181;
	mul.f32 	%f184, %f182, %f182;
	add.f32 	%f4138, %f183, %f184;
	setp.gt.f32 	%p49, %f4138, 0f40800000;
	mov.b32 	%r1016, 45;
	@%p49 bra 	$L__BB2_1002;
	sub.f32 	%f4139, %f183, %f184;
	add.f32 	%f4140, %f181, %f181;
	add.f32 	%f185, %f1, %f4139;
	fma.rn.f32 	%f186, %f4140, %f182, %f2;
	mul.f32 	%f187, %f185, %f185;
	mul.f32 	%f188, %f186, %f186;
	add.f32 	%f4141, %f187, %f188;
	setp.gt.f32 	%p50, %f4141, 0f40800000;
	mov.b32 	%r1016, 46;
	@%p50 bra 	$L__BB2_1002;
	sub.f32 	%f4142, %f187, %f188;
	add.f32 	%f4143, %f185, %f185;
	add.f32 	%f189, %f1, %f4142;
	fma.rn.f32 	%f190, %f4143, %f186, %f2;
	mul.f32 	%f191, %f189, %f189;
	mul.f32 	%f192, %f190, %f190;
	add.f32 	%f4144, %f191, %f192;
	setp.gt.f32 	%p51, %f4144, 0f40800000;
	mov.b32 	%r1016, 47;
	@%p51 bra 	$L__BB2_1002;
	sub.f32 	%f4145, %f191, %f192;
	add.f32 	%f4146, %f189, %f189;
	add.f32 	%f193, %f1, %f4145;
	fma.rn.f32 	%f194, %f4146, %f190, %f2;
	mul.f32 	%f195, %f193, %f193;
	mul.f32 	%f196, %f194, %f194;
	add.f32 	%f4147, %f195, %f196;
	setp.gt.f32 	%p52, %f4147, 0f40800000;
	mov.b32 	%r1016, 48;
	@%p52 bra 	$L__BB2_1002;
	sub.f32 	%f4148, %f195, %f196;
	add.f32 	%f4149, %f193, %f193;
	add.f32 	%f197, %f1, %f4148;
	fma.rn.f32 	%f198, %f4149, %f194, %f2;
	mul.f32 	%f199, %f197, %f197;
	mul.f32 	%f200, %f198, %f198;
	add.f32 	%f4150, %f199, %f200;
	setp.gt.f32 	%p53, %f4150, 0f40800000;
	mov.b32 	%r1016, 49;
	@%p53 bra 	$L__BB2_1002;
	sub.f32 	%f4151, %f199, %f200;
	add.f32 	%f4152, %f197, %f197;
	add.f32 	%f201, %f1, %f4151;
	fma.rn.f32 	%f202, %f4152, %f198, %f2;
	mul.f32 	%f203, %f201, %f201;
	mul.f32 	%f204, %f202, %f202;
	add.f32 	%f4153, %f203, %f204;
	setp.gt.f32 	%p54, %f4153, 0f40800000;
	mov.b32 	%r1016, 50;
	@%p54 bra 	$L__BB2_1002;
	sub.f32 	%f4154, %f203, %f204;
	add.f32 	%f4155, %f201, %f201;
	add.f32 	%f205, %f1, %f4154;
	fma.rn.f32 	%f206, %f4155, %f202, %f2;
	mul.f32 	%f207, %f205, %f205;
	mul.f32 	%f208, %f206, %f206;
	add.f32 	%f4156, %f207, %f208;
	setp.gt.f32 	%p55, %f4156, 0f40800000;
	mov.b32 	%r1016, 51;
	@%p55 bra 	$L__BB2_1002;
	sub.f32 	%f4157, %f207, %f208;
	add.f32 	%f4158, %f205, %f205;
	add.f32 	%f209, %f1, %f4157;
	fma.rn.f32 	%f210, %f4158, %f206, %f2;
	mul.f32 	%f211, %f209, %f209;
	mul.f32 	%f212, %f210, %f210;
	add.f32 	%f4159, %f211, %f212;
	setp.gt.f32 	%p56, %f4159, 0f40800000;
	mov.b32 	%r1016, 52;
	@%p56 bra 	$L__BB2_1002;
	sub.f32 	%f4160, %f211, %f212;
	add.f32 	%f4161, %f209, %f209;
	add.f32 	%f213, %f1, %f4160;
	fma.rn.f32 	%f214, %f4161, %f210, %f2;
	mul.f32 	%f215, %f213, %f213;
	mul.f32 	%f216, %f214, %f214;
	add.f32 	%f4162, %f215, %f216;
	setp.gt.f32 	%p57, %f4162, 0f40800000;
	mov.b32 	%r1016, 53;
	@%p57 bra 	$L__BB2_1002;
	sub.f32 	%f4163, %f215, %f216;
	add.f32 	%f4164, %f213, %f213;
	add.f32 	%f217, %f1, %f4163;
	fma.rn.f32 	%f218, %f4164, %f214, %f2;
	mul.f32 	%f219, %f217, %f217;
	mul.f32 	%f220, %f218, %f218;
	add.f32 	%f4165, %f219, %f220;
	setp.gt.f32 	%p58, %f4165, 0f40800000;
	mov.b32 	%r1016, 54;
	@%p58 bra 	$L__BB2_1002;
	sub.f32 	%f4166, %f219, %f220;
	add.f32 	%f4167, %f217, %f217;
	add.f32 	%f221, %f1, %f4166;
	fma.rn.f32 	%f222, %f4167, %f218, %f2;
	mul.f32 	%f223, %f221, %f221;
	mul.f32 	%f224, %f222, %f222;
	add.f32 	%f4168, %f223, %f224;
	setp.gt.f32 	%p59, %f4168, 0f40800000;
	mov.b32 	%r1016, 55;
	@%p59 bra 	$L__BB2_1002;
	sub.f32 	%f4169, %f223, %f224;
	add.f32 	%f4170, %f221, %f221;
	add.f32 	%f225, %f1, %f4169;
	fma.rn.f32 	%f226, %f4170, %f222, %f2;
	mul.f32 	%f227, %f225, %f225;
	mul.f32 	%f228, %f226, %f226;
	add.f32 	%f4171, %f227, %f228;
	setp.gt.f32 	%p60, %f4171, 0f40800000;
	mov.b32 	%r1016, 56;
	@%p60 bra 	$L__BB2_1002;
	sub.f32 	%f4172, %f227, %f228;
	add.f32 	%f4173, %f225, %f225;
	add.f32 	%f229, %f1, %f4172;
	fma.rn.f32 	%f230, %f4173, %f226, %f2;
	mul.f32 	%f231, %f229, %f229;
	mul.f32 	%f232, %f230, %f230;
	add.f32 	%f4174, %f231, %f232;
	setp.gt.f32 	%p61, %f4174, 0f40800000;
	mov.b32 	%r1016, 57;
	@%p61 bra 	$L__BB2_1002;
	sub.f32 	%f4175, %f231, %f232;
	add.f32 	%f4176, %f229, %f229;
	add.f32 	%f233, %f1, %f4175;
	fma.rn.f32 	%f234, %f4176, %f230, %f2;
	mul.f32 	%f235, %f233, %f233;
	mul.f32 	%f236, %f234, %f234;
	add.f32 	%f4177, %f235, %f236;
	setp.gt.f32 	%p62, %f4177, 0f40800000;
	mov.b32 	%r1016, 58;
	@%p62 bra 	$L__BB2_1002;
	sub.f32 	%f4178, %f235, %f236;
	add.f32 	%f4179, %f233, %f233;
	add.f32 	%f237, %f1, %f4178;
	fma.rn.f32 	%f238, %f4179, %f234, %f2;
	mul.f32 	%f239, %f237, %f237;
	mul.f32 	%f240, %f238, %f238;
	add.f32 	%f4180, %f239, %f240;
	setp.gt.f32 	%p63, %f4180, 0f40800000;
	mov.b32 	%r1016, 59;
	@%p63 bra 	$L__BB2_1002;
	sub.f32 	%f4181, %f239, %f240;
	add.f32 	%f4182, %f237, %f237;
	add.f32 	%f241, %f1, %f4181;
	fma.rn.f32 	%f242, %f4182, %f238, %f2;
	mul.f32 	%f243, %f241, %f241;
	mul.f32 	%f244, %f242, %f242;
	add.f32 	%f4183, %f243, %f244;
	setp.gt.f32 	%p64, %f4183, 0f40800000;
	mov.b32 	%r1016, 60;
	@%p64 bra 	$L__BB2_1002;
	sub.f32 	%f4184, %f243, %f244;
	add.f32 	%f4185, %f241, %f241;
	add.f32 	%f245, %f1, %f4184;
	fma.rn.f32 	%f246, %f4185, %f242, %f2;
	mul.f32 	%f247, %f245, %f245;
	mul.f32 	%f248, %f246, %f246;
	add.f32 	%f4186, %f247, %f248;
	setp.gt.f32 	%p65, %f4186, 0f40800000;
	mov.b32 	%r1016, 61;
	@%p65 bra 	$L__BB2_1002;
	sub.f32 	%f4187, %f247, %f248;
	add.f32 	%f4188, %f245, %f245;
	add.f32 	%f249, %f1, %f4187;
	fma.rn.f32 	%f250, %f4188, %f246, %f2;
	mul.f32 	%f251, %f249, %f249;
	mul.f32 	%f252, %f250, %f250;
	add.f32 	%f4189, %f251, %f252;
	setp.gt.f32 	%p66, %f4189, 0f40800000;
	mov.b32 	%r1016, 62;
	@%p66 bra 	$L__BB2_1002;
	sub.f32 	%f4190, %f251, %f252;
	add.f32 	%f4191, %f249, %f249;
	add.f32 	%f253, %f1, %f4190;
	fma.rn.f32 	%f254, %f4191, %f250, %f2;
	mul.f32 	%f255, %f253, %f253;
	mul.f32 	%f256, %f254, %f254;
	add.f32 	%f4192, %f255, %f256;
	setp.gt.f32 	%p67, %f4192, 0f40800000;
	mov.b32 	%r1016, 63;
	@%p67 bra 	$L__BB2_1002;
	sub.f32 	%f4193, %f255, %f256;
	add.f32 	%f4194, %f253, %f253;
	add.f32 	%f257, %f1, %f4193;
	fma.rn.f32 	%f258, %f4194, %f254, %f2;
	mul.f32 	%f259, %f257, %f257;
	mul.f32 	%f260, %f258, %f258;
	add.f32 	%f4195, %f259, %f260;
	setp.gt.f32 	%p68, %f4195, 0f40800000;
	mov.b32 	%r1016, 64;
	@%p68 bra 	$L__BB2_1002;
	sub.f32 	%f4196, %f259, %f260;
	add.f32 	%f4197, %f257, %f257;
	add.f32 	%f261, %f1, %f4196;
	fma.rn.f32 	%f262, %f4197, %f258, %f2;
	mul.f32 	%f263, %f261, %f261;
	mul.f32 	%f264, %f262, %f262;
	add.f32 	%f4198, %f263, %f264;
	setp.gt.f32 	%p69, %f4198, 0f40800000;
	mov.b32 	%r1016, 65;
	@%p69 bra 	$L__BB2_1002;
	sub.f32 	%f4199, %f263, %f264;
	add.f32 	%f4200, %f261, %f261;
	add.f32 	%f265, %f1, %f4199;
	fma.rn.f32 	%f266, %f4200, %f262, %f2;
	mul.f32 	%f267, %f265, %f265;
	mul.f32 	%f268, %f266, %f266;
	add.f32 	%f4201, %f267, %f268;
	setp.gt.f32 	%p70, %f4201, 0f40800000;
	mov.b32 	%r1016, 66;
	@%p70 bra 	$L__BB2_1002;
	sub.f32 	%f4202, %f267, %f268;
	add.f32 	%f4203, %f265, %f265;
	add.f32 	%f269, %f1, %f4202;
	fma.rn.f32 	%f270, %f4203, %f266, %f2;
	mul.f32 	%f271, %f269, %f269;
	mul.f32 	%f272, %f270, %f270;
	add.f32 	%f4204, %f271, %f272;
	setp.gt.f32 	%p71, %f4204, 0f40800000;
	mov.b32 	%r1016, 67;
	@%p71 bra 	$L__BB2_1002;
	sub.f32 	%f4205, %f271, %f272;
	add.f32 	%f4206, %f269, %f269;
	add.f32 	%f273, %f1, %f4205;
	fma.rn.f32 	%f274, %f4206, %f270, %f2;
	mul.f32 	%f275, %f273, %f273;
	mul.f32 	%f276, %f274, %f274;
	add.f32 	%f4207, %f275, %f276;
	setp.gt.f32 	%p72, %f4207, 0f40800000;
	mov.b32 	%r1016, 68;
	@%p72 bra 	$L__BB2_1002;
	sub.f32 	%f4208, %f275, %f276;
	add.f32 	%f4209, %f273, %f273;
	add.f32 	%f277, %f1, %f4208;
	fma.rn.f32 	%f278, %f4209, %f274, %f2;
	mul.f32 	%f279, %f277, %f277;
	mul.f32 	%f280, %f278, %f278;
	add.f32 	%f4210, %f279, %f280;
	setp.gt.f32 	%p73, %f4210, 0f40800000;
	mov.b32 	%r1016, 69;
	@%p73 bra 	$L__BB2_1002;
	sub.f32 	%f4211, %f279, %f280;
	add.f32 	%f4212, %f277, %f277;
	add.f32 	%f281, %f1, %f4211;
	fma.rn.f32 	%f282, %f4212, %f278, %f2;
	mul.f32 	%f283, %f281, %f281;
	mul.f32 	%f284, %f282, %f282;
	add.f32 	%f4213, %f283, %f284;
	setp.gt.f32 	%p74, %f4213, 0f40800000;
	mov.b32 	%r1016, 70;
	@%p74 bra 	$L__BB2_1002;
	sub.f32 	%f4214, %f283, %f284;
	add.f32 	%f4215, %f281, %f281;
	add.f32 	%f285, %f1, %f4214;
	fma.rn.f32 	%f286, %f4215, %f282, %f2;
	mul.f32 	%f287, %f285, %f285;
	mul.f32 	%f288, %f286, %f286;
	add.f32 	%f4216, %f287, %f288;
	setp.gt.f32 	%p75, %f4216, 0f40800000;
	mov.b32 	%r1016, 71;
	@%p75 bra 	$L__BB2_1002;
	sub.f32 	%f4217, %f287, %f288;
	add.f32 	%f4218, %f285, %f285;
	add.f32 	%f289, %f1, %f4217;
	fma.rn.f32 	%f290, %f4218, %f286, %f2;
	mul.f32 	%f291, %f289, %f289;
	mul.f32 	%f292, %f290, %f290;
	add.f32 	%f4219, %f291, %f292;
	setp.gt.f32 	%p76, %f4219, 0f40800000;
	mov.b32 	%r1016, 72;
	@%p76 bra 	$L__BB2_1002;
	sub.f32 	%f4220, %f291, %f292;
	add.f32 	%f4221, %f289, %f289;
	add.f32 	%f293, %f1, %f4220;
	fma.rn.f32 	%f294, %f4221, %f290, %f2;
	mul.f32 	%f295, %f293, %f293;
	mul.f32 	%f296, %f294, %f294;
	add.f32 	%f4222, %f295, %f296;
	setp.gt.f32 	%p77, %f4222, 0f40800000;
	mov.b32 	%r1016, 73;
	@%p77 bra 	$L__BB2_1002;
	sub.f32 	%f4223, %f295, %f296;
	add.f32 	%f4224, %f293, %f293;
	add.f32 	%f297, %f1, %f4223;
	fma.rn.f32 	%f298, %f4224, %f294, %f2;
	mul.f32 	%f299, %f297, %f297;
	mul.f32 	%f300, %f298, %f298;
	add.f32 	%f4225, %f299, %f300;
	setp.gt.f32 	%p78, %f4225, 0f40800000;
	mov.b32 	%r1016, 74;
	@%p78 bra 	$L__BB2_1002;
	sub.f32 	%f4226, %f299, %f300;
	add.f32 	%f4227, %f297, %f297;
	add.f32 	%f301, %f1, %f4226;
	fma.rn.f32 	%f302, %f4227, %f298, %f2;
	mul.f32 	%f303, %f301, %f301;
	mul.f32 	%f304, %f302, %f302;
	add.f32 	%f4228, %f303, %f304;
	setp.gt.f32 	%p79, %f4228, 0f40800000;
	mov.b32 	%r1016, 75;
	@%p79 bra 	$L__BB2_1002;
	sub.f32 	%f4229, %f303, %f304;
	add.f32 	%f4230, %f301, %f301;
	add.f32 	%f305, %f1, %f4229;
	fma.rn.f32 	%f306, %f4230, %f302, %f2;
	mul.f32 	%f307, %f305, %f305;
	mul.f32 	%f308, %f306, %f306;
	add.f32 	%f4231, %f307, %f308;
	setp.gt.f32 	%p80, %f4231, 0f40800000;
	mov.b32 	%r1016, 76;
	@%p80 bra 	$L__BB2_1002;
	sub.f32 	%f4232, %f307, %f308;
	add.f32 	%f4233, %f305, %f305;
	add.f32 	%f309, %f1, %f4232;
	fma.rn.f32 	%f310, %f4233, %f306, %f2;
	mul.f32 	%f311, %f309, %f309;
	mul.f32 	%f312, %f310, %f310;
	add.f32 	%f4234, %f311, %f312;
	setp.gt.f32 	%p81, %f4234, 0f40800000;
	mov.b32 	%r1016, 77;
	@%p81 bra 	$L__BB2_1002;
	sub.f32 	%f4235, %f311, %f312;
	add.f32 	%f4236, %f309, %f309;
	add.f32 	%f313, %f1, %f4235;
	fma.rn.f32 	%f314, %f4236, %f310, %f2;
	mul.f32 	%f315, %f313, %f313;
	mul.f32 	%f316, %f314, %f314;
	add.f32 	%f4237, %f315, %f316;
	setp.gt.f32 	%p82, %f4237, 0f40800000;
	mov.b32 	%r1016, 78;
	@%p82 bra 	$L__BB2_1002;
	sub.f32 	%f4238, %f315, %f316;
	add.f32 	%f4239, %f313, %f313;
	add.f32 	%f317, %f1, %f4238;
	fma.rn.f32 	%f318, %f4239, %f314, %f2;
	mul.f32 	%f319, %f317, %f317;
	mul.f32 	%f320, %f318, %f318;
	add.f32 	%f4240, %f319, %f320;
	setp.gt.f32 	%p83, %f4240, 0f40800000;
	mov.b32 	%r1016, 79;
	@%p83 bra 	$L__BB2_1002;
	sub.f32 	%f4241, %f319, %f320;
	add.f32 	%f4242, %f317, %f317;
	add.f32 	%f321, %f1, %f4241;
	fma.rn.f32 	%f322, %f4242, %f318, %f2;
	mul.f32 	%f323, %f321, %f321;
	mul.f32 	%f324, %f322, %f322;
	add.f32 	%f4243, %f323, %f324;
	setp.gt.f32 	%p84, %f4243, 0f40800000;
	mov.b32 	%r1016, 80;
	@%p84 bra 	$L__BB2_1002;
	sub.f32 	%f4244, %f323, %f324;
	add.f32 	%f4245, %f321, %f321;
	add.f32 	%f325, %f1, %f4244;
	fma.rn.f32 	%f326, %f4245, %f322, %f2;
	mul.f32 	%f327, %f325, %f325;
	mul.f32 	%f328, %f326, %f326;
	add.f32 	%f4246, %f327, %f328;
	setp.gt.f32 	%p85, %f4246, 0f40800000;
	mov.b32 	%r1016, 81;
	@%p85 bra 	$L__BB2_1002;
	sub.f32 	%f4247, %f327, %f328;
	add.f32 	%f4248, %f325, %f325;
	add.f32 	%f329, %f1, %f4247;
	fma.rn.f32 	%f330, %f4248, %f326, %f2;
	mul.f32 	%f331, %f329, %f329;
	mul.f32 	%f332, %f330, %f330;
	add.f32 	%f4249, %f331, %f332;
	setp.gt.f32 	%p86, %f4249, 0f40800000;
	mov.b32 	%r1016, 82;
	@%p86 bra 	$L__BB2_1002;
	sub.f32 	%f4250, %f331, %f332;
	add.f32 	%f4251, %f329, %f329;
	add.f32 	%f333, %f1, %f4250;
	fma.rn.f32 	%f334, %f4251, %f330, %f2;
	mul.f32 	%f335, %f333, %f333;
	mul.f32 	%f336, %f334, %f334;
	add.f32 	%f4252, %f335, %f336;
	setp.gt.f32 	%p87, %f4252, 0f40800000;
	mov.b32 	%r1016, 83;
	@%p87 bra 	$L__BB2_1002;
	sub.f32 	%f4253, %f335, %f336;
	add.f32 	%f4254, %f333, %f333;
	add.f32 	%f337, %f1, %f4253;
	fma.rn.f32 	%f338, %f4254, %f334, %f2;
	mul.f32 	%f339, %f337, %f337;
	mul.f32 	%f340, %f338, %f338;
	add.f32 	%f4255, %f339, %f340;
	setp.gt.f32 	%p88, %f4255, 0f40800000;
	mov.b32 	%r1016, 84;
	@%p88 bra 	$L__BB2_1002;
	sub.f32 	%f4256, %f339, %f340;
	add.f32 	%f4257, %f337, %f337;
	add.f32 	%f341, %f1, %f4256;
	fma.rn.f32 	%f342, %f4257, %f338, %f2;
	mul.f32 	%f343, %f341, %f341;
	mul.f32 	%f344, %f342, %f342;
	add.f32 	%f4258, %f343, %f344;
	setp.gt.f32 	%p89, %f4258, 0f40800000;
	mov.b32 	%r1016, 85;
	@%p89 bra 	$L__BB2_1002;
	sub.f32 	%f4259, %f343, %f344;
	add.f32 	%f4260, %f341, %f341;
	add.f32 	%f345, %f1, %f4259;
	fma.rn.f32 	%f346, %f4260, %f342, %f2;
	mul.f32 	%f347, %f345, %f345;
	mul.f32 	%f348, %f346, %f346;
	add.f32 	%f4261, %f347, %f348;
	setp.gt.f32 	%p90, %f4261, 0f40800000;
	mov.b32 	%r1016, 86;
	@%p90 bra 	$L__BB2_1002;
	sub.f32 	%f4262, %f347, %f348;
	add.f32 	%f4263, %f345, %f345;
	add.f32 	%f349, %f1, %f4262;
	fma.rn.f32 	%f350, %f4263, %f346, %f2;
	mul.f32 	%f351, %f349, %f349;
	mul.f32 	%f352, %f350, %f350;
	add.f32 	%f4264, %f351, %f352;
	setp.gt.f32 	%p91, %f4264, 0f40800000;
	mov.b32 	%r1016, 87;
	@%p91 bra 	$L__BB2_1002;
	sub.f32 	%f4265, %f351, %f352;
	add.f32 	%f4266, %f349, %f349;
	add.f32 	%f353, %f1, %f4265;
	fma.rn.f32 	%f354, %f4266, %f350, %f2;
	mul.f32 	%f355, %f353, %f353;
	mul.f32 	%f356, %f354, %f354;
	add.f32 	%f4267, %f355, %f356;
	setp.gt.f32 	%p92, %f4267, 0f40800000;
	mov.b32 	%r1016, 88;
	@%p92 bra 	$L__BB2_1002;
	sub.f32 	%f4268, %f355, %f356;
	add.f32 	%f4269, %f353, %f353;
	add.f32 	%f357, %f1, %f4268;
	fma.rn.f32 	%f358, %f4269, %f354, %f2;
	mul.f32 	%f359, %f357, %f357;
	mul.f32 	%f360, %f358, %f358;
	add.f32 	%f4270, %f359, %f360;
	setp.gt.f32 	%p93, %f4270, 0f40800000;
	mov.b32 	%r1016, 89;
	@%p93 bra 	$L__BB2_1002;
	sub.f32 	%f4271, %f359, %f360;
	add.f32 	%f4272, %f357, %f357;
	add.f32 	%f361, %f1, %f4271;
	fma.rn.f32 	%f362, %f4272, %f358, %f2;
	mul.f32 	%f363, %f361, %f361;
	mul.f32 	%f364, %f362, %f362;
	add.f32 	%f4273, %f363, %f364;
	setp.gt.f32 	%p94, %f4273, 0f40800000;
	mov.b32 	%r1016, 90;
	@%p94 bra 	$L__BB2_1002;
	sub.f32 	%f4274, %f363, %f364;
	add.f32 	%f4275, %f361, %f361;
	add.f32 	%f365, %f1, %f4274;
	fma.rn.f32 	%f366, %f4275, %f362, %f2;
	mul.f32 	%f367, %f365, %f365;
	mul.f32 	%f368, %f366, %f366;
	add.f32 	%f4276, %f367, %f368;
	setp.gt.f32 	%p95, %f4276, 0f40800000;
	mov.b32 	%r1016, 91;
	@%p95 bra 	$L__BB2_1002;
	sub.f32 	%f4277, %f367, %f368;
	add.f32 	%f4278, %f365, %f365;
	add.f32 	%f369, %f1, %f4277;
	fma.rn.f32 	%f370, %f4278, %f366, %f2;
	mul.f32 	%f371, %f369, %f369;
	mul.f32 	%f372, %f370, %f370;
	add.f32 	%f4279, %f371, %f372;
	setp.gt.f32 	%p96, %f4279, 0f40800000;
	mov.b32 	%r1016, 92;
	@%p96 bra 	$L__BB2_1002;
	sub.f32 	%f4280, %f371, %f372;
	add.f32 	%f4281, %f369, %f369;
	add.f32 	%f373, %f1, %f4280;
	fma.rn.f32 	%f374, %f4281, %f370, %f2;
	mul.f32 	%f375, %f373, %f373;
	mul.f32 	%f376, %f374, %f374;
	add.f32 	%f4282, %f375, %f376;
	setp.gt.f32 	%p97, %f4282, 0f40800000;
	mov.b32 	%r1016, 93;
	@%p97 bra 	$L__BB2_1002;
	sub.f32 	%f4283, %f375, %f376;
	add.f32 	%f4284, %f373, %f373;
	add.f32 	%f377, %f1, %f4283;
	fma.rn.f32 	%f378, %f4284, %f374, %f2;
	mul.f32 	%f379, %f377, %f377;
	mul.f32 	%f380, %f378, %f378;
	add.f32 	%f4285, %f379, %f380;
	setp.gt.f32 	%p98, %f4285, 0f40800000;
	mov.b32 	%r1016, 94;
	@%p98 bra 	$L__BB2_1002;
	sub.f32 	%f4286, %f379, %f380;
	add.f32 	%f4287, %f377, %f377;
	add.f32 	%f381, %f1, %f4286;
	fma.rn.f32 	%f382, %f4287, %f378, %f2;
	mul.f32 	%f383, %f381, %f381;
	mul.f32 	%f384, %f382, %f382;
	add.f32 	%f4288, %f383, %f384;
	setp.gt.f32 	%p99, %f4288, 0f40800000;
	mov.b32 	%r1016, 95;
	@%p99 bra 	$L__BB2_1002;
	sub.f32 	%f4289, %f383, %f384;
	add.f32 	%f4290, %f381, %f381;
	add.f32 	%f385, %f1, %f4289;
	fma.rn.f32 	%f386, %f4290, %f382, %f2;
	mul.f32 	%f387, %f385, %f385;
	mul.f32 	%f388, %f386, %f386;
	add.f32 	%f4291, %f387, %f388;
	setp.gt.f32 	%p100, %f4291, 0f40800000;
	mov.b32 	%r1016, 96;
	@%p100 bra 	$L__BB2_1002;
	sub.f32 	%f4292, %f387, %f388;
	add.f32 	%f4293, %f385, %f385;
	add.f32 	%f389, %f1, %f4292;
	fma.rn.f32 	%f390, %f4293, %f386, %f2;
	mul.f32 	%f391, %f389, %f389;
	mul.f32 	%f392, %f390, %f390;
	add.f32 	%f4294, %f391, %f392;
	setp.gt.f32 	%p101, %f4294, 0f40800000;
	mov.b32 	%r1016, 97;
	@%p101 bra 	$L__BB2_1002;
	sub.f32 	%f4295, %f391, %f392;
	add.f32 	%f4296, %f389, %f389;
	add.f32 	%f393, %f1, %f4295;
	fma.rn.f32 	%f394, %f4296, %f390, %f2;
	mul.f32 	%f395, %f393, %f393;
	mul.f32 	%f396, %f394, %f394;
	add.f32 	%f4297, %f395, %f396;
	setp.gt.f32 	%p102, %f4297, 0f40800000;
	mov.b32 	%r1016, 98;
	@%p102 bra 	$L__BB2_1002;
	sub.f32 	%f4298, %f395, %f396;
	add.f32 	%f4299, %f393, %f393;
	add.f32 	%f397, %f1, %f4298;
	fma.rn.f32 	%f398, %f4299, %f394, %f2;
	mul.f32 	%f399, %f397, %f397;
	mul.f32 	%f400, %f398, %f398;
	add.f32 	%f4300, %f399, %f400;
	setp.gt.f32 	%p103, %f4300, 0f40800000;
	mov.b32 	%r1016, 99;
	@%p103 bra 	$L__BB2_1002;
	sub.f32 	%f4301, %f399, %f400;
	add.f32 	%f4302, %f397, %f397;
	add.f32 	%f401, %f1, %f4301;
	fma.rn.f32 	%f402, %f4302, %f398, %f2;
	mul.f32 	%f403, %f401, %f401;
	mul.f32 	%f404, %f402, %f402;
	add.f32 	%f4303, %f403, %f404;
	setp.gt.f32 	%p104, %f4303, 0f40800000;
	mov.b32 	%r1016, 100;
	@%p104 bra 	$L__BB2_1002;
	sub.f32 	%f4304, %f403, %f404;
	add.f32 	%f4305, %f401, %f401;
	add.f32 	%f405, %f1, %f4304;
	fma.rn.f32 	%f406, %f4305, %f402, %f2;
	mul.f32 	%f407, %f405, %f405;
	mul.f32 	%f408, %f406, %f406;
	add.f32 	%f4306, %f407, %f408;
	setp.gt.f32 	%p105, %f4306, 0f40800000;
	mov.b32 	%r1016, 101;
	@%p105 bra 	$L__BB2_1002;
	sub.f32 	%f4307, %f407, %f408;
	add.f32 	%f4308, %f405, %f405;
	add.f32 	%f409, %f1, %f4307;
	fma.rn.f32 	%f410, %f4308, %f406, %f2;
	mul.f32 	%f411, %f409, %f409;
	mul.f32 	%f412, %f410, %f410;
	add.f32 	%f4309, %f411, %f412;
	setp.gt.f32 	%p106, %f4309, 0f40800000;
	mov.b32 	%r1016, 102;
	@%p106 bra 	$L__BB2_1002;
	sub.f32 	%f4310, %f411, %f412;
	add.f32 	%f4311, %f409, %f409;
	add.f32 	%f413, %f1, %f4310;
	fma.rn.f32 	%f414, %f4311, %f410, %f2;
	mul.f32 	%f415, %f413, %f413;
	mul.f32 	%f416, %f414, %f414;
	add.f32 	%f4312, %f415, %f416;
	setp.gt.f32 	%p107, %f4312, 0f40800000;
	mov.b32 	%r1016, 103;
	@%p107 bra 	$L__BB2_1002;
	sub.f32 	%f4313, %f415, %f416;
	add.f32 	%f4314, %f413, %f413;
	add.f32 	%f417, %f1, %f4313;
	fma.rn.f32 	%f418, %f4314, %f414, %f2;
	mul.f32 	%f419, %f417, %f417;
	mul.f32 	%f420, %f418, %f418;
	add.f32 	%f4315, %f419, %f420;
	setp.gt.f32 	%p108, %f4315, 0f40800000;
	mov.b32 	%r1016, 104;
	@%p108 bra 	$L__BB2_1002;
	sub.f32 	%f4316, %f419, %f420;
	add.f32 	%f4317, %f417, %f417;
	add.f32 	%f421, %f1, %f4316;
	fma.rn.f32 	%f422, %f4317, %f418, %f2;
	mul.f32 	%f423, %f421, %f421;
	mul.f32 	%f424, %f422, %f422;
	add.f32 	%f4318, %f423, %f424;
	setp.gt.f32 	%p109, %f4318, 0f40800000;
	mov.b32 	%r1016, 105;
	@%p109 bra 	$L__BB2_1002;
	sub.f32 	%f4319, %f423, %f424;
	add.f32 	%f4320, %f421, %f421;
	add.f32 	%f425, %f1, %f4319;
	fma.rn.f32 	%f426, %f4320, %f422, %f2;
	mul.f32 	%f427, %f425, %f425;
	mul.f32 	%f428, %f426, %f426;
	add.f32 	%f4321, %f427, %f428;
	setp.gt.f32 	%p110, %f4321, 0f40800000;
	mov.b32 	%r1016, 106;
	@%p110 bra 	$L__BB2_1002;
	sub.f32 	%f4322, %f427, %f428;
	add.f32 	%f4323, %f425, %f425;
	add.f32 	%f429, %f1, %f4322;
	fma.rn.f32 	%f430, %f4323, %f426, %f2;
	mul.f32 	%f431, %f429, %f429;
	mul.f32 	%f432, %f430, %f430;
	add.f32 	%f4324, %f431, %f432;
	setp.gt.f32 	%p111, %f4324, 0f40800000;
	mov.b32 	%r1016, 107;
	@%p111 bra 	$L__BB2_1002;
	sub.f32 	%f4325, %f431, %f432;
	add.f32 	%f4326, %f429, %f429;
	add.f32 	%f433, %f1, %f4325;
	fma.rn.f32 	%f434, %f4326, %f430, %f2;
	mul.f32 	%f435, %f433, %f433;
	mul.f32 	%f436, %f434, %f434;
	add.f32 	%f4327, %f435, %f436;
	setp.gt.f32 	%p112, %f4327, 0f40800000;
	mov.b32 	%r1016, 108;
	@%p112 bra 	$L__BB2_1002;
	sub.f32 	%f4328, %f435, %f436;
	add.f32 	%f4329, %f433, %f433;
	add.f32 	%f437, %f1, %f4328;
	fma.rn.f32 	%f438, %f4329, %f434, %f2;
	mul.f32 	%f439, %f437, %f437;
	mul.f32 	%f440, %f438, %f438;
	add.f32 	%f4330, %f439, %f440;
	setp.gt.f32 	%p113, %f4330, 0f40800000;
	mov.b32 	%r1016, 109;
	@%p113 bra 	$L__BB2_1002;
	sub.f32 	%f4331, %f439, %f440;
	add.f32 	%f4332, %f437, %f437;
	add.f32 	%f441, %f1, %f4331;
	fma.rn.f32 	%f442, %f4332, %f438, %f2;
	mul.f32 	%f443, %f441, %f441;
	mul.f32 	%f444, %f442, %f442;
	add.f32 	%f4333, %f443, %f444;
	setp.gt.f32 	%p114, %f4333, 0f40800000;
	mov.b32 	%r1016, 110;
	@%p114 bra 	$L__BB2_1002;
	sub.f32 	%f4334, %f443, %f444;
	add.f32 	%f4335, %f441, %f441;
	add.f32 	%f445, %f1, %f4334;
	fma.rn.f32 	%f446, %f4335, %f442, %f2;
	mul.f32 	%f447, %f445, %f445;
	mul.f32 	%f448, %f446, %f446;
	add.f32 	%f4336, %f447, %f448;
	setp.gt.f32 	%p115, %f4336, 0f40800000;
	mov.b32 	%r1016, 111;
	@%p115 bra 	$L__BB2_1002;
	sub.f32 	%f4337, %f447, %f448;
	add.f32 	%f4338, %f445, %f445;
	add.f32 	%f449, %f1, %f4337;
	fma.rn.f32 	%f450, %f4338, %f446, %f2;
	mul.f32 	%f451, %f449, %f449;
	mul.f32 	%f452, %f450, %f450;
	add.f32 	%f4339, %f451, %f452;
	setp.gt.f32 	%p116, %f4339, 0f40800000;
	mov.b32 	%r1016, 112;
	@%p116 bra 	$L__BB2_1002;
	sub.f32 	%f4340, %f451, %f452;
	add.f32 	%f4341, %f449, %f449;
	add.f32 	%f453, %f1, %f4340;
	fma.rn.f32 	%f454, %f4341, %f450, %f2;
	mul.f32 	%f455, %f453, %f453;
	mul.f32 	%f456, %f454, %f454;
	add.f32 	%f4342, %f455, %f456;
	setp.gt.f32 	%p117, %f4342, 0f40800000;
	mov.b32 	%r1016, 113;
	@%p117 bra 	$L__BB2_1002;
	sub.f32 	%f4343, %f455, %f456;
	add.f32 	%f4344, %f453, %f453;
	add.f32 	%f457, %f1, %f4343;
	fma.rn.f32 	%f458, %f4344, %f454, %f2;
	mul.f32 	%f459, %f457, %f457;
	mul.f32 	%f460, %f458, %f458;
	add.f32 	%f4345, %f459, %f460;
	setp.gt.f32 	%p118, %f4345, 0f40800000;
	mov.b32 	%r1016, 114;
	@%p118 bra 	$L__BB2_1002;
	sub.f32 	%f4346, %f459, %f460;
	add.f32 	%f4347, %f457, %f457;
	add.f32 	%f461, %f1, %f4346;
	fma.rn.f32 	%f462, %f4347, %f458, %f2;
	mul.f32 	%f463, %f461, %f461;
	mul.f32 	%f464, %f462, %f462;
	add.f32 	%f4348, %f463, %f464;
	setp.gt.f32 	%p119, %f4348, 0f40800000;
	mov.b32 	%r1016, 115;
	@%p119 bra 	$L__BB2_1002;
	sub.f32 	%f4349, %f463, %f464;
	add.f32 	%f4350, %f461, %f461;
	add.f32 	%f465, %f1, %f4349;
	fma.rn.f32 	%f466, %f4350, %f462, %f2;
	mul.f32 	%f467, %f465, %f465;
	mul.f32 	%f468, %f466, %f466;
	add.f32 	%f4351, %f467, %f468;
	setp.gt.f32 	%p120, %f4351, 0f40800000;
	mov.b32 	%r1016, 116;
	@%p120 bra 	$L__BB2_1002;
	sub.f32 	%f4352, %f467, %f468;
	add.f32 	%f4353, %f465, %f465;
	add.f32 	%f469, %f1, %f4352;
	fma.rn.f32 	%f470, %f4353, %f466, %f2;
	mul.f32 	%f471, %f469, %f469;
	mul.f32 	%f472, %f470, %f470;
	add.f32 	%f4354, %f471, %f472;
	setp.gt.f32 	%p121, %f4354, 0f40800000;
	mov.b32 	%r1016, 117;
	@%p121 bra 	$L__BB2_1002;
	sub.f32 	%f4355, %f471, %f472;
	add.f32 	%f4356, %f469, %f469;
	add.f32 	%f473, %f1, %f4355;
	fma.rn.f32 	%f474, %f4356, %f470, %f2;
	mul.f32 	%f475, %f473, %f473;
	mul.f32 	%f476, %f474, %f474;
	add.f32 	%f4357, %f475, %f476;
	setp.gt.f32 	%p122, %f4357, 0f40800000;
	mov.b32 	%r1016, 118;
	@%p122 bra 	$L__BB2_1002;
	sub.f32 	%f4358, %f475, %f476;
	add.f32 	%f4359, %f473, %f473;
	add.f32 	%f477, %f1, %f4358;
	fma.rn.f32 	%f478, %f4359, %f474, %f2;
	mul.f32 	%f479, %f477, %f477;
	mul.f32 	%f480, %f478, %f478;
	add.f32 	%f4360, %f479, %f480;
	setp.gt.f32 	%p123, %f4360, 0f40800000;
	mov.b32 	%r1016, 119;
	@%p123 bra 	$L__BB2_1002;
	sub.f32 	%f4361, %f479, %f480;
	add.f32 	%f4362, %f477, %f477;
	add.f32 	%f481, %f1, %f4361;
	fma.rn.f32 	%f482, %f4362, %f478, %f2;
	mul.f32 	%f483, %f481, %f481;
	mul.f32 	%f484, %f482, %f482;
	add.f32 	%f4363, %f483, %f484;
	setp.gt.f32 	%p124, %f4363, 0f40800000;
	mov.b32 	%r1016, 120;
	@%p124 bra 	$L__BB2_1002;
	sub.f32 	%f4364, %f483, %f484;
	add.f32 	%f4365, %f481, %f481;
	add.f32 	%f485, %f1, %f4364;
	fma.rn.f32 	%f486, %f4365, %f482, %f2;
	mul.f32 	%f487, %f485, %f485;
	mul.f32 	%f488, %f486, %f486;
	add.f32 	%f4366, %f487, %f488;
	setp.gt.f32 	%p125, %f4366, 0f40800000;
	mov.b32 	%r1016, 121;
	@%p125 bra 	$L__BB2_1002;
	sub.f32 	%f4367, %f487, %f488;
	add.f32 	%f4368, %f485, %f485;
	add.f32 	%f489, %f1, %f4367;
	fma.rn.f32 	%f490, %f4368, %f486, %f2;
	mul.f32 	%f491, %f489, %f489;
	mul.f32 	%f492, %f490, %f490;
	add.f32 	%f4369, %f491, %f492;
	setp.gt.f32 	%p126, %f4369, 0f40800000;
	mov.b32 	%r1016, 122;
	@%p126 bra 	$L__BB2_1002;
	sub.f32 	%f4370, %f491, %f492;
	add.f32 	%f4371, %f489, %f489;
	add.f32 	%f493, %f1, %f4370;
	fma.rn.f32 	%f494, %f4371, %f490, %f2;
	mul.f32 	%f495, %f493, %f493;
	mul.f32 	%f496, %f494, %f494;
	add.f32 	%f4372, %f495, %f496;
	setp.gt.f32 	%p127, %f4372, 0f40800000;
	mov.b32 	%r1016, 123;
	@%p127 bra 	$L__BB2_1002;
	sub.f32 	%f4373, %f495, %f496;
	add.f32 	%f4374, %f493, %f493;
	add.f32 	%f497, %f1, %f4373;
	fma.rn.f32 	%f498, %f4374, %f494, %f2;
	mul.f32 	%f499, %f497, %f497;
	mul.f32 	%f500, %f498, %f498;
	add.f32 	%f4375, %f499, %f500;
	setp.gt.f32 	%p128, %f4375, 0f40800000;
	mov.b32 	%r1016, 124;
	@%p128 bra 	$L__BB2_1002;
	sub.f32 	%f4376, %f499, %f500;
	add.f32 	%f4377, %f497, %f497;
	add.f32 	%f501, %f1, %f4376;
	fma.rn.f32 	%f502, %f4377, %f498, %f2;
	mul.f32 	%f503, %f501, %f501;
	mul.f32 	%f504, %f502, %f502;
	add.f32 	%f4378, %f503, %f504;
	setp.gt.f32 	%p129, %f4378, 0f40800000;
	mov.b32 	%r1016, 125;
	@%p129 bra 	$L__BB2_1002;
	sub.f32 	%f4379, %f503, %f504;
	add.f32 	%f4380, %f501, %f501;
	add.f32 	%f505, %f1, %f4379;
	fma.rn.f32 	%f506, %f4380, %f502, %f2;
	mul.f32 	%f507, %f505, %f505;
	mul.f32 	%f508, %f506, %f506;
	add.f32 	%f4381, %f507, %f508;
	setp.gt.f32 	%p130, %f4381, 0f40800000;
	mov.b32 	%r1016, 126;
	@%p130 bra 	$L__BB2_1002;
	sub.f32 	%f4382, %f507, %f508;
	add.f32 	%f4383, %f505, %f505;
	add.f32 	%f509, %f1, %f4382;
	fma.rn.f32 	%f510, %f4383, %f506, %f2;
	mul.f32 	%f511, %f509, %f509;
	mul.f32 	%f512, %f510, %f510;
	add.f32 	%f4384, %f511, %f512;
	setp.gt.f32 	%p131, %f4384, 0f40800000;
	mov.b32 	%r1016, 127;
	@%p131 bra 	$L__BB2_1002;
	sub.f32 	%f4385, %f511, %f512;
	add.f32 	%f4386, %f509, %f509;
	add.f32 	%f513, %f1, %f4385;
	fma.rn.f32 	%f514, %f4386, %f510, %f2;
	mul.f32 	%f515, %f513, %f513;
	mul.f32 	%f516, %f514, %f514;
	add.f32 	%f4387, %f515, %f516;
	setp.gt.f32 	%p132, %f4387, 0f40800000;
	mov.b32 	%r1016, 128;
	@%p132 bra 	$L__BB2_1002;
	sub.f32 	%f4388, %f515, %f516;
	add.f32 	%f4389, %f513, %f513;
	add.f32 	%f517, %f1, %f4388;
	fma.rn.f32 	%f518, %f4389, %f514, %f2;
	mul.f32 	%f519, %f517, %f517;
	mul.f32 	%f520, %f518, %f518;
	add.f32 	%f4390, %f519, %f520;
	setp.gt.f32 	%p133, %f4390, 0f40800000;
	mov.b32 	%r1016, 129;
	@%p133 bra 	$L__BB2_1002;
	sub.f32 	%f4391, %f519, %f520;
	add.f32 	%f4392, %f517, %f517;
	add.f32 	%f521, %f1, %f4391;
	fma.rn.f32 	%f522, %f4392, %f518, %f2;
	mul.f32 	%f523, %f521, %f521;
	mul.f32 	%f524, %f522, %f522;
	add.f32 	%f4393, %f523, %f524;
	setp.gt.f32 	%p134, %f4393, 0f40800000;
	mov.b32 	%r1016, 130;
	@%p134 bra 	$L__BB2_1002;
	sub.f32 	%f4394, %f523, %f524;
	add.f32 	%f4395, %f521, %f521;
	add.f32 	%f525, %f1, %f4394;
	fma.rn.f32 	%f526, %f4395, %f522, %f2;
	mul.f32 	%f527, %f525, %f525;
	mul.f32 	%f528, %f526, %f526;
	add.f32 	%f4396, %f527, %f528;
	setp.gt.f32 	%p135, %f4396, 0f40800000;
	mov.b32 	%r1016, 131;
	@%p135 bra 	$L__BB2_1002;
	sub.f32 	%f4397, %f527, %f528;
	add.f32 	%f4398, %f525, %f525;
	add.f32 	%f529, %f1, %f4397;
	fma.rn.f32 	%f530, %f4398, %f526, %f2;
	mul.f32 	%f531, %f529, %f529;
	mul.f32 	%f532, %f530, %f530;
	add.f32 	%f4399, %f531, %f532;
	setp.gt.f32 	%p136, %f4399, 0f40800000;
	mov.b32 	%r1016, 132;
	@%p136 bra 	$L__BB2_1002;
	sub.f32 	%f4400, %f531, %f532;
	add.f32 	%f4401, %f529, %f529;
	add.f32 	%f533, %f1, %f4400;
	fma.rn.f32 	%f534, %f4401, %f530, %f2;
	mul.f32 	%f535, %f533, %f533;
	mul.f32 	%f536, %f534, %f534;
	add.f32 	%f4402, %f535, %f536;
	setp.gt.f32 	%p137, %f4402, 0f40800000;
	mov.b32 	%r1016, 133;
	@%p137 bra 	$L__BB2_1002;
	sub.f32 	%f4403, %f535, %f536;
	add.f32 	%f4404, %f533, %f533;
	add.f32 	%f537, %f1, %f4403;
	fma.rn.f32 	%f538, %f4404, %f534, %f2;
	mul.f32 	%f539, %f537, %f537;
	mul.f32 	%f540, %f538, %f538;
	add.f32 	%f4405, %f539, %f540;
	setp.gt.f32 	%p138, %f4405, 0f40800000;
	mov.b32 	%r1016, 134;
	@%p138 bra 	$L__BB2_1002;
	sub.f32 	%f4406, %f539, %f540;
	add.f32 	%f4407, %f537, %f537;
	add.f32 	%f541, %f1, %f4406;
	fma.rn.f32 	%f542, %f4407, %f538, %f2;
	mul.f32 	%f543, %f541, %f541;
	mul.f32 	%f544, %f542, %f542;
	add.f32 	%f4408, %f543, %f544;
	setp.gt.f32 	%p139, %f4408, 0f40800000;
	mov.b32 	%r1016, 135;
	@%p139 bra 	$L__BB2_1002;
	sub.f32 	%f4409, %f543, %f544;
	add.f32 	%f4410, %f541, %f541;
	add.f32 	%f545, %f1, %f4409;
	fma.rn.f32 	%f546, %f4410, %f542, %f2;
	mul.f32 	%f547, %f545, %f545;
	mul.f32 	%f548, %f546, %f546;
	add.f32 	%f4411, %f547, %f548;
	setp.gt.f32 	%p140, %f4411, 0f40800000;
	mov.b32 	%r1016, 136;
	@%p140 bra 	$L__BB2_1002;
	sub.f32 	%f4412, %f547, %f548;
	add.f32 	%f4413, %f545, %f545;
	add.f32 	%f549, %f1, %f4412;
	fma.rn.f32 	%f550, %f4413, %f546, %f2;
	mul.f32 	%f551, %f549, %f549;
	mul.f32 	%f552, %f550, %f550;
	add.f32 	%f4414, %f551, %f552;
	setp.gt.f32 	%p141, %f4414, 0f40800000;
	mov.b32 	%r1016, 137;
	@%p141 bra 	$L__BB2_1002;
	sub.f32 	%f4415, %f551, %f552;
	add.f32 	%f4416, %f549, %f549;
	add.f32 	%f553, %f1, %f4415;
	fma.rn.f32 	%f554, %f4416, %f550, %f2;
	mul.f32 	%f555, %f553, %f553;
	mul.f32 	%f556, %f554, %f554;
	add.f32 	%f4417, %f555, %f556;
	setp.gt.f32 	%p142, %f4417, 0f40800000;
	mov.b32 	%r1016, 138;
	@%p142 bra 	$L__BB2_1002;
	sub.f32 	%f4418, %f555, %f556;
	add.f32 	%f4419, %f553, %f553;
	add.f32 	%f557, %f1, %f4418;
	fma.rn.f32 	%f558, %f4419, %f554, %f2;
	mul.f32 	%f559, %f557, %f557;
	mul.f32 	%f560, %f558, %f558;
	add.f32 	%f4420, %f559, %f560;
	setp.gt.f32 	%p143, %f4420, 0f40800000;
	mov.b32 	%r1016, 139;
	@%p143 bra 	$L__BB2_1002;
	sub.f32 	%f4421, %f559, %f560;
	add.f32 	%f4422, %f557, %f557;
	add.f32 	%f561, %f1, %f4421;
	fma.rn.f32 	%f562, %f4422, %f558, %f2;
	mul.f32 	%f563, %f561, %f561;
	mul.f32 	%f564, %f562, %f562;
	add.f32 	%f4423, %f563, %f564;
	setp.gt.f32 	%p144, %f4423, 0f40800000;
	mov.b32 	%r1016, 140;
	@%p144 bra 	$L__BB2_1002;
	sub.f32 	%f4424, %f563, %f564;
	add.f32 	%f4425, %f561, %f561;
	add.f32 	%f565, %f1, %f4424;
	fma.rn.f32 	%f566, %f4425, %f562, %f2;
	mul.f32 	%f567, %f565, %f565;
	mul.f32 	%f568, %f566, %f566;
	add.f32 	%f4426, %f567, %f568;
	setp.gt.f32 	%p145, %f4426, 0f40800000;
	mov.b32 	%r1016, 141;
	@%p145 bra 	$L__BB2_1002;
	sub.f32 	%f4427, %f567, %f568;
	add.f32 	%f4428, %f565, %f565;
	add.f32 	%f569, %f1, %f4427;
	fma.rn.f32 	%f570, %f4428, %f566, %f2;
	mul.f32 	%f571, %f569, %f569;
	mul.f32 	%f572, %f570, %f570;
	add.f32 	%f4429, %f571, %f572;
	setp.gt.f32 	%p146, %f4429, 0f40800000;
	mov.b32 	%r1016, 142;
	@%p146 bra 	$L__BB2_1002;
	sub.f32 	%f4430, %f571, %f572;
	add.f32 	%f4431, %f569, %f569;
	add.f32 	%f573, %f1, %f4430;
	fma.rn.f32 	%f574, %f4431, %f570, %f2;
	mul.f32 	%f575, %f573, %f573;
	mul.f32 	%f576, %f574, %f574;
	add.f32 	%f4432, %f575, %f576;
	setp.gt.f32 	%p147, %f4432, 0f40800000;
	mov.b32 	%r1016, 143;
	@%p147 bra 	$L__BB2_1002;
	sub.f32 	%f4433, %f575, %f576;
	add.f32 	%f4434, %f573, %f573;
	add.f32 	%f577, %f1, %f4433;
	fma.rn.f32 	%f578, %f4434, %f574, %f2;
	mul.f32 	%f579, %f577, %f577;
	mul.f32 	%f580, %f578, %f578;
	add.f32 	%f4435, %f579, %f580;
	setp.gt.f32 	%p148, %f4435, 0f40800000;
	mov.b32 	%r1016, 144;
	@%p148 bra 	$L__BB2_1002;
	sub.f32 	%f4436, %f579, %f580;
	add.f32 	%f4437, %f577, %f577;
	add.f32 	%f581, %f1, %f4436;
	fma.rn.f32 	%f582, %f4437, %f578, %f2;
	mul.f32 	%f583, %f581, %f581;
	mul.f32 	%f584, %f582, %f582;
	add.f32 	%f4438, %f583, %f584;
	setp.gt.f32 	%p149, %f4438, 0f40800000;
	mov.b32 	%r1016, 145;
	@%p149 bra 	$L__BB2_1002;
	sub.f32 	%f4439, %f583, %f584;
	add.f32 	%f4440, %f581, %f581;
	add.f32 	%f585, %f1, %f4439;
	fma.rn.f32 	%f586, %f4440, %f582, %f2;
	mul.f32 	%f587, %f585, %f585;
	mul.f32 	%f588, %f586, %f586;
	add.f32 	%f4441, %f587, %f588;
	setp.gt.f32 	%p150, %f4441, 0f40800000;
	mov.b32 	%r1016, 146;
	@%p150 bra 	$L__BB2_1002;
	sub.f32 	%f4442, %f587, %f588;
	add.f32 	%f4443, %f585, %f585;
	add.f32 	%f589, %f1, %f4442;
	fma.rn.f32 	%f590, %f4443, %f586, %f2;
	mul.f32 	%f591, %f589, %f589;
	mul.f32 	%f592, %f590, %f590;
	add.f32 	%f4444, %f591, %f592;
	setp.gt.f32 	%p151, %f4444, 0f40800000;
	mov.b32 	%r1016, 147;
	@%p151 bra 	$L__BB2_1002;
	sub.f32 	%f4445, %f591, %f592;
	add.f32 	%f4446, %f589, %f589;
	add.f32 	%f593, %f1, %f4445;
	fma.rn.f32 	%f594, %f4446, %f590, %f2;
	mul.f32 	%f595, %f593, %f593;
	mul.f32 	%f596, %f594, %f594;
	add.f32 	%f4447, %f595, %f596;
	setp.gt.f32 	%p152, %f4447, 0f40800000;
	mov.b32 	%r1016, 148;
	@%p152 bra 	$L__BB2_1002;
	sub.f32 	%f4448, %f595, %f596;
	add.f32 	%f4449, %f593, %f593;
	add.f32 	%f597, %f1, %f4448;
	fma.rn.f32 	%f598, %f4449, %f594, %f2;
	mul.f32 	%f599, %f597, %f597;
	mul.f32 	%f600, %f598, %f598;
	add.f32 	%f4450, %f599, %f600;
	setp.gt.f32 	%p153, %f4450, 0f40800000;
	mov.b32 	%r1016, 149;
	@%p153 bra 	$L__BB2_1002;
	sub.f32 	%f4451, %f599, %f600;
	add.f32 	%f4452, %f597, %f597;
	add.f32 	%f601, %f1, %f4451;
	fma.rn.f32 	%f602, %f4452, %f598, %f2;
	mul.f32 	%f603, %f601, %f601;
	mul.f32 	%f604, %f602, %f602;
	add.f32 	%f4453, %f603, %f604;
	setp.gt.f32 	%p154, %f4453, 0f40800000;
	mov.b32 	%r1016, 150;
	@%p154 bra 	$L__BB2_1002;
	sub.f32 	%f4454, %f603, %f604;
	add.f32 	%f4455, %f601, %f601;
	add.f32 	%f605, %f1, %f4454;
	fma.rn.f32 	%f606, %f4455, %f602, %f2;
	mul.f32 	%f607, %f605, %f605;
	mul.f32 	%f608, %f606, %f606;
	add.f32 	%f4456, %f607, %f608;
	setp.gt.f32 	%p155, %f4456, 0f40800000;
	mov.b32 	%r1016, 151;
	@%p155 bra 	$L__BB2_1002;
	sub.f32 	%f4457, %f607, %f608;
	add.f32 	%f4458, %f605, %f605;
	add.f32 	%f609, %f1, %f4457;
	fma.rn.f32 	%f610, %f4458, %f606, %f2;
	mul.f32 	%f611, %f609, %f609;
	mul.f32 	%f612, %f610, %f610;
	add.f32 	%f4459, %f611, %f612;
	setp.gt.f32 	%p156, %f4459, 0f40800000;
	mov.b32 	%r1016, 152;
	@%p156 bra 	$L__BB2_1002;
	sub.f32 	%f4460, %f611, %f612;
	add.f32 	%f4461, %f609, %f609;
	add.f32 	%f613, %f1, %f4460;
	fma.rn.f32 	%f614, %f4461, %f610, %f2;
	mul.f32 	%f615, %f613, %f613;
	mul.f32 	%f616, %f614, %f614;
	add.f32 	%f4462, %f615, %f616;
	setp.gt.f32 	%p157, %f4462, 0f40800000;
	mov.b32 	%r1016, 153;
	@%p157 bra 	$L__BB2_1002;
	sub.f32 	%f4463, %f615, %f616;
	add.f32 	%f4464, %f613, %f613;
	add.f32 	%f617, %f1, %f4463;
	fma.rn.f32 	%f618, %f4464, %f614, %f2;
	mul.f32 	%f619, %f617, %f617;
	mul.f32 	%f620, %f618, %f618;
	add.f32 	%f4465, %f619, %f620;
	setp.gt.f32 	%p158, %f4465, 0f40800000;
	mov.b32 	%r1016, 154;
	@%p158 bra 	$L__BB2_1002;
	sub.f32 	%f4466, %f619, %f620;
	add.f32 	%f4467, %f617, %f617;
	add.f32 	%f621, %f1, %f4466;
	fma.rn.f32 	%f622, %f4467, %f618, %f2;
	mul.f32 	%f623, %f621, %f621;
	mul.f32 	%f624, %f622, %f622;
	add.f32 	%f4468, %f623, %f624;
	setp.gt.f32 	%p159, %f4468, 0f40800000;
	mov.b32 	%r1016, 155;
	@%p159 bra 	$L__BB2_1002;
	sub.f32 	%f4469, %f623, %f624;
	add.f32 	%f4470, %f621, %f621;
	add.f32 	%f625, %f1, %f4469;
	fma.rn.f32 	%f626, %f4470, %f622, %f2;
	mul.f32 	%f627, %f625, %f625;
	mul.f32 	%f628, %f626, %f626;
	add.f32 	%f4471, %f627, %f628;
	setp.gt.f32 	%p160, %f4471, 0f40800000;
	mov.b32 	%r1016, 156;
	@%p160 bra 	$L__BB2_1002;
	sub.f32 	%f4472, %f627, %f628;
	add.f32 	%f4473, %f625, %f625;
	add.f32 	%f629, %f1, %f4472;
	fma.rn.f32 	%f630, %f4473, %f626, %f2;
	mul.f32 	%f631, %f629, %f629;
	mul.f32 	%f632, %f630, %f630;
	add.f32 	%f4474, %f631, %f632;
	setp.gt.f32 	%p161, %f4474, 0f40800000;
	mov.b32 	%r1016, 157;
	@%p161 bra 	$L__BB2_1002;
	sub.f32 	%f4475, %f631, %f632;
	add.f32 	%f4476, %f629, %f629;
	add.f32 	%f633, %f1, %f4475;
	fma.rn.f32 	%f634, %f4476, %f630, %f2;
	mul.f32 	%f635, %f633, %f633;
	mul.f32 	%f636, %f634, %f634;
	add.f32 	%f4477, %f635, %f636;
	setp.gt.f32 	%p162, %f4477, 0f40800000;
	mov.b32 	%r1016, 158;
	@%p162 bra 	$L__BB2_1002;
	sub.f32 	%f4478, %f635, %f636;
	add.f32 	%f4479, %f633, %f633;
	add.f32 	%f637, %f1, %f4478;
	fma.rn.f32 	%f638, %f4479, %f634, %f2;
	mul.f32 	%f639, %f637, %f637;
	mul.f32 	%f640, %f638, %f638;
	add.f32 	%f4480, %f639, %f640;
	setp.gt.f32 	%p163, %f4480, 0f40800000;
	mov.b32 	%r1016, 159;
	@%p163 bra 	$L__BB2_1002;
	sub.f32 	%f4481, %f639, %f640;
	add.f32 	%f4482, %f637, %f637;
	add.f32 	%f641, %f1, %f4481;
	fma.rn.f32 	%f642, %f4482, %f638, %f2;
	mul.f32 	%f643, %f641, %f641;
	mul.f32 	%f644, %f642, %f642;
	add.f32 	%f4483, %f643, %f644;
	setp.gt.f32 	%p164, %f4483, 0f40800000;
	mov.b32 	%r1016, 160;
	@%p164 bra 	$L__BB2_1002;
	sub.f32 	%f4484, %f643, %f644;
	add.f32 	%f4485, %f641, %f641;
	add.f32 	%f645, %f1, %f4484;
	fma.rn.f32 	%f646, %f4485, %f642, %f2;
	mul.f32 	%f647, %f645, %f645;
	mul.f32 	%f648, %f646, %f646;
	add.f32 	%f4486, %f647, %f648;
	setp.gt.f32 	%p165, %f4486, 0f40800000;
	mov.b32 	%r1016, 161;
	@%p165 bra 	$L__BB2_1002;
	sub.f32 	%f4487, %f647, %f648;
	add.f32 	%f4488, %f645, %f645;
	add.f32 	%f649, %f1, %f4487;
	fma.rn.f32 	%f650, %f4488, %f646, %f2;
	mul.f32 	%f651, %f649, %f649;
	mul.f32 	%f652, %f650, %f650;
	add.f32 	%f4489, %f651, %f652;
	setp.gt.f32 	%p166, %f4489, 0f40800000;
	mov.b32 	%r1016, 162;
	@%p166 bra 	$L__BB2_1002;
	sub.f32 	%f4490, %f651, %f652;
	add.f32 	%f4491, %f649, %f649;
	add.f32 	%f653, %f1, %f4490;
	fma.rn.f32 	%f654, %f4491, %f650, %f2;
	mul.f32 	%f655, %f653, %f653;
	mul.f32 	%f656, %f654, %f654;
	add.f32 	%f4492, %f655, %f656;
	setp.gt.f32 	%p167, %f4492, 0f40800000;
	mov.b32 	%r1016, 163;
	@%p167 bra 	$L__BB2_1002;
	sub.f32 	%f4493, %f655, %f656;
	add.f32 	%f4494, %f653, %f653;
	add.f32 	%f657, %f1, %f4493;
	fma.rn.f32 	%f658, %f4494, %f654, %f2;
	mul.f32 	%f659, %f657, %f657;
	mul.f32 	%f660, %f658, %f658;
	add.f32 	%f4495, %f659, %f660;
	setp.gt.f32 	%p168, %f4495, 0f40800000;
	mov.b32 	%r1016, 164;
	@%p168 bra 	$L__BB2_1002;
	sub.f32 	%f4496, %f659, %f660;
	add.f32 	%f4497, %f657, %f657;
	add.f32 	%f661, %f1, %f4496;
	fma.rn.f32 	%f662, %f4497, %f658, %f2;
	mul.f32 	%f663, %f661, %f661;
	mul.f32 	%f664, %f662, %f662;
	add.f32 	%f4498, %f663, %f664;
	setp.gt.f32 	%p169, %f4498, 0f40800000;
	mov.b32 	%r1016, 165;
	@%p169 bra 	$L__BB2_1002;
	sub.f32 	%f4499, %f663, %f664;
	add.f32 	%f4500, %f661, %f661;
	add.f32 	%f665, %f1, %f4499;
	fma.rn.f32 	%f666, %f4500, %f662, %f2;
	mul.f32 	%f667, %f665, %f665;
	mul.f32 	%f668, %f666, %f666;
	add.f32 	%f4501, %f667, %f668;
	setp.gt.f32 	%p170, %f4501, 0f40800000;
	mov.b32 	%r1016, 166;
	@%p170 bra 	$L__BB2_1002;
	sub.f32 	%f4502, %f667, %f668;
	add.f32 	%f4503, %f665, %f665;
	add.f32 	%f669, %f1, %f4502;
	fma.rn.f32 	%f670, %f4503, %f666, %f2;
	mul.f32 	%f671, %f669, %f669;
	mul.f32 	%f672, %f670, %f670;
	add.f32 	%f4504, %f671, %f672;
	setp.gt.f32 	%p171, %f4504, 0f40800000;
	mov.b32 	%r1016, 167;
	@%p171 bra 	$L__BB2_1002;
	sub.f32 	%f4505, %f671, %f672;
	add.f32 	%f4506, %f669, %f669;
	add.f32 	%f673, %f1, %f4505;
	fma.rn.f32 	%f674, %f4506, %f670, %f2;
	mul.f32 	%f675, %f673, %f673;
	mul.f32 	%f676, %f674, %f674;
	add.f32 	%f4507, %f675, %f676;
	setp.gt.f32 	%p172, %f4507, 0f40800000;
	mov.b32 	%r1016, 168;
	@%p172 bra 	$L__BB2_1002;
	sub.f32 	%f4508, %f675, %f676;
	add.f32 	%f4509, %f673, %f673;
	add.f32 	%f677, %f1, %f4508;
	fma.rn.f32 	%f678, %f4509, %f674, %f2;
	mul.f32 	%f679, %f677, %f677;
	mul.f32 	%f680, %f678, %f678;
	add.f32 	%f4510, %f679, %f680;
	setp.gt.f32 	%p173, %f4510, 0f40800000;
	mov.b32 	%r1016, 169;
	@%p173 bra 	$L__BB2_1002;
	sub.f32 	%f4511, %f679, %f680;
	add.f32 	%f4512, %f677, %f677;
	add.f32 	%f681, %f1, %f4511;
	fma.rn.f32 	%f682, %f4512, %f678, %f2;
	mul.f32 	%f683, %f681, %f681;
	mul.f32 	%f684, %f682, %f682;
	add.f32 	%f4513, %f683, %f684;
	setp.gt.f32 	%p174, %f4513, 0f40800000;
	mov.b32 	%r1016, 170;
	@%p174 bra 	$L__BB2_1002;
	sub.f32 	%f4514, %f683, %f684;
	add.f32 	%f4515, %f681, %f681;
	add.f32 	%f685, %f1, %f4514;
	fma.rn.f32 	%f686, %f4515, %f682, %f2;
	mul.f32 	%f687, %f685, %f685;
	mul.f32 	%f688, %f686, %f686;
	add.f32 	%f4516, %f687, %f688;
	setp.gt.f32 	%p175, %f4516, 0f40800000;
	mov.b32 	%r1016, 171;
	@%p175 bra 	$L__BB2_1002;
	sub.f32 	%f4517, %f687, %f688;
	add.f32 	%f4518, %f685, %f685;
	add.f32 	%f689, %f1, %f4517;
	fma.rn.f32 	%f690, %f4518, %f686, %f2;
	mul.f32 	%f691, %f689, %f689;
	mul.f32 	%f692, %f690, %f690;
	add.f32 	%f4519, %f691, %f692;
	setp.gt.f32 	%p176, %f4519, 0f40800000;
	mov.b32 	%r1016, 172;
	@%p176 bra 	$L__BB2_1002;
	sub.f32 	%f4520, %f691, %f692;
	add.f32 	%f4521, %f689, %f689;
	add.f32 	%f693, %f1, %f4520;
	fma.rn.f32 	%f694, %f4521, %f690, %f2;
	mul.f32 	%f695, %f693, %f693;
	mul.f32 	%f696, %f694, %f694;
	add.f32 	%f4522, %f695, %f696;
	setp.gt.f32 	%p177, %f4522, 0f40800000;
	mov.b32 	%r1016, 173;
	@%p177 bra 	$L__BB2_1002;
	sub.f32 	%f4523, %f695, %f696;
	add.f32 	%f4524, %f693, %f693;
	add.f32 	%f697, %f1, %f4523;
	fma.rn.f32 	%f698, %f4524, %f694, %f2;
	mul.f32 	%f699, %f697, %f697;
	mul.f32 	%f700, %f698, %f698;
	add.f32 	%f4525, %f699, %f700;
	setp.gt.f32 	%p178, %f4525, 0f40800000;
	mov.b32 	%r1016, 174;
	@%p178 bra 	$L__BB2_1002;
	sub.f32 	%f4526, %f699, %f700;
	add.f32 	%f4527, %f697, %f697;
	add.f32 	%f701, %f1, %f4526;
	fma.rn.f32 	%f702, %f4527, %f698, %f2;
	mul.f32 	%f703, %f701, %f701;
	mul.f32 	%f704, %f702, %f702;
	add.f32 	%f4528, %f703, %f704;
	setp.gt.f32 	%p179, %f4528, 0f40800000;
	mov.b32 	%r1016, 175;
	@%p179 bra 	$L__BB2_1002;
	sub.f32 	%f4529, %f703, %f704;
	add.f32 	%f4530, %f701, %f701;
	add.f32 	%f705, %f1, %f4529;
	fma.rn.f32 	%f706, %f4530, %f702, %f2;
	mul.f32 	%f707, %f705, %f705;
	mul.f32 	%f708, %f706, %f706;
	add.f32 	%f4531, %f707, %f708;
	setp.gt.f32 	%p180, %f4531, 0f40800000;
	mov.b32 	%r1016, 176;
	@%p180 bra 	$L__BB2_1002;
	sub.f32 	%f4532, %f707, %f708;
	add.f32 	%f4533, %f705, %f705;
	add.f32 	%f709, %f1, %f4532;
	fma.rn.f32 	%f710, %f4533, %f706, %f2;
	mul.f32 	%f711, %f709, %f709;
	mul.f32 	%f712, %f710, %f710;
	add.f32 	%f4534, %f711, %f712;
	setp.gt.f32 	%p181, %f4534, 0f40800000;
	mov.b32 	%r1016, 177;
	@%p181 bra 	$L__BB2_1002;
	sub.f32 	%f4535, %f711, %f712;
	add.f32 	%f4536, %f709, %f709;
	add.f32 	%f713, %f1, %f4535;
	fma.rn.f32 	%f714, %f4536, %f710, %f2;
	mul.f32 	%f715, %f713, %f713;
	mul.f32 	%f716, %f714, %f714;
	add.f32 	%f4537, %f715, %f716;
	setp.gt.f32 	%p182, %f4537, 0f40800000;
	mov.b32 	%r1016, 178;
	@%p182 bra 	$L__BB2_1002;
	sub.f32 	%f4538, %f715, %f716;
	add.f32 	%f4539, %f713, %f713;
	add.f32 	%f717, %f1, %f4538;
	fma.rn.f32 	%f718, %f4539, %f714, %f2;
	mul.f32 	%f719, %f717, %f717;
	mul.f32 	%f720, %f718, %f718;
	add.f32 	%f4540, %f719, %f720;
	setp.gt.f32 	%p183, %f4540, 0f40800000;
	mov.b32 	%r1016, 179;
	@%p183 bra 	$L__BB2_1002;
	sub.f32 	%f4541, %f719, %f720;
	add.f32 	%f4542, %f717, %f717;
	add.f32 	%f721, %f1, %f4541;
	fma.rn.f32 	%f722, %f4542, %f718, %f2;
	mul.f32 	%f723, %f721, %f721;
	mul.f32 	%f724, %f722, %f722;
	add.f32 	%f4543, %f723, %f724;
	setp.gt.f32 	%p184, %f4543, 0f40800000;
	mov.b32 	%r1016, 180;
	@%p184 bra 	$L__BB2_1002;
	sub.f32 	%f4544, %f723, %f724;
	add.f32 	%f4545, %f721, %f721;
	add.f32 	%f725, %f1, %f4544;
	fma.rn.f32 	%f726, %f4545, %f722, %f2;
	mul.f32 	%f727, %f725, %f725;
	mul.f32 	%f728, %f726, %f726;
	add.f32 	%f4546, %f727, %f728;
	setp.gt.f32 	%p185, %f4546, 0f40800000;
	mov.b32 	%r1016, 181;
	@%p185 bra 	$L__BB2_1002;
	sub.f32 	%f4547, %f727, %f728;
	add.f32 	%f4548, %f725, %f725;
	add.f32 	%f729, %f1, %f4547;
	fma.rn.f32 	%f730, %f4548, %f726, %f2;
	mul.f32 	%f731, %f729, %f729;
	mul.f32 	%f732, %f730, %f730;
	add.f32 	%f4549, %f731, %f732;
	setp.gt.f32 	%p186, %f4549, 0f40800000;
	mov.b32 	%r1016, 182;
	@%p186 bra 	$L__BB2_1002;
	sub.f32 	%f4550, %f731, %f732;
	add.f32 	%f4551, %f729, %f729;
	add.f32 	%f733, %f1, %f4550;
	fma.rn.f32 	%f734, %f4551, %f730, %f2;
	mul.f32 	%f735, %f733, %f733;
	mul.f32 	%f736, %f734, %f734;
	add.f32 	%f4552, %f735, %f736;
	setp.gt.f32 	%p187, %f4552, 0f40800000;
	mov.b32 	%r1016, 183;
	@%p187 bra 	$L__BB2_1002;
	sub.f32 	%f4553, %f735, %f736;
	add.f32 	%f4554, %f733, %f733;
	add.f32 	%f737, %f1, %f4553;
	fma.rn.f32 	%f738, %f4554, %f734, %f2;
	mul.f32 	%f739, %f737, %f737;
	mul.f32 	%f740, %f738, %f738;
	add.f32 	%f4555, %f739, %f740;
	setp.gt.f32 	%p188, %f4555, 0f40800000;
	mov.b32 	%r1016, 184;
	@%p188 bra 	$L__BB2_1002;
	sub.f32 	%f4556, %f739, %f740;
	add.f32 	%f4557, %f737, %f737;
	add.f32 	%f741, %f1, %f4556;
	fma.rn.f32 	%f742, %f4557, %f738, %f2;
	mul.f32 	%f743, %f741, %f741;
	mul.f32 	%f744, %f742, %f742;
	add.f32 	%f4558, %f743, %f744;
	setp.gt.f32 	%p189, %f4558, 0f40800000;
	mov.b32 	%r1016, 185;
	@%p189 bra 	$L__BB2_1002;
	sub.f32 	%f4559, %f743, %f744;
	add.f32 	%f4560, %f741, %f741;
	add.f32 	%f745, %f1, %f4559;
	fma.rn.f32 	%f746, %f4560, %f742, %f2;
	mul.f32 	%f747, %f745, %f745;
	mul.f32 	%f748, %f746, %f746;
	add.f32 	%f4561, %f747, %f748;
	setp.gt.f32 	%p190, %f4561, 0f40800000;
	mov.b32 	%r1016, 186;
	@%p190 bra 	$L__BB2_1002;
	sub.f32 	%f4562, %f747, %f748;
	add.f32 	%f4563, %f745, %f745;
	add.f32 	%f749, %f1, %f4562;
	fma.rn.f32 	%f750, %f4563, %f746, %f2;
	mul.f32 	%f751, %f749, %f749;
	mul.f32 	%f752, %f750, %f750;
	add.f32 	%f4564, %f751, %f752;
	setp.gt.f32 	%p191, %f4564, 0f40800000;
	mov.b32 	%r1016, 187;
	@%p191 bra 	$L__BB2_1002;
	sub.f32 	%f4565, %f751, %f752;
	add.f32 	%f4566, %f749, %f749;
	add.f32 	%f753, %f1, %f4565;
	fma.rn.f32 	%f754, %f4566, %f750, %f2;
	mul.f32 	%f755, %f753, %f753;
	mul.f32 	%f756, %f754, %f754;
	add.f32 	%f4567, %f755, %f756;
	setp.gt.f32 	%p192, %f4567, 0f40800000;
	mov.b32 	%r1016, 188;
	@%p192 bra 	$L__BB2_1002;
	sub.f32 	%f4568, %f755, %f756;
	add.f32 	%f4569, %f753, %f753;
	add.f32 	%f757, %f1, %f4568;
	fma.rn.f32 	%f758, %f4569, %f754, %f2;
	mul.f32 	%f759, %f757, %f757;
	mul.f32 	%f760, %f758, %f758;
	add.f32 	%f4570, %f759, %f760;
	setp.gt.f32 	%p193, %f4570, 0f40800000;
	mov.b32 	%r1016, 189;
	@%p193 bra 	$L__BB2_1002;
	sub.f32 	%f4571, %f759, %f760;
	add.f32 	%f4572, %f757, %f757;
	add.f32 	%f761, %f1, %f4571;
	fma.rn.f32 	%f762, %f4572, %f758, %f2;
	mul.f32 	%f763, %f761, %f761;
	mul.f32 	%f764, %f762, %f762;
	add.f32 	%f4573, %f763, %f764;
	setp.gt.f32 	%p194, %f4573, 0f40800000;
	mov.b32 	%r1016, 190;
	@%p194 bra 	$L__BB2_1002;
	sub.f32 	%f4574, %f763, %f764;
	add.f32 	%f4575, %f761, %f761;
	add.f32 	%f765, %f1, %f4574;
	fma.rn.f32 	%f766, %f4575, %f762, %f2;
	mul.f32 	%f767, %f765, %f765;
	mul.f32 	%f768, %f766, %f766;
	add.f32 	%f4576, %f767, %f768;
	setp.gt.f32 	%p195, %f4576, 0f40800000;
	mov.b32 	%r1016, 191;
	@%p195 bra 	$L__BB2_1002;
	sub.f32 	%f4577, %f767, %f768;
	add.f32 	%f4578, %f765, %f765;
	add.f32 	%f769, %f1, %f4577;
	fma.rn.f32 	%f770, %f4578, %f766, %f2;
	mul.f32 	%f771, %f769, %f769;
	mul.f32 	%f772, %f770, %f770;
	add.f32 	%f4579, %f771, %f772;
	setp.gt.f32 	%p196, %f4579, 0f40800000;
	mov.b32 	%r1016, 192;
	@%p196 bra 	$L__BB2_1002;
	sub.f32 	%f4580, %f771, %f772;
	add.f32 	%f4581, %f769, %f769;
	add.f32 	%f773, %f1, %f4580;
	fma.rn.f32 	%f774, %f4581, %f770, %f2;
	mul.f32 	%f775, %f773, %f773;
	mul.f32 	%f776, %f774, %f774;
	add.f32 	%f4582, %f775, %f776;
	setp.gt.f32 	%p197, %f4582, 0f40800000;
	mov.b32 	%r1016, 193;
	@%p197 bra 	$L__BB2_1002;
	sub.f32 	%f4583, %f775, %f776;
	add.f32 	%f4584, %f773, %f773;
	add.f32 	%f777, %f1, %f4583;
	fma.rn.f32 	%f778, %f4584, %f774, %f2;
	mul.f32 	%f779, %f777, %f777;
	mul.f32 	%f780, %f778, %f778;
	add.f32 	%f4585, %f779, %f780;
	setp.gt.f32 	%p198, %f4585, 0f40800000;
	mov.b32 	%r1016, 194;
	@%p198 bra 	$L__BB2_1002;
	sub.f32 	%f4586, %f779, %f780;
	add.f32 	%f4587, %f777, %f777;
	add.f32 	%f781, %f1, %f4586;
	fma.rn.f32 	%f782, %f4587, %f778, %f2;
	mul.f32 	%f783, %f781, %f781;
	mul.f32 	%f784, %f782, %f782;
	add.f32 	%f4588, %f783, %f784;
	setp.gt.f32 	%p199, %f4588, 0f40800000;
	mov.b32 	%r1016, 195;
	@%p199 bra 	$L__BB2_1002;
	sub.f32 	%f4589, %f783, %f784;
	add.f32 	%f4590, %f781, %f781;
	add.f32 	%f785, %f1, %f4589;
	fma.rn.f32 	%f786, %f4590, %f782, %f2;
	mul.f32 	%f787, %f785, %f785;
	mul.f32 	%f788, %f786, %f786;
	add.f32 	%f4591, %f787, %f788;
	setp.gt.f32 	%p200, %f4591, 0f40800000;
	mov.b32 	%r1016, 196;
	@%p200 bra 	$L__BB2_1002;
	sub.f32 	%f4592, %f787, %f788;
	add.f32 	%f4593, %f785, %f785;
	add.f32 	%f789, %f1, %f4592;
	fma.rn.f32 	%f790, %f4593, %f786, %f2;
	mul.f32 	%f791, %f789, %f789;
	mul.f32 	%f792, %f790, %f790;
	add.f32 	%f4594, %f791, %f792;
	setp.gt.f32 	%p201, %f4594, 0f40800000;
	mov.b32 	%r1016, 197;
	@%p201 bra 	$L__BB2_1002;
	sub.f32 	%f4595, %f791, %f792;
	add.f32 	%f4596, %f789, %f789;
	add.f32 	%f793, %f1, %f4595;
	fma.rn.f32 	%f794, %f4596, %f790, %f2;
	mul.f32 	%f795, %f793, %f793;
	mul.f32 	%f796, %f794, %f794;
	add.f32 	%f4597, %f795, %f796;
	setp.gt.f32 	%p202, %f4597, 0f40800000;
	mov.b32 	%r1016, 198;
	@%p202 bra 	$L__BB2_1002;
	sub.f32 	%f4598, %f795, %f796;
	add.f32 	%f4599, %f793, %f793;
	add.f32 	%f797, %f1, %f4598;
	fma.rn.f32 	%f798, %f4599, %f794, %f2;
	mul.f32 	%f799, %f797, %f797;
	mul.f32 	%f800, %f798, %f798;
	add.f32 	%f4600, %f799, %f800;
	setp.gt.f32 	%p203, %f4600, 0f40800000;
	mov.b32 	%r1016, 199;
	@%p203 bra 	$L__BB2_1002;
	sub.f32 	%f4601, %f799, %f800;
	add.f32 	%f4602, %f797, %f797;
	add.f32 	%f801, %f1, %f4601;
	fma.rn.f32 	%f802, %f4602, %f798, %f2;
	mul.f32 	%f803, %f801, %f801;
	mul.f32 	%f804, %f802, %f802;
	add.f32 	%f4603, %f803, %f804;
	setp.gt.f32 	%p204, %f4603, 0f40800000;
	mov.b32 	%r1016, 200;
	@%p204 bra 	$L__BB2_1002;
	sub.f32 	%f4604, %f803, %f804;
	add.f32 	%f4605, %f801, %f801;
	add.f32 	%f805, %f1, %f4604;
	fma.rn.f32 	%f806, %f4605, %f802, %f2;
	mul.f32 	%f807, %f805, %f805;
	mul.f32 	%f808, %f806, %f806;
	add.f32 	%f4606, %f807, %f808;
	setp.gt.f32 	%p205, %f4606, 0f40800000;
	mov.b32 	%r1016, 201;
	@%p205 bra 	$L__BB2_1002;
	sub.f32 	%f4607, %f807, %f808;
	add.f32 	%f4608, %f805, %f805;
	add.f32 	%f809, %f1, %f4607;
	fma.rn.f32 	%f810, %f4608, %f806, %f2;
	mul.f32 	%f811, %f809, %f809;
	mul.f32 	%f812, %f810, %f810;
	add.f32 	%f4609, %f811, %f812;
	setp.gt.f32 	%p206, %f4609, 0f40800000;
	mov.b32 	%r1016, 202;
	@%p206 bra 	$L__BB2_1002;
	sub.f32 	%f4610, %f811, %f812;
	add.f32 	%f4611, %f809, %f809;
	add.f32 	%f813, %f1, %f4610;
	fma.rn.f32 	%f814, %f4611, %f810, %f2;
	mul.f32 	%f815, %f813, %f813;
	mul.f32 	%f816, %f814, %f814;
	add.f32 	%f4612, %f815, %f816;
	setp.gt.f32 	%p207, %f4612, 0f40800000;
	mov.b32 	%r1016, 203;
	@%p207 bra 	$L__BB2_1002;
	sub.f32 	%f4613, %f815, %f816;
	add.f32 	%f4614, %f813, %f813;
	add.f32 	%f817, %f1, %f4613;
	fma.rn.f32 	%f818, %f4614, %f814, %f2;
	mul.f32 	%f819, %f817, %f817;
	mul.f32 	%f820, %f818, %f818;
	add.f32 	%f4615, %f819, %f820;
	setp.gt.f32 	%p208, %f4615, 0f40800000;
	mov.b32 	%r1016, 204;
	@%p208 bra 	$L__BB2_1002;
	sub.f32 	%f4616, %f819, %f820;
	add.f32 	%f4617, %f817, %f817;
	add.f32 	%f821, %f1, %f4616;
	fma.rn.f32 	%f822, %f4617, %f818, %f2;
	mul.f32 	%f823, %f821, %f821;
	mul.f32 	%f824, %f822, %f822;
	add.f32 	%f4618, %f823, %f824;
	setp.gt.f32 	%p209, %f4618, 0f40800000;
	mov.b32 	%r1016, 205;
	@%p209 bra 	$L__BB2_1002;
	sub.f32 	%f4619, %f823, %f824;
	add.f32 	%f4620, %f821, %f821;
	add.f32 	%f825, %f1, %f4619;
	fma.rn.f32 	%f826, %f4620, %f822, %f2;
	mul.f32 	%f827, %f825, %f825;
	mul.f32 	%f828, %f826, %f826;
	add.f32 	%f4621, %f827, %f828;
	setp.gt.f32 	%p210, %f4621, 0f40800000;
	mov.b32 	%r1016, 206;
	@%p210 bra 	$L__BB2_1002;
	sub.f32 	%f4622, %f827, %f828;
	add.f32 	%f4623, %f825, %f825;
	add.f32 	%f829, %f1, %f4622;
	fma.rn.f32 	%f830, %f4623, %f826, %f2;
	mul.f32 	%f831, %f829, %f829;
	mul.f32 	%f832, %f830, %f830;
	add.f32 	%f4624, %f831, %f832;
	setp.gt.f32 	%p211, %f4624, 0f40800000;
	mov.b32 	%r1016, 207;
	@%p211 bra 	$L__BB2_1002;
	sub.f32 	%f4625, %f831, %f832;
	add.f32 	%f4626, %f829, %f829;
	add.f32 	%f833, %f1, %f4625;
	fma.rn.f32 	%f834, %f4626, %f830, %f2;
	mul.f32 	%f835, %f833, %f833;
	mul.f32 	%f836, %f834, %f834;
	add.f32 	%f4627, %f835, %f836;
	setp.gt.f32 	%p212, %f4627, 0f40800000;
	mov.b32 	%r1016, 208;
	@%p212 bra 	$L__BB2_1002;
	sub.f32 	%f4628, %f835, %f836;
	add.f32 	%f4629, %f833, %f833;
	add.f32 	%f837, %f1, %f4628;
	fma.rn.f32 	%f838, %f4629, %f834, %f2;
	mul.f32 	%f839, %f837, %f837;
	mul.f32 	%f840, %f838, %f838;
	add.f32 	%f4630, %f839, %f840;
	setp.gt.f32 	%p213, %f4630, 0f40800000;
	mov.b32 	%r1016, 209;
	@%p213 bra 	$L__BB2_1002;
	sub.f32 	%f4631, %f839, %f840;
	add.f32 	%f4632, %f837, %f837;
	add.f32 	%f841, %f1, %f4631;
	fma.rn.f32 	%f842, %f4632, %f838, %f2;
	mul.f32 	%f843, %f841, %f841;
	mul.f32 	%f844, %f842, %f842;
	add.f32 	%f4633, %f843, %f844;
	setp.gt.f32 	%p214, %f4633, 0f40800000;
	mov.b32 	%r1016, 210;
	@%p214 bra 	$L__BB2_1002;
	sub.f32 	%f4634, %f843, %f844;
	add.f32 	%f4635, %f841, %f841;
	add.f32 	%f845, %f1, %f4634;
	fma.rn.f32 	%f846, %f4635, %f842, %f2;
	mul.f32 	%f847, %f845, %f845;
	mul.f32 	%f848, %f846, %f846;
	add.f32 	%f4636, %f847, %f848;
	setp.gt.f32 	%p215, %f4636, 0f40800000;
	mov.b32 	%r1016, 211;
	@%p215 bra 	$L__BB2_1002;
	sub.f32 	%f4637, %f847, %f848;
	add.f32 	%f4638, %f845, %f845;
	add.f32 	%f849, %f1, %f4637;
	fma.rn.f32 	%f850, %f4638, %f846, %f2;
	mul.f32 	%f851, %f849, %f849;
	mul.f32 	%f852, %f850, %f850;
	add.f32 	%f4639, %f851, %f852;
	setp.gt.f32 	%p216, %f4639, 0f40800000;
	mov.b32 	%r1016, 212;
	@%p216 bra 	$L__BB2_1002;
	sub.f32 	%f4640, %f851, %f852;
	add.f32 	%f4641, %f849, %f849;
	add.f32 	%f853, %f1, %f4640;
	fma.rn.f32 	%f854, %f4641, %f850, %f2;
	mul.f32 	%f855, %f853, %f853;
	mul.f32 	%f856, %f854, %f854;
	add.f32 	%f4642, %f855, %f856;
	setp.gt.f32 	%p217, %f4642, 0f40800000;
	mov.b32 	%r1016, 213;
	@%p217 bra 	$L__BB2_1002;
	sub.f32 	%f4643, %f855, %f856;
	add.f32 	%f4644, %f853, %f853;
	add.f32 	%f857, %f1, %f4643;
	fma.rn.f32 	%f858, %f4644, %f854, %f2;
	mul.f32 	%f859, %f857, %f857;
	mul.f32 	%f860, %f858, %f858;
	add.f32 	%f4645, %f859, %f860;
	setp.gt.f32 	%p218, %f4645, 0f40800000;
	mov.b32 	%r1016, 214;
	@%p218 bra 	$L__BB2_1002;
	sub.f32 	%f4646, %f859, %f860;
	add.f32 	%f4647, %f857, %f857;
	add.f32 	%f861, %f1, %f4646;
	fma.rn.f32 	%f862, %f4647, %f858, %f2;
	mul.f32 	%f863, %f861, %f861;
	mul.f32 	%f864, %f862, %f862;
	add.f32 	%f4648, %f863, %f864;
	setp.gt.f32 	%p219, %f4648, 0f40800000;
	mov.b32 	%r1016, 215;
	@%p219 bra 	$L__BB2_1002;
	sub.f32 	%f4649, %f863, %f864;
	add.f32 	%f4650, %f861, %f861;
	add.f32 	%f865, %f1, %f4649;
	fma.rn.f32 	%f866, %f4650, %f862, %f2;
	mul.f32 	%f867, %f865, %f865;
	mul.f32 	%f868, %f866, %f866;
	add.f32 	%f4651, %f867, %f868;
	setp.gt.f32 	%p220, %f4651, 0f40800000;
	mov.b32 	%r1016, 216;
	@%p220 bra 	$L__BB2_1002;
	sub.f32 	%f4652, %f867, %f868;
	add.f32 	%f4653, %f865, %f865;
	add.f32 	%f869, %f1, %f4652;
	fma.rn.f32 	%f870, %f4653, %f866, %f2;
	mul.f32 	%f871, %f869, %f869;
	mul.f32 	%f872, %f870, %f870;
	add.f32 	%f4654, %f871, %f872;
	setp.gt.f32 	%p221, %f4654, 0f40800000;
	mov.b32 	%r1016, 217;
	@%p221 bra 	$L__BB2_1002;
	sub.f32 	%f4655, %f871, %f872;
	add.f32 	%f4656, %f869, %f869;
	add.f32 	%f873, %f1, %f4655;
	fma.rn.f32 	%f874, %f4656, %f870, %f2;
	mul.f32 	%f875, %f873, %f873;
	mul.f32 	%f876, %f874, %f874;
	add.f32 	%f4657, %f875, %f876;
	setp.gt.f32 	%p222, %f4657, 0f40800000;
	mov.b32 	%r1016, 218;
	@%p222 bra 	$L__BB2_1002;
	sub.f32 	%f4658, %f875, %f876;
	add.f32 	%f4659, %f873, %f873;
	add.f32 	%f877, %f1, %f4658;
	fma.rn.f32 	%f878, %f4659, %f874, %f2;
	mul.f32 	%f879, %f877, %f877;
	mul.f32 	%f880, %f878, %f878;
	add.f32 	%f4660, %f879, %f880;
	setp.gt.f32 	%p223, %f4660, 0f40800000;
	mov.b32 	%r1016, 219;
	@%p223 bra 	$L__BB2_1002;
	sub.f32 	%f4661, %f879, %f880;
	add.f32 	%f4662, %f877, %f877;
	add.f32 	%f881, %f1, %f4661;
	fma.rn.f32 	%f882, %f4662, %f878, %f2;
	mul.f32 	%f883, %f881, %f881;
	mul.f32 	%f884, %f882, %f882;
	add.f32 	%f4663, %f883, %f884;
	setp.gt.f32 	%p224, %f4663, 0f40800000;
	mov.b32 	%r1016, 220;
	@%p224 bra 	$L__BB2_1002;
	sub.f32 	%f4664, %f883, %f884;
	add.f32 	%f4665, %f881, %f881;
	add.f32 	%f885, %f1, %f4664;
	fma.rn.f32 	%f886, %f4665, %f882, %f2;
	mul.f32 	%f887, %f885, %f885;
	mul.f32 	%f888, %f886, %f886;
	add.f32 	%f4666, %f887, %f888;
	setp.gt.f32 	%p225, %f4666, 0f40800000;
	mov.b32 	%r1016, 221;
	@%p225 bra 	$L__BB2_1002;
	sub.f32 	%f4667, %f887, %f888;
	add.f32 	%f4668, %f885, %f885;
	add.f32 	%f889, %f1, %f4667;
	fma.rn.f32 	%f890, %f4668, %f886, %f2;
	mul.f32 	%f891, %f889, %f889;
	mul.f32 	%f892, %f890, %f890;
	add.f32 	%f4669, %f891, %f892;
	setp.gt.f32 	%p226, %f4669, 0f40800000;
	mov.b32 	%r1016, 222;
	@%p226 bra 	$L__BB2_1002;
	sub.f32 	%f4670, %f891, %f892;
	add.f32 	%f4671, %f889, %f889;
	add.f32 	%f893, %f1, %f4670;
	fma.rn.f32 	%f894, %f4671, %f890, %f2;
	mul.f32 	%f895, %f893, %f893;
	mul.f32 	%f896, %f894, %f894;
	add.f32 	%f4672, %f895, %f896;
	setp.gt.f32 	%p227, %f4672, 0f40800000;
	mov.b32 	%r1016, 223;
	@%p227 bra 	$L__BB2_1002;
	sub.f32 	%f4673, %f895, %f896;
	add.f32 	%f4674, %f893, %f893;
	add.f32 	%f897, %f1, %f4673;
	fma.rn.f32 	%f898, %f4674, %f894, %f2;
	mul.f32 	%f899, %f897, %f897;
	mul.f32 	%f900, %f898, %f898;
	add.f32 	%f4675, %f899, %f900;
	setp.gt.f32 	%p228, %f4675, 0f40800000;
	mov.b32 	%r1016, 224;
	@%p228 bra 	$L__BB2_1002;
	sub.f32 	%f4676, %f899, %f900;
	add.f32 	%f4677, %f897, %f897;
	add.f32 	%f901, %f1, %f4676;
	fma.rn.f32 	%f902, %f4677, %f898, %f2;
	mul.f32 	%f903, %f901, %f901;
	mul.f32 	%f904, %f902, %f902;
	add.f32 	%f4678, %f903, %f904;
	setp.gt.f32 	%p229, %f4678, 0f40800000;
	mov.b32 	%r1016, 225;
	@%p229 bra 	$L__BB2_1002;
	sub.f32 	%f4679, %f903, %f904;
	add.f32 	%f4680, %f901, %f901;
	add.f32 	%f905, %f1, %f4679;
	fma.rn.f32 	%f906, %f4680, %f902, %f2;
	mul.f32 	%f907, %f905, %f905;
	mul.f32 	%f908, %f906, %f906;
	add.f32 	%f4681, %f907, %f908;
	setp.gt.f32 	%p230, %f4681, 0f40800000;
	mov.b32 	%r1016, 226;
	@%p230 bra 	$L__BB2_1002;
	sub.f32 	%f4682, %f907, %f908;
	add.f32 	%f4683, %f905, %f905;
	add.f32 	%f909, %f1, %f4682;
	fma.rn.f32 	%f910, %f4683, %f906, %f2;
	mul.f32 	%f911, %f909, %f909;
	mul.f32 	%f912, %f910, %f910;
	add.f32 	%f4684, %f911, %f912;
	setp.gt.f32 	%p231, %f4684, 0f40800000;
	mov.b32 	%r1016, 227;
	@%p231 bra 	$L__BB2_1002;
	sub.f32 	%f4685, %f911, %f912;
	add.f32 	%f4686, %f909, %f909;
	add.f32 	%f913, %f1, %f4685;
	fma.rn.f32 	%f914, %f4686, %f910, %f2;
	mul.f32 	%f915, %f913, %f913;
	mul.f32 	%f916, %f914, %f914;
	add.f32 	%f4687, %f915, %f916;
	setp.gt.f32 	%p232, %f4687, 0f40800000;
	mov.b32 	%r1016, 228;
	@%p232 bra 	$L__BB2_1002;
	sub.f32 	%f4688, %f915, %f916;
	add.f32 	%f4689, %f913, %f913;
	add.f32 	%f917, %f1, %f4688;
	fma.rn.f32 	%f918, %f4689, %f914, %f2;
	mul.f32 	%f919, %f917, %f917;
	mul.f32 	%f920, %f918, %f918;
	add.f32 	%f4690, %f919, %f920;
	setp.gt.f32 	%p233, %f4690, 0f40800000;
	mov.b32 	%r1016, 229;
	@%p233 bra 	$L__BB2_1002;
	sub.f32 	%f4691, %f919, %f920;
	add.f32 	%f4692, %f917, %f917;
	add.f32 	%f921, %f1, %f4691;
	fma.rn.f32 	%f922, %f4692, %f918, %f2;
	mul.f32 	%f923, %f921, %f921;
	mul.f32 	%f924, %f922, %f922;
	add.f32 	%f4693, %f923, %f924;
	setp.gt.f32 	%p234, %f4693, 0f40800000;
	mov.b32 	%r1016, 230;
	@%p234 bra 	$L__BB2_1002;
	sub.f32 	%f4694, %f923, %f924;
	add.f32 	%f4695, %f921, %f921;
	add.f32 	%f925, %f1, %f4694;
	fma.rn.f32 	%f926, %f4695, %f922, %f2;
	mul.f32 	%f927, %f925, %f925;
	mul.f32 	%f928, %f926, %f926;
	add.f32 	%f4696, %f927, %f928;
	setp.gt.f32 	%p235, %f4696, 0f40800000;
	mov.b32 	%r1016, 231;
	@%p235 bra 	$L__BB2_1002;
	sub.f32 	%f4697, %f927, %f928;
	add.f32 	%f4698, %f925, %f925;
	add.f32 	%f929, %f1, %f4697;
	fma.rn.f32 	%f930, %f4698, %f926, %f2;
	mul.f32 	%f931, %f929, %f929;
	mul.f32 	%f932, %f930, %f930;
	add.f32 	%f4699, %f931, %f932;
	setp.gt.f32 	%p236, %f4699, 0f40800000;
	mov.b32 	%r1016, 232;
	@%p236 bra 	$L__BB2_1002;
	sub.f32 	%f4700, %f931, %f932;
	add.f32 	%f4701, %f929, %f929;
	add.f32 	%f933, %f1, %f4700;
	fma.rn.f32 	%f934, %f4701, %f930, %f2;
	mul.f32 	%f935, %f933, %f933;
	mul.f32 	%f936, %f934, %f934;
	add.f32 	%f4702, %f935, %f936;
	setp.gt.f32 	%p237, %f4702, 0f40800000;
	mov.b32 	%r1016, 233;
	@%p237 bra 	$L__BB2_1002;
	sub.f32 	%f4703, %f935, %f936;
	add.f32 	%f4704, %f933, %f933;
	add.f32 	%f937, %f1, %f4703;
	fma.rn.f32 	%f938, %f4704, %f934, %f2;
	mul.f32 	%f939, %f937, %f937;
	mul.f32 	%f940, %f938, %f938;
	add.f32 	%f4705, %f939, %f940;
	setp.gt.f32 	%p238, %f4705, 0f40800000;
	mov.b32 	%r1016, 234;
	@%p238 bra 	$L__BB2_1002;
	sub.f32 	%f4706, %f939, %f940;
	add.f32 	%f4707, %f937, %f937;
	add.f32 	%f941, %f1, %f4706;
	fma.rn.f32 	%f942, %f4707, %f938, %f2;
	mul.f32 	%f943, %f941, %f941;
	mul.f32 	%f944, %f942, %f942;
	add.f32 	%f4708, %f943, %f944;
	setp.gt.f32 	%p239, %f4708, 0f40800000;
	mov.b32 	%r1016, 235;
	@%p239 bra 	$L__BB2_1002;
	sub.f32 	%f4709, %f943, %f944;
	add.f32 	%f4710, %f941, %f941;
	add.f32 	%f945, %f1, %f4709;
	fma.rn.f32 	%f946, %f4710, %f942, %f2;
	mul.f32 	%f947, %f945, %f945;
	mul.f32 	%f948, %f946, %f946;
	add.f32 	%f4711, %f947, %f948;
	setp.gt.f32 	%p240, %f4711, 0f40800000;
	mov.b32 	%r1016, 236;
	@%p240 bra 	$L__BB2_1002;
	sub.f32 	%f4712, %f947, %f948;
	add.f32 	%f4713, %f945, %f945;
	add.f32 	%f949, %f1, %f4712;
	fma.rn.f32 	%f950, %f4713, %f946, %f2;
	mul.f32 	%f951, %f949, %f949;
	mul.f32 	%f952, %f950, %f950;
	add.f32 	%f4714, %f951, %f952;
	setp.gt.f32 	%p241, %f4714, 0f40800000;
	mov.b32 	%r1016, 237;
	@%p241 bra 	$L__BB2_1002;
	sub.f32 	%f4715, %f951, %f952;
	add.f32 	%f4716, %f949, %f949;
	add.f32 	%f953, %f1, %f4715;
	fma.rn.f32 	%f954, %f4716, %f950, %f2;
	mul.f32 	%f955, %f953, %f953;
	mul.f32 	%f956, %f954, %f954;
	add.f32 	%f4717, %f955, %f956;
	setp.gt.f32 	%p242, %f4717, 0f40800000;
	mov.b32 	%r1016, 238;
	@%p242 bra 	$L__BB2_1002;
	sub.f32 	%f4718, %f955, %f956;
	add.f32 	%f4719, %f953, %f953;
	add.f32 	%f957, %f1, %f4718;
	fma.rn.f32 	%f958, %f4719, %f954, %f2;
	mul.f32 	%f959, %f957, %f957;
	mul.f32 	%f960, %f958, %f958;
	add.f32 	%f4720, %f959, %f960;
	setp.gt.f32 	%p243, %f4720, 0f40800000;
	mov.b32 	%r1016, 239;
	@%p243 bra 	$L__BB2_1002;
	sub.f32 	%f4721, %f959, %f960;
	add.f32 	%f4722, %f957, %f957;
	add.f32 	%f961, %f1, %f4721;
	fma.rn.f32 	%f962, %f4722, %f958, %f2;
	mul.f32 	%f963, %f961, %f961;
	mul.f32 	%f964, %f962, %f962;
	add.f32 	%f4723, %f963, %f964;
	setp.gt.f32 	%p244, %f4723, 0f40800000;
	mov.b32 	%r1016, 240;
	@%p244 bra 	$L__BB2_1002;
	sub.f32 	%f4724, %f963, %f964;
	add.f32 	%f4725, %f961, %f961;
	add.f32 	%f965, %f1, %f4724;
	fma.rn.f32 	%f966, %f4725, %f962, %f2;
	mul.f32 	%f967, %f965, %f965;
	mul.f32 	%f968, %f966, %f966;
	add.f32 	%f4726, %f967, %f968;
	setp.gt.f32 	%p245, %f4726, 0f40800000;
	mov.b32 	%r1016, 241;
	@%p245 bra 	$L__BB2_1002;
	sub.f32 	%f4727, %f967, %f968;
	add.f32 	%f4728, %f965, %f965;
	add.f32 	%f969, %f1, %f4727;
	fma.rn.f32 	%f970, %f4728, %f966, %f2;
	mul.f32 	%f971, %f969, %f969;
	mul.f32 	%f972, %f970, %f970;
	add.f32 	%f4729, %f971, %f972;
	setp.gt.f32 	%p246, %f4729, 0f40800000;
	mov.b32 	%r1016, 242;
	@%p246 bra 	$L__BB2_1002;
	sub.f32 	%f4730, %f971, %f972;
	add.f32 	%f4731, %f969, %f969;
	add.f32 	%f973, %f1, %f4730;
	fma.rn.f32 	%f974, %f4731, %f970, %f2;
	mul.f32 	%f975, %f973, %f973;
	mul.f32 	%f976, %f974, %f974;
	add.f32 	%f4732, %f975, %f976;
	setp.gt.f32 	%p247, %f4732, 0f40800000;
	mov.b32 	%r1016, 243;
	@%p247 bra 	$L__BB2_1002;
	sub.f32 	%f4733, %f975, %f976;
	add.f32 	%f4734, %f973, %f973;
	add.f32 	%f977, %f1, %f4733;
	fma.rn.f32 	%f978, %f4734, %f974, %f2;
	mul.f32 	%f979, %f977, %f977;
	mul.f32 	%f980, %f978, %f978;
	add.f32 	%f4735, %f979, %f980;
	setp.gt.f32 	%p248, %f4735, 0f40800000;
	mov.b32 	%r1016, 244;
	@%p248 bra 	$L__BB2_1002;
	sub.f32 	%f4736, %f979, %f980;
	add.f32 	%f4737, %f977, %f977;
	add.f32 	%f981, %f1, %f4736;
	fma.rn.f32 	%f982, %f4737, %f978, %f2;
	mul.f32 	%f983, %f981, %f981;
	mul.f32 	%f984, %f982, %f982;
	add.f32 	%f4738, %f983, %f984;
	setp.gt.f32 	%p249, %f4738, 0f40800000;
	mov.b32 	%r1016, 245;
	@%p249 bra 	$L__BB2_1002;
	sub.f32 	%f4739, %f983, %f984;
	add.f32 	%f4740, %f981, %f981;
	add.f32 	%f985, %f1, %f4739;
	fma.rn.f32 	%f986, %f4740, %f982, %f2;
	mul.f32 	%f987, %f985, %f985;
	mul.f32 	%f988, %f986, %f986;
	add.f32 	%f4741, %f987, %f988;
	setp.gt.f32 	%p250, %f4741, 0f40800000;
	mov.b32 	%r1016, 246;
	@%p250 bra 	$L__BB2_1002;
	sub.f32 	%f4742, %f987, %f988;
	add.f32 	%f4743, %f985, %f985;
	add.f32 	%f989, %f1, %f4742;
	fma.rn.f32 	%f990, %f4743, %f986, %f2;
	mul.f32 	%f991, %f989, %f989;
	mul.f32 	%f992, %f990, %f990;
	add.f32 	%f4744, %f991, %f992;
	setp.gt.f32 	%p251, %f4744, 0f40800000;
	mov.b32 	%r1016, 247;
	@%p251 bra 	$L__BB2_1002;
	sub.f32 	%f4745, %f991, %f992;
	add.f32 	%f4746, %f989, %f989;
	add.f32 	%f993, %f1, %f4745;
	fma.rn.f32 	%f994, %f4746, %f990, %f2;
	mul.f32 	%f995, %f993, %f993;
	mul.f32 	%f996, %f994, %f994;
	add.f32 	%f4747, %f995, %f996;
	setp.gt.f32 	%p252, %f4747, 0f40800000;
	mov.b32 	%r1016, 248;
	@%p252 bra 	$L__BB2_1002;
	sub.f32 	%f4748, %f995, %f996;
	add.f32 	%f4749, %f993, %f993;
	add.f32 	%f997, %f1, %f4748;
	fma.rn.f32 	%f998, %f4749, %f994, %f2;
	mul.f32 	%f999, %f997, %f997;
	mul.f32 	%f1000, %f998, %f998;
	add.f32 	%f4750, %f999, %f1000;
	setp.gt.f32 	%p253, %f4750, 0f40800000;
	mov.b32 	%r1016, 249;
	@%p253 bra 	$L__BB2_1002;
	sub.f32 	%f4751, %f999, %f1000;
	add.f32 	%f4752, %f997, %f997;
	add.f32 	%f1001, %f1, %f4751;
	fma.rn.f32 	%f1002, %f4752, %f998, %f2;
	mul.f32 	%f1003, %f1001, %f1001;
	mul.f32 	%f1004, %f1002, %f1002;
	add.f32 	%f4753, %f1003, %f1004;
	setp.gt.f32 	%p254, %f4753, 0f40800000;
	mov.b32 	%r1016, 250;
	@%p254 bra 	$L__BB2_1002;
	sub.f32 	%f4754, %f1003, %f1004;
	add.f32 	%f4755, %f1001, %f1001;
	add.f32 	%f1005, %f1, %f4754;
	fma.rn.f32 	%f1006, %f4755, %f1002, %f2;
	mul.f32 	%f1007, %f1005, %f1005;
	mul.f32 	%f1008, %f1006, %f1006;
	add.f32 	%f4756, %f1007, %f1008;
	setp.gt.f32 	%p255, %f4756, 0f40800000;
	mov.b32 	%r1016, 251;
	@%p255 bra 	$L__BB2_1002;
	sub.f32 	%f4757, %f1007, %f1008;
	add.f32 	%f4758, %f1005, %f1005;
	add.f32 	%f1009, %f1, %f4757;
	fma.rn.f32 	%f1010, %f4758, %f1006, %f2;
	mul.f32 	%f1011, %f1009, %f1009;
	mul.f32 	%f1012, %f1010, %f1010;
	add.f32 	%f4759, %f1011, %f1012;
	setp.gt.f32 	%p256, %f4759, 0f40800000;
	mov.b32 	%r1016, 252;
	@%p256 bra 	$L__BB2_1002;
	sub.f32 	%f4760, %f1011, %f1012;
	add.f32 	%f4761, %f1009, %f1009;
	add.f32 	%f1013, %f1, %f4760;
	fma.rn.f32 	%f1014, %f4761, %f1010, %f2;
	mul.f32 	%f1015, %f1013, %f1013;
	mul.f32 	%f1016, %f1014, %f1014;
	add.f32 	%f4762, %f1015, %f1016;
	setp.gt.f32 	%p257, %f4762, 0f40800000;
	mov.b32 	%r1016, 253;
	@%p257 bra 	$L__BB2_1002;
	sub.f32 	%f4763, %f1015, %f1016;
	add.f32 	%f4764, %f1013, %f1013;
	add.f32 	%f1017, %f1, %f4763;
	fma.rn.f32 	%f1018, %f4764, %f1014, %f2;
	mul.f32 	%f1019, %f1017, %f1017;
	mul.f32 	%f1020, %f1018, %f1018;
	add.f32 	%f4765, %f1019, %f1020;
	setp.gt.f32 	%p258, %f4765, 0f40800000;
	mov.b32 	%r1016, 254;
	@%p258 bra 	$L__BB2_1002;
	sub.f32 	%f4766, %f1019, %f1020;
	add.f32 	%f4767, %f1017, %f1017;
	add.f32 	%f1021, %f1, %f4766;
	fma.rn.f32 	%f1022, %f4767, %f1018, %f2;
	mul.f32 	%f1023, %f1021, %f1021;
	mul.f32 	%f1024, %f1022, %f1022;
	add.f32 	%f4768, %f1023, %f1024;
	setp.gt.f32 	%p259, %f4768, 0f40800000;
	mov.b32 	%r269, 255;
	mov.u32 	%r1016, %r269;
	@%p259 bra 	$L__BB2_1002;
	sub.f32 	%f4769, %f1023, %f1024;
	add.f32 	%f4770, %f1021, %f1021;
	add.f32 	%f1025, %f1, %f4769;
	fma.rn.f32 	%f1026, %f4770, %f1022, %f2;
	mul.f32 	%f1027, %f1025, %f1025;
	mul.f32 	%f1028, %f1026, %f1026;
	add.f32 	%f4771, %f1027, %f1028;
	setp.gt.f32 	%p260, %f4771, 0f40800000;
	mov.b32 	%r270, 256;
	mov.u32 	%r1016, %r270;
	@%p260 bra 	$L__BB2_1002;
	sub.f32 	%f4772, %f1027, %f1028;
	add.f32 	%f4773, %f1025, %f1025;
	add.f32 	%f1029, %f1, %f4772;
	fma.rn.f32 	%f1030, %f4773, %f1026, %f2;
	mul.f32 	%f1031, %f1029, %f1029;
	mul.f32 	%f1032, %f1030, %f1030;
	add.f32 	%f4774, %f1031, %f1032;
	setp.gt.f32 	%p261, %f4774, 0f40800000;
	mov.b32 	%r271, 257;
	mov.u32 	%r1016, %r271;
	@%p261 bra 	$L__BB2_1002;
	sub.f32 	%f4775, %f1031, %f1032;
	add.f32 	%f4776, %f1029, %f1029;
	add.f32 	%f1033, %f1, %f4775;
	fma.rn.f32 	%f1034, %f4776, %f1030, %f2;
	mul.f32 	%f1035, %f1033, %f1033;
	mul.f32 	%f1036, %f1034, %f1034;
	add.f32 	%f4777, %f1035, %f1036;
	setp.gt.f32 	%p262, %f4777, 0f40800000;
	mov.b32 	%r272, 258;
	mov.u32 	%r1016, %r272;
	@%p262 bra 	$L__BB2_1002;
	sub.f32 	%f4778, %f1035, %f1036;
	add.f32 	%f4779, %f1033, %f1033;
	add.f32 	%f1037, %f1, %f4778;
	fma.rn.f32 	%f1038, %f4779, %f1034, %f2;
	mul.f32 	%f1039, %f1037, %f1037;
	mul.f32 	%f1040, %f1038, %f1038;
	add.f32 	%f4780, %f1039, %f1040;
	setp.gt.f32 	%p263, %f4780, 0f40800000;
	mov.b32 	%r273, 259;
	mov.u32 	%r1016, %r273;
	@%p263 bra 	$L__BB2_1002;
	sub.f32 	%f4781, %f1039, %f1040;
	add.f32 	%f4782, %f1037, %f1037;
	add.f32 	%f1041, %f1, %f4781;
	fma.rn.f32 	%f1042, %f4782, %f1038, %f2;
	mul.f32 	%f1043, %f1041, %f1041;
	mul.f32 	%f1044, %f1042, %f1042;
	add.f32 	%f4783, %f1043, %f1044;
	setp.gt.f32 	%p264, %f4783, 0f40800000;
	mov.b32 	%r274, 260;
	mov.u32 	%r1016, %r274;
	@%p264 bra 	$L__BB2_1002;
	sub.f32 	%f4784, %f1043, %f1044;
	add.f32 	%f4785, %f1041, %f1041;
	add.f32 	%f1045, %f1, %f4784;
	fma.rn.f32 	%f1046, %f4785, %f1042, %f2;
	mul.f32 	%f1047, %f1045, %f1045;
	mul.f32 	%f1048, %f1046, %f1046;
	add.f32 	%f4786, %f1047, %f1048;
	setp.gt.f32 	%p265, %f4786, 0f40800000;
	mov.b32 	%r275, 261;
	mov.u32 	%r1016, %r275;
	@%p265 bra 	$L__BB2_1002;
	sub.f32 	%f4787, %f1047, %f1048;
	add.f32 	%f4788, %f1045, %f1045;
	add.f32 	%f1049, %f1, %f4787;
	fma.rn.f32 	%f1050, %f4788, %f1046, %f2;
	mul.f32 	%f1051, %f1049, %f1049;
	mul.f32 	%f1052, %f1050, %f1050;
	add.f32 	%f4789, %f1051, %f1052;
	setp.gt.f32 	%p266, %f4789, 0f40800000;
	mov.b32 	%r276, 262;
	mov.u32 	%r1016, %r276;
	@%p266 bra 	$L__BB2_1002;
	sub.f32 	%f4790, %f1051, %f1052;
	add.f32 	%f4791, %f1049, %f1049;
	add.f32 	%f1053, %f1, %f4790;
	fma.rn.f32 	%f1054, %f4791, %f1050, %f2;
	mul.f32 	%f1055, %f1053, %f1053;
	mul.f32 	%f1056, %f1054, %f1054;
	add.f32 	%f4792, %f1055, %f1056;
	setp.gt.f32 	%p267, %f4792, 0f40800000;
	mov.b32 	%r277, 263;
	mov.u32 	%r1016, %r277;
	@%p267 bra 	$L__BB2_1002;
	sub.f32 	%f4793, %f1055, %f1056;
	add.f32 	%f4794, %f1053, %f1053;
	add.f32 	%f1057, %f1, %f4793;
	fma.rn.f32 	%f1058, %f4794, %f1054, %f2;
	mul.f32 	%f1059, %f1057, %f1057;
	mul.f32 	%f1060, %f1058, %f1058;
	add.f32 	%f4795, %f1059, %f1060;
	setp.gt.f32 	%p268, %f4795, 0f40800000;
	mov.b32 	%r278, 264;
	mov.u32 	%r1016, %r278;
	@%p268 bra 	$L__BB2_1002;
	sub.f32 	%f4796, %f1059, %f1060;
	add.f32 	%f4797, %f1057, %f1057;
	add.f32 	%f1061, %f1, %f4796;
	fma.rn.f32 	%f1062, %f4797, %f1058, %f2;
	mul.f32 	%f1063, %f1061, %f1061;
	mul.f32 	%f1064, %f1062, %f1062;
	add.f32 	%f4798, %f1063, %f1064;
	setp.gt.f32 	%p269, %f4798, 0f40800000;
	mov.b32 	%r279, 265;
	mov.u32 	%r1016, %r279;
	@%p269 bra 	$L__BB2_1002;
	sub.f32 	%f4799, %f1063, %f1064;
	add.f32 	%f4800, %f1061, %f1061;
	add.f32 	%f1065, %f1, %f4799;
	fma.rn.f32 	%f1066, %f4800, %f1062, %f2;
	mul.f32 	%f1067, %f1065, %f1065;
	mul.f32 	%f1068, %f1066, %f1066;
	add.f32 	%f4801, %f1067, %f1068;
	setp.gt.f32 	%p270, %f4801, 0f40800000;
	mov.b32 	%r280, 266;
	mov.u32 	%r1016, %r280;
	@%p270 bra 	$L__BB2_1002;
	sub.f32 	%f4802, %f1067, %f1068;
	add.f32 	%f4803, %f1065, %f1065;
	add.f32 	%f1069, %f1, %f4802;
	fma.rn.f32 	%f1070, %f4803, %f1066, %f2;
	mul.f32 	%f1071, %f1069, %f1069;
	mul.f32 	%f1072, %f1070, %f1070;
	add.f32 	%f4804, %f1071, %f1072;
	setp.gt.f32 	%p271, %f4804, 0f40800000;
	mov.b32 	%r281, 267;
	mov.u32 	%r1016, %r281;
	@%p271 bra 	$L__BB2_1002;
	sub.f32 	%f4805, %f1071, %f1072;
	add.f32 	%f4806, %f1069, %f1069;
	add.f32 	%f1073, %f1, %f4805;
	fma.rn.f32 	%f1074, %f4806, %f1070, %f2;
	mul.f32 	%f1075, %f1073, %f1073;
	mul.f32 	%f1076, %f1074, %f1074;
	add.f32 	%f4807, %f1075, %f1076;
	setp.gt.f32 	%p272, %f4807, 0f40800000;
	mov.b32 	%r282, 268;
	mov.u32 	%r1016, %r282;
	@%p272 bra 	$L__BB2_1002;
	sub.f32 	%f4808, %f1075, %f1076;
	add.f32 	%f4809, %f1073, %f1073;
	add.f32 	%f1077, %f1, %f4808;
	fma.rn.f32 	%f1078, %f4809, %f1074, %f2;
	mul.f32 	%f1079, %f1077, %f1077;
	mul.f32 	%f1080, %f1078, %f1078;
	add.f32 	%f4810, %f1079, %f1080;
	setp.gt.f32 	%p273, %f4810, 0f40800000;
	mov.b32 	%r283, 269;
	mov.u32 	%r1016, %r283;
	@%p273 bra 	$L__BB2_1002;
	sub.f32 	%f4811, %f1079, %f1080;
	add.f32 	%f4812, %f1077, %f1077;
	add.f32 	%f1081, %f1, %f4811;
	fma.rn.f32 	%f1082, %f4812, %f1078, %f2;
	mul.f32 	%f1083, %f1081, %f1081;
	mul.f32 	%f1084, %f1082, %f1082;
	add.f32 	%f4813, %f1083, %f1084;
	setp.gt.f32 	%p274, %f4813, 0f40800000;
	mov.b32 	%r284, 270;
	mov.u32 	%r1016, %r284;
	@%p274 bra 	$L__BB2_1002;
	sub.f32 	%f4814, %f1083, %f1084;
	add.f32 	%f4815, %f1081, %f1081;
	add.f32 	%f1085, %f1, %f4814;
	fma.rn.f32 	%f1086, %f4815, %f1082, %f2;
	mul.f32 	%f1087, %f1085, %f1085;
	mul.f32 	%f1088, %f1086, %f1086;
	add.f32 	%f4816, %f1087, %f1088;
	setp.gt.f32 	%p275, %f4816, 0f40800000;
	mov.b32 	%r285, 271;
	mov.u32 	%r1016, %r285;
	@%p275 bra 	$L__BB2_1002;
	sub.f32 	%f4817, %f1087, %f1088;
	add.f32 	%f4818, %f1085, %f1085;
	add.f32 	%f1089, %f1, %f4817;
	fma.rn.f32 	%f1090, %f4818, %f1086, %f2;
	mul.f32 	%f1091, %f1089, %f1089;
	mul.f32 	%f1092, %f1090, %f1090;
	add.f32 	%f4819, %f1091, %f1092;
	setp.gt.f32 	%p276, %f4819, 0f40800000;
	mov.b32 	%r286, 272;
	mov.u32 	%r1016, %r286;
	@%p276 bra 	$L__BB2_1002;
	sub.f32 	%f4820, %f1091, %f1092;
	add.f32 	%f4821, %f1089, %f1089;
	add.f32 	%f1093, %f1, %f4820;
	fma.rn.f32 	%f1094, %f4821, %f1090, %f2;
	mul.f32 	%f1095, %f1093, %f1093;
	mul.f32 	%f1096, %f1094, %f1094;
	add.f32 	%f4822, %f1095, %f1096;
	setp.gt.f32 	%p277, %f4822, 0f40800000;
	mov.b32 	%r287, 273;
	mov.u32 	%r1016, %r287;
	@%p277 bra 	$L__BB2_1002;
	sub.f32 	%f4823, %f1095, %f1096;
	add.f32 	%f4824, %f1093, %f1093;
	add.f32 	%f1097, %f1, %f4823;
	fma.rn.f32 	%f1098, %f4824, %f1094, %f2;
	mul.f32 	%f1099, %f1097, %f1097;
	mul.f32 	%f1100, %f1098, %f1098;
	add.f32 	%f4825, %f1099, %f1100;
	setp.gt.f32 	%p278, %f4825, 0f40800000;
	mov.b32 	%r288, 274;
	mov.u32 	%r1016, %r288;
	@%p278 bra 	$L__BB2_1002;
	sub.f32 	%f4826, %f1099, %f1100;
	add.f32 	%f4827, %f1097, %f1097;
	add.f32 	%f1101, %f1, %f4826;
	fma.rn.f32 	%f1102, %f4827, %f1098, %f2;
	mul.f32 	%f1103, %f1101, %f1101;
	mul.f32 	%f1104, %f1102, %f1102;
	add.f32 	%f4828, %f1103, %f1104;
	setp.gt.f32 	%p279, %f4828, 0f40800000;
	mov.b32 	%r289, 275;
	mov.u32 	%r1016, %r289;
	@%p279 bra 	$L__BB2_1002;
	sub.f32 	%f4829, %f1103, %f1104;
	add.f32 	%f4830, %f1101, %f1101;
	add.f32 	%f1105, %f1, %f4829;
	fma.rn.f32 	%f1106, %f4830, %f1102, %f2;
	mul.f32 	%f1107, %f1105, %f1105;
	mul.f32 	%f1108, %f1106, %f1106;
	add.f32 	%f4831, %f1107, %f1108;
	setp.gt.f32 	%p280, %f4831, 0f40800000;
	mov.b32 	%r290, 276;
	mov.u32 	%r1016, %r290;
	@%p280 bra 	$L__BB2_1002;
	sub.f32 	%f4832, %f1107, %f1108;
	add.f32 	%f4833, %f1105, %f1105;
	add.f32 	%f1109, %f1, %f4832;
	fma.rn.f32 	%f1110, %f4833, %f1106, %f2;
	mul.f32 	%f1111, %f1109, %f1109;
	mul.f32 	%f1112, %f1110, %f1110;
	add.f32 	%f4834, %f1111, %f1112;
	setp.gt.f32 	%p281, %f4834, 0f40800000;
	mov.b32 	%r291, 277;
	mov.u32 	%r1016, %r291;
	@%p281 bra 	$L__BB2_1002;
	sub.f32 	%f4835, %f1111, %f1112;
	add.f32 	%f4836, %f1109, %f1109;
	add.f32 	%f1113, %f1, %f4835;
	fma.rn.f32 	%f1114, %f4836, %f1110, %f2;
	mul.f32 	%f1115, %f1113, %f1113;
	mul.f32 	%f1116, %f1114, %f1114;
	add.f32 	%f4837, %f1115, %f1116;
	setp.gt.f32 	%p282, %f4837, 0f40800000;
	mov.b32 	%r292, 278;
	mov.u32 	%r1016, %r292;
	@%p282 bra 	$L__BB2_1002;
	sub.f32 	%f4838, %f1115, %f1116;
	add.f32 	%f4839, %f1113, %f1113;
	add.f32 	%f1117, %f1, %f4838;
	fma.rn.f32 	%f1118, %f4839, %f1114, %f2;
	mul.f32 	%f1119, %f1117, %f1117;
	mul.f32 	%f1120, %f1118, %f1118;
	add.f32 	%f4840, %f1119, %f1120;
	setp.gt.f32 	%p283, %f4840, 0f40800000;
	mov.b32 	%r293, 279;
	mov.u32 	%r1016, %r293;
	@%p283 bra 	$L__BB2_1002;
	sub.f32 	%f4841, %f1119, %f1120;
	add.f32 	%f4842, %f1117, %f1117;
	add.f32 	%f1121, %f1, %f4841;
	fma.rn.f32 	%f1122, %f4842, %f1118, %f2;
	mul.f32 	%f1123, %f1121, %f1121;
	mul.f32 	%f1124, %f1122, %f1122;
	add.f32 	%f4843, %f1123, %f1124;
	setp.gt.f32 	%p284, %f4843, 0f40800000;
	mov.b32 	%r294, 280;
	mov.u32 	%r1016, %r294;
	@%p284 bra 	$L__BB2_1002;
	sub.f32 	%f4844, %f1123, %f1124;
	add.f32 	%f4845, %f1121, %f1121;
	add.f32 	%f1125, %f1, %f4844;
	fma.rn.f32 	%f1126, %f4845, %f1122, %f2;
	mul.f32 	%f1127, %f1125, %f1125;
	mul.f32 	%f1128, %f1126, %f1126;
	add.f32 	%f4846, %f1127, %f1128;
	setp.gt.f32 	%p285, %f4846, 0f40800000;
	mov.b32 	%r295, 281;
	mov.u32 	%r1016, %r295;
	@%p285 bra 	$L__BB2_1002;
	sub.f32 	%f4847, %f1127, %f1128;
	add.f32 	%f4848, %f1125, %f1125;
	add.f32 	%f1129, %f1, %f4847;
	fma.rn.f32 	%f1130, %f4848, %f1126, %f2;
	mul.f32 	%f1131, %f1129, %f1129;
	mul.f32 	%f1132, %f1130, %f1130;
	add.f32 	%f4849, %f1131, %f1132;
	setp.gt.f32 	%p286, %f4849, 0f40800000;
	mov.b32 	%r296, 282;
	mov.u32 	%r1016, %r296;
	@%p286 bra 	$L__BB2_1002;
	sub.f32 	%f4850, %f1131, %f1132;
	add.f32 	%f4851, %f1129, %f1129;
	add.f32 	%f1133, %f1, %f4850;
	fma.rn.f32 	%f1134, %f4851, %f1130, %f2;
	mul.f32 	%f1135, %f1133, %f1133;
	mul.f32 	%f1136, %f1134, %f1134;
	add.f32 	%f4852, %f1135, %f1136;
	setp.gt.f32 	%p287, %f4852, 0f40800000;
	mov.b32 	%r297, 283;
	mov.u32 	%r1016, %r297;
	@%p287 bra 	$L__BB2_1002;
	sub.f32 	%f4853, %f1135, %f1136;
	add.f32 	%f4854, %f1133, %f1133;
	add.f32 	%f1137, %f1, %f4853;
	fma.rn.f32 	%f1138, %f4854, %f1134, %f2;
	mul.f32 	%f1139, %f1137, %f1137;
	mul.f32 	%f1140, %f1138, %f1138;
	add.f32 	%f4855, %f1139, %f1140;
	setp.gt.f32 	%p288, %f4855, 0f40800000;
	mov.b32 	%r298, 284;
	mov.u32 	%r1016, %r298;
	@%p288 bra 	$L__BB2_1002;
	sub.f32 	%f4856, %f1139, %f1140;
	add.f32 	%f4857, %f1137, %f1137;
	add.f32 	%f1141, %f1, %f4856;
	fma.rn.f32 	%f1142, %f4857, %f1138, %f2;
	mul.f32 	%f1143, %f1141, %f1141;
	mul.f32 	%f1144, %f1142, %f1142;
	add.f32 	%f4858, %f1143, %f1144;
	setp.gt.f32 	%p289, %f4858, 0f40800000;
	mov.b32 	%r299, 285;
	mov.u32 	%r1016, %r299;
	@%p289 bra 	$L__BB2_1002;
	sub.f32 	%f4859, %f1143, %f1144;
	add.f32 	%f4860, %f1141, %f1141;
	add.f32 	%f1145, %f1, %f4859;
	fma.rn.f32 	%f1146, %f4860, %f1142, %f2;
	mul.f32 	%f1147, %f1145, %f1145;
	mul.f32 	%f1148, %f1146, %f1146;
	add.f32 	%f4861, %f1147, %f1148;
	setp.gt.f32 	%p290, %f4861, 0f40800000;
	mov.b32 	%r300, 286;
	mov.u32 	%r1016, %r300;
	@%p290 bra 	$L__BB2_1002;
	sub.f32 	%f4862, %f1147, %f1148;
	add.f32 	%f4863, %f1145, %f1145;
	add.f32 	%f1149, %f1, %f4862;
	fma.rn.f32 	%f1150, %f4863, %f1146, %f2;
	mul.f32 	%f1151, %f1149, %f1149;
	mul.f32 	%f1152, %f1150, %f1150;
	add.f32 	%f4864, %f1151, %f1152;
	setp.gt.f32 	%p291, %f4864, 0f40800000;
	mov.b32 	%r301, 287;
	mov.u32 	%r1016, %r301;
	@%p291 bra 	$L__BB2_1002;
	sub.f32 	%f4865, %f1151, %f1152;
	add.f32 	%f4866, %f1149, %f1149;
	add.f32 	%f1153, %f1, %f4865;
	fma.rn.f32 	%f1154, %f4866, %f1150, %f2;
	mul.f32 	%f1155, %f1153, %f1153;
	mul.f32 	%f1156, %f1154, %f1154;
	add.f32 	%f4867, %f1155, %f1156;
	setp.gt.f32 	%p292, %f4867, 0f40800000;
	mov.b32 	%r302, 288;
	mov.u32 	%r1016, %r302;
	@%p292 bra 	$L__BB2_1002;
	sub.f32 	%f4868, %f1155, %f1156;
	add.f32 	%f4869, %f1153, %f1153;
	add.f32 	%f1157, %f1, %f4868;
	fma.rn.f32 	%f1158, %f4869, %f1154, %f2;
	mul.f32 	%f1159, %f1157, %f1157;
	mul.f32 	%f1160, %f1158, %f1158;
	add.f32 	%f4870, %f1159, %f1160;
	setp.gt.f32 	%p293, %f4870, 0f40800000;
	mov.b32 	%r303, 289;
	mov.u32 	%r1016, %r303;
	@%p293 bra 	$L__BB2_1002;
	sub.f32 	%f4871, %f1159, %f1160;
	add.f32 	%f4872, %f1157, %f1157;
	add.f32 	%f1161, %f1, %f4871;
	fma.rn.f32 	%f1162, %f4872, %f1158, %f2;
	mul.f32 	%f1163, %f1161, %f1161;
	mul.f32 	%f1164, %f1162, %f1162;
	add.f32 	%f4873, %f1163, %f1164;
	setp.gt.f32 	%p294, %f4873, 0f40800000;
	mov.b32 	%r304, 290;
	mov.u32 	%r1016, %r304;
	@%p294 bra 	$L__BB2_1002;
	sub.f32 	%f4874, %f1163, %f1164;
	add.f32 	%f4875, %f1161, %f1161;
	add.f32 	%f1165, %f1, %f4874;
	fma.rn.f32 	%f1166, %f4875, %f1162, %f2;
	mul.f32 	%f1167, %f1165, %f1165;
	mul.f32 	%f1168, %f1166, %f1166;
	add.f32 	%f4876, %f1167, %f1168;
	setp.gt.f32 	%p295, %f4876, 0f40800000;
	mov.b32 	%r305, 291;
	mov.u32 	%r1016, %r305;
	@%p295 bra 	$L__BB2_1002;
	sub.f32 	%f4877, %f1167, %f1168;
	add.f32 	%f4878, %f1165, %f1165;
	add.f32 	%f1169, %f1, %f4877;
	fma.rn.f32 	%f1170, %f4878, %f1166, %f2;
	mul.f32 	%f1171, %f1169, %f1169;
	mul.f32 	%f1172, %f1170, %f1170;
	add.f32 	%f4879, %f1171, %f1172;
	setp.gt.f32 	%p296, %f4879, 0f40800000;
	mov.b32 	%r306, 292;
	mov.u32 	%r1016, %r306;
	@%p296 bra 	$L__BB2_1002;
	sub.f32 	%f4880, %f1171, %f1172;
	add.f32 	%f4881, %f1169, %f1169;
	add.f32 	%f1173, %f1, %f4880;
	fma.rn.f32 	%f1174, %f4881, %f1170, %f2;
	mul.f32 	%f1175, %f1173, %f1173;
	mul.f32 	%f1176, %f1174, %f1174;
	add.f32 	%f4882, %f1175, %f1176;
	setp.gt.f32 	%p297, %f4882, 0f40800000;
	mov.b32 	%r307, 293;
	mov.u32 	%r1016, %r307;
	@%p297 bra 	$L__BB2_1002;
	sub.f32 	%f4883, %f1175, %f1176;
	add.f32 	%f4884, %f1173, %f1173;
	add.f32 	%f1177, %f1, %f4883;
	fma.rn.f32 	%f1178, %f4884, %f1174, %f2;
	mul.f32 	%f1179, %f1177, %f1177;
	mul.f32 	%f1180, %f1178, %f1178;
	add.f32 	%f4885, %f1179, %f1180;
	setp.gt.f32 	%p298, %f4885, 0f40800000;
	mov.b32 	%r308, 294;
	mov.u32 	%r1016, %r308;
	@%p298 bra 	$L__BB2_1002;
	sub.f32 	%f4886, %f1179, %f1180;
	add.f32 	%f4887, %f1177, %f1177;
	add.f32 	%f1181, %f1, %f4886;
	fma.rn.f32 	%f1182, %f4887, %f1178, %f2;
	mul.f32 	%f1183, %f1181, %f1181;
	mul.f32 	%f1184, %f1182, %f1182;
	add.f32 	%f4888, %f1183, %f1184;
	setp.gt.f32 	%p299, %f4888, 0f40800000;
	mov.b32 	%r309, 295;
	mov.u32 	%r1016, %r309;
	@%p299 bra 	$L__BB2_1002;
	sub.f32 	%f4889, %f1183, %f1184;
	add.f32 	%f4890, %f1181, %f1181;
	add.f32 	%f1185, %f1, %f4889;
	fma.rn.f32 	%f1186, %f4890, %f1182, %f2;
	mul.f32 	%f1187, %f1185, %f1185;
	mul.f32 	%f1188, %f1186, %f1186;
	add.f32 	%f4891, %f1187, %f1188;
	setp.gt.f32 	%p300, %f4891, 0f40800000;
	mov.b32 	%r310, 296;
	mov.u32 	%r1016, %r310;
	@%p300 bra 	$L__BB2_1002;
	sub.f32 	%f4892, %f1187, %f1188;
	add.f32 	%f4893, %f1185, %f1185;
	add.f32 	%f1189, %f1, %f4892;
	fma.rn.f32 	%f1190, %f4893, %f1186, %f2;
	mul.f32 	%f1191, %f1189, %f1189;
	mul.f32 	%f1192, %f1190, %f1190;
	add.f32 	%f4894, %f1191, %f1192;
	setp.gt.f32 	%p301, %f4894, 0f40800000;
	mov.b32 	%r311, 297;
	mov.u32 	%r1016, %r311;
	@%p301 bra 	$L__BB2_1002;
	sub.f32 	%f4895, %f1191, %f1192;
	add.f32 	%f4896, %f1189, %f1189;
	add.f32 	%f1193, %f1, %f4895;
	fma.rn.f32 	%f1194, %f4896, %f1190, %f2;
	mul.f32 	%f1195, %f1193, %f1193;
	mul.f32 	%f1196, %f1194, %f1194;
	add.f32 	%f4897, %f1195, %f1196;
	setp.gt.f32 	%p302, %f4897, 0f40800000;
	mov.b32 	%r312, 298;
	mov.u32 	%r1016, %r312;
	@%p302 bra 	$L__BB2_1002;
	sub.f32 	%f4898, %f1195, %f1196;
	add.f32 	%f4899, %f1193, %f1193;
	add.f32 	%f1197, %f1, %f4898;
	fma.rn.f32 	%f1198, %f4899, %f1194, %f2;
	mul.f32 	%f1199, %f1197, %f1197;
	mul.f32 	%f1200, %f1198, %f1198;
	add.f32 	%f4900, %f1199, %f1200;
	setp.gt.f32 	%p303, %f4900, 0f40800000;
	mov.b32 	%r313, 299;
	mov.u32 	%r1016, %r313;
	@%p303 bra 	$L__BB2_1002;
	sub.f32 	%f4901, %f1199, %f1200;
	add.f32 	%f4902, %f1197, %f1197;
	add.f32 	%f1201, %f1, %f4901;
	fma.rn.f32 	%f1202, %f4902, %f1198, %f2;
	mul.f32 	%f1203, %f1201, %f1201;
	mul.f32 	%f1204, %f1202, %f1202;
	add.f32 	%f4903, %f1203, %f1204;
	setp.gt.f32 	%p304, %f4903, 0f40800000;
	mov.b32 	%r314, 300;
	mov.u32 	%r1016, %r314;
	@%p304 bra 	$L__BB2_1002;
	sub.f32 	%f4904, %f1203, %f1204;
	add.f32 	%f4905, %f1201, %f1201;
	add.f32 	%f1205, %f1, %f4904;
	fma.rn.f32 	%f1206, %f4905, %f1202, %f2;
	mul.f32 	%f1207, %f1205, %f1205;
	mul.f32 	%f1208, %f1206, %f1206;
	add.f32 	%f4906, %f1207, %f1208;
	setp.gt.f32 	%p305, %f4906, 0f40800000;
	mov.b32 	%r315, 301;
	mov.u32 	%r1016, %r315;
	@%p305 bra 	$L__BB2_1002;
	sub.f32 	%f4907, %f1207, %f1208;
	add.f32 	%f4908, %f1205, %f1205;
	add.f32 	%f1209, %f1, %f4907;
	fma.rn.f32 	%f1210, %f4908, %f1206, %f2;
	mul.f32 	%f1211, %f1209, %f1209;
	mul.f32 	%f1212, %f1210, %f1210;
	add.f32 	%f4909, %f1211, %f1212;
	setp.gt.f32 	%p306, %f4909, 0f40800000;
	mov.b32 	%r316, 302;
	mov.u32 	%r1016, %r316;
	@%p306 bra 	$L__BB2_1002;
	sub.f32 	%f4910, %f1211, %f1212;
	add.f32 	%f4911, %f1209, %f1209;
	add.f32 	%f1213, %f1, %f4910;
	fma.rn.f32 	%f1214, %f4911, %f1210, %f2;
	mul.f32 	%f1215, %f1213, %f1213;
	mul.f32 	%f1216, %f1214, %f1214;
	add.f32 	%f4912, %f1215, %f1216;
	setp.gt.f32 	%p307, %f4912, 0f40800000;
	mov.b32 	%r317, 303;
	mov.u32 	%r1016, %r317;
	@%p307 bra 	$L__BB2_1002;
	sub.f32 	%f4913, %f1215, %f1216;
	add.f32 	%f4914, %f1213, %f1213;
	add.f32 	%f1217, %f1, %f4913;
	fma.rn.f32 	%f1218, %f4914, %f1214, %f2;
	mul.f32 	%f1219, %f1217, %f1217;
	mul.f32 	%f1220, %f1218, %f1218;
	add.f32 	%f4915, %f1219, %f1220;
	setp.gt.f32 	%p308, %f4915, 0f40800000;
	mov.b32 	%r318, 304;
	mov.u32 	%r1016, %r318;
	@%p308 bra 	$L__BB2_1002;
	sub.f32 	%f4916, %f1219, %f1220;
	add.f32 	%f4917, %f1217, %f1217;
	add.f32 	%f1221, %f1, %f4916;
	fma.rn.f32 	%f1222, %f4917, %f1218, %f2;
	mul.f32 	%f1223, %f1221, %f1221;
	mul.f32 	%f1224, %f1222, %f1222;
	add.f32 	%f4918, %f1223, %f1224;
	setp.gt.f32 	%p309, %f4918, 0f40800000;
	mov.b32 	%r319, 305;
	mov.u32 	%r1016, %r319;
	@%p309 bra 	$L__BB2_1002;
	sub.f32 	%f4919, %f1223, %f1224;
	add.f32 	%f4920, %f1221, %f1221;
	add.f32 	%f1225, %f1, %f4919;
	fma.rn.f32 	%f1226, %f4920, %f1222, %f2;
	mul.f32 	%f1227, %f1225, %f1225;
	mul.f32 	%f1228, %f1226, %f1226;
	add.f32 	%f4921, %f1227, %f1228;
	setp.gt.f32 	%p310, %f4921, 0f40800000;
	mov.b32 	%r320, 306;
	mov.u32 	%r1016, %r320;
	@%p310 bra 	$L__BB2_1002;
	sub.f32 	%f4922, %f1227, %f1228;
	add.f32 	%f4923, %f1225, %f1225;
	add.f32 	%f1229, %f1, %f4922;
	fma.rn.f32 	%f1230, %f4923, %f1226, %f2;
	mul.f32 	%f1231, %f1229, %f1229;
	mul.f32 	%f1232, %f1230, %f1230;
	add.f32 	%f4924, %f1231, %f1232;
	setp.gt.f32 	%p311, %f4924, 0f40800000;
	mov.b32 	%r321, 307;
	mov.u32 	%r1016, %r321;
	@%p311 bra 	$L__BB2_1002;
	sub.f32 	%f4925, %f1231, %f1232;
	add.f32 	%f4926, %f1229, %f1229;
	add.f32 	%f1233, %f1, %f4925;
	fma.rn.f32 	%f1234, %f4926, %f1230, %f2;
	mul.f32 	%f1235, %f1233, %f1233;
	mul.f32 	%f1236, %f1234, %f1234;
	add.f32 	%f4927, %f1235, %f1236;
	setp.gt.f32 	%p312, %f4927, 0f40800000;
	mov.b32 	%r322, 308;
	mov.u32 	%r1016, %r322;
	@%p312 bra 	$L__BB2_1002;
	sub.f32 	%f4928, %f1235, %f1236;
	add.f32 	%f4929, %f1233, %f1233;
	add.f32 	%f1237, %f1, %f4928;
	fma.rn.f32 	%f1238, %f4929, %f1234, %f2;
	mul.f32 	%f1239, %f1237, %f1237;
	mul.f32 	%f1240, %f1238, %f1238;
	add.f32 	%f4930, %f1239, %f1240;
	setp.gt.f32 	%p313, %f4930, 0f40800000;
	mov.b32 	%r323, 309;
	mov.u32 	%r1016, %r323;
	@%p313 bra 	$L__BB2_1002;
	sub.f32 	%f4931, %f1239, %f1240;
	add.f32 	%f4932, %f1237, %f1237;
	add.f32 	%f1241, %f1, %f4931;
	fma.rn.f32 	%f1242, %f4932, %f1238, %f2;
	mul.f32 	%f1243, %f1241, %f1241;
	mul.f32 	%f1244, %f1242, %f1242;
	add.f32 	%f4933, %f1243, %f1244;
	setp.gt.f32 	%p314, %f4933, 0f40800000;
	mov.b32 	%r324, 310;
	mov.u32 	%r1016, %r324;
	@%p314 bra 	$L__BB2_1002;
	sub.f32 	%f4934, %f1243, %f1244;
	add.f32 	%f4935, %f1241, %f1241;
	add.f32 	%f1245, %f1, %f4934;
	fma.rn.f32 	%f1246, %f4935, %f1242, %f2;
	mul.f32 	%f1247, %f1245, %f1245;
	mul.f32 	%f1248, %f1246, %f1246;
	add.f32 	%f4936, %f1247, %f1248;
	setp.gt.f32 	%p315, %f4936, 0f40800000;
	mov.b32 	%r325, 311;
	mov.u32 	%r1016, %r325;
	@%p315 bra 	$L__BB2_1002;
	sub.f32 	%f4937, %f1247, %f1248;
	add.f32 	%f4938, %f1245, %f1245;
	add.f32 	%f1249, %f1, %f4937;
	fma.rn.f32 	%f1250, %f4938, %f1246, %f2;
	mul.f32 	%f1251, %f1249, %f1249;
	mul.f32 	%f1252, %f1250, %f1250;
	add.f32 	%f4939, %f1251, %f1252;
	setp.gt.f32 	%p316, %f4939, 0f40800000;
	mov.b32 	%r326, 312;
	mov.u32 	%r1016, %r326;
	@%p316 bra 	$L__BB2_1002;
	sub.f32 	%f4940, %f1251, %f1252;
	add.f32 	%f4941, %f1249, %f1249;
	add.f32 	%f1253, %f1, %f4940;
	fma.rn.f32 	%f1254, %f4941, %f1250, %f2;
	mul.f32 	%f1255, %f1253, %f1253;
	mul.f32 	%f1256, %f1254, %f1254;
	add.f32 	%f4942, %f1255, %f1256;
	setp.gt.f32 	%p317, %f4942, 0f40800000;
	mov.b32 	%r327, 313;
	mov.u32 	%r1016, %r327;
	@%p317 bra 	$L__BB2_1002;
	sub.f32 	%f4943, %f1255, %f1256;
	add.f32 	%f4944, %f1253, %f1253;
	add.f32 	%f1257, %f1, %f4943;
	fma.rn.f32 	%f1258, %f4944, %f1254, %f2;
	mul.f32 	%f1259, %f1257, %f1257;
	mul.f32 	%f1260, %f1258, %f1258;
	add.f32 	%f4945, %f1259, %f1260;
	setp.gt.f32 	%p318, %f4945, 0f40800000;
	mov.b32 	%r328, 314;
	mov.u32 	%r1016, %r328;
	@%p318 bra 	$L__BB2_1002;
	sub.f32 	%f4946, %f1259, %f1260;
	add.f32 	%f4947, %f1257, %f1257;
	add.f32 	%f1261, %f1, %f4946;
	fma.rn.f32 	%f1262, %f4947, %f1258, %f2;
	mul.f32 	%f1263, %f1261, %f1261;
	mul.f32 	%f1264, %f1262, %f1262;
	add.f32 	%f4948, %f1263, %f1264;
	setp.gt.f32 	%p319, %f4948, 0f40800000;
	mov.b32 	%r329, 315;
	mov.u32 	%r1016, %r329;
	@%p319 bra 	$L__BB2_1002;
	sub.f32 	%f4949, %f1263, %f1264;
	add.f32 	%f4950, %f1261, %f1261;
	add.f32 	%f1265, %f1, %f4949;
	fma.rn.f32 	%f1266, %f4950, %f1262, %f2;
	mul.f32 	%f1267, %f1265, %f1265;
	mul.f32 	%f1268, %f1266, %f1266;
	add.f32 	%f4951, %f1267, %f1268;
	setp.gt.f32 	%p320, %f4951, 0f40800000;
	mov.b32 	%r330, 316;
	mov.u32 	%r1016, %r330;
	@%p320 bra 	$L__BB2_1002;
	sub.f32 	%f4952, %f1267, %f1268;
	add.f32 	%f4953, %f1265, %f1265;
	add.f32 	%f1269, %f1, %f4952;
	fma.rn.f32 	%f1270, %f4953, %f1266, %f2;
	mul.f32 	%f1271, %f1269, %f1269;
	mul.f32 	%f1272, %f1270, %f1270;
	add.f32 	%f4954, %f1271, %f1272;
	setp.gt.f32 	%p321, %f4954, 0f40800000;
	mov.b32 	%r331, 317;
	mov.u32 	%r1016, %r331;
	@%p321 bra 	$L__BB2_1002;
	sub.f32 	%f4955, %f1271, %f1272;
	add.f32 	%f4956, %f1269, %f1269;
	add.f32 	%f1273, %f1, %f4955;
	fma.rn.f32 	%f1274, %f4956, %f1270, %f2;
	mul.f32 	%f1275, %f1273, %f1273;
	mul.f32 	%f1276, %f1274, %f1274;
	add.f32 	%f4957, %f1275, %f1276;
	setp.gt.f32 	%p322, %f4957, 0f40800000;
	mov.b32 	%r332, 318;
	mov.u32 	%r1016, %r332;
	@%p322 bra 	$L__BB2_1002;
	sub.f32 	%f4958, %f1275, %f1276;
	add.f32 	%f4959, %f1273, %f1273;
	add.f32 	%f1277, %f1, %f4958;
	fma.rn.f32 	%f1278, %f4959, %f1274, %f2;
	mul.f32 	%f1279, %f1277, %f1277;
	mul.f32 	%f1280, %f1278, %f1278;
	add.f32 	%f4960, %f1279, %f1280;
	setp.gt.f32 	%p323, %f4960, 0f40800000;
	mov.b32 	%r333, 319;
	mov.u32 	%r1016, %r333;
	@%p323 bra 	$L__BB2_1002;
	sub.f32 	%f4961, %f1279, %f1280;
	add.f32 	%f4962, %f1277, %f1277;
	add.f32 	%f1281, %f1, %f4961;
	fma.rn.f32 	%f1282, %f4962, %f1278, %f2;
	mul.f32 	%f1283, %f1281, %f1281;
	mul.f32 	%f1284, %f1282, %f1282;
	add.f32 	%f4963, %f1283, %f1284;
	setp.gt.f32 	%p324, %f4963, 0f40800000;
	mov.b32 	%r334, 320;
	mov.u32 	%r1016, %r334;
	@%p324 bra 	$L__BB2_1002;
	sub.f32 	%f4964, %f1283, %f1284;
	add.f32 	%f4965, %f1281, %f1281;
	add.f32 	%f1285, %f1, %f4964;
	fma.rn.f32 	%f1286, %f4965, %f1282, %f2;
	mul.f32 	%f1287, %f1285, %f1285;
	mul.f32 	%f1288, %f1286, %f1286;
	add.f32 	%f4966, %f1287, %f1288;
	setp.gt.f32 	%p325, %f4966, 0f40800000;
	mov.b32 	%r335, 321;
	mov.u32 	%r1016, %r335;
	@%p325 bra 	$L__BB2_1002;
	sub.f32 	%f4967, %f1287, %f1288;
	add.f32 	%f4968, %f1285, %f1285;
	add.f32 	%f1289, %f1, %f4967;
	fma.rn.f32 	%f1290, %f4968, %f1286, %f2;
	mul.f32 	%f1291, %f1289, %f1289;
	mul.f32 	%f1292, %f1290, %f1290;
	add.f32 	%f4969, %f1291, %f1292;
	setp.gt.f32 	%p326, %f4969, 0f40800000;
	mov.b32 	%r336, 322;
	mov.u32 	%r1016, %r336;
	@%p326 bra 	$L__BB2_1002;
	sub.f32 	%f4970, %f1291, %f1292;
	add.f32 	%f4971, %f1289, %f1289;
	add.f32 	%f1293, %f1, %f4970;
	fma.rn.f32 	%f1294, %f4971, %f1290, %f2;
	mul.f32 	%f1295, %f1293, %f1293;
	mul.f32 	%f1296, %f1294, %f1294;
	add.f32 	%f4972, %f1295, %f1296;
	setp.gt.f32 	%p327, %f4972, 0f40800000;
	mov.b32 	%r337, 323;
	mov.u32 	%r1016, %r337;
	@%p327 bra 	$L__BB2_1002;
	sub.f32 	%f4973, %f1295, %f1296;
	add.f32 	%f4974, %f1293, %f1293;
	add.f32 	%f1297, %f1, %f4973;
	fma.rn.f32 	%f1298, %f4974, %f1294, %f2;
	mul.f32 	%f1299, %f1297, %f1297;
	mul.f32 	%f1300, %f1298, %f1298;
	add.f32 	%f4975, %f1299, %f1300;
	setp.gt.f32 	%p328, %f4975, 0f40800000;
	mov.b32 	%r338, 324;
	mov.u32 	%r1016, %r338;
	@%p328 bra 	$L__BB2_1002;
	sub.f32 	%f4976, %f1299, %f1300;
	add.f32 	%f4977, %f1297, %f1297;
	add.f32 	%f1301, %f1, %f4976;
	fma.rn.f32 	%f1302, %f4977, %f1298, %f2;
	mul.f32 	%f1303, %f1301, %f1301;
	mul.f32 	%f1304, %f1302, %f1302;
	add.f32 	%f4978, %f1303, %f1304;
	setp.gt.f32 	%p329, %f4978, 0f40800000;
	mov.b32 	%r339, 325;
	mov.u32 	%r1016, %r339;
	@%p329 bra 	$L__BB2_1002;
	sub.f32 	%f4979, %f1303, %f1304;
	add.f32 	%f4980, %f1301, %f1301;
	add.f32 	%f1305, %f1, %f4979;
	fma.rn.f32 	%f1306, %f4980, %f1302, %f2;
	mul.f32 	%f1307, %f1305, %f1305;
	mul.f32 	%f1308, %f1306, %f1306;
	add.f32 	%f4981, %f1307, %f1308;
	setp.gt.f32 	%p330, %f4981, 0f40800000;
	mov.b32 	%r340, 326;
	mov.u32 	%r1016, %r340;
	@%p330 bra 	$L__BB2_1002;
	sub.f32 	%f4982, %f1307, %f1308;
	add.f32 	%f4983, %f1305, %f1305;
	add.f32 	%f1309, %f1, %f4982;
	fma.rn.f32 	%f1310, %f4983, %f1306, %f2;
	mul.f32 	%f1311, %f1309, %f1309;
	mul.f32 	%f1312, %f1310, %f1310;
	add.f32 	%f4984, %f1311, %f1312;
	setp.gt.f32 	%p331, %f4984, 0f40800000;
	mov.b32 	%r341, 327;
	mov.u32 	%r1016, %r341;
	@%p331 bra 	$L__BB2_1002;
	sub.f32 	%f4985, %f1311, %f1312;
	add.f32 	%f4986, %f1309, %f1309;
	add.f32 	%f1313, %f1, %f4985;
	fma.rn.f32 	%f1314, %f4986, %f1310, %f2;
	mul.f32 	%f1315, %f1313, %f1313;
	mul.f32 	%f1316, %f1314, %f1314;
	add.f32 	%f4987, %f1315, %f1316;
	setp.gt.f32 	%p332, %f4987, 0f40800000;
	mov.b32 	%r342, 328;
	mov.u32 	%r1016, %r342;
	@%p332 bra 	$L__BB2_1002;
	sub.f32 	%f4988, %f1315, %f1316;
	add.f32 	%f4989, %f1313, %f1313;
	add.f32 	%f1317, %f1, %f4988;
	fma.rn.f32 	%f1318, %f4989, %f1314, %f2;
	mul.f32 	%f1319, %f1317, %f1317;
	mul.f32 	%f1320, %f1318, %f1318;
	add.f32 	%f4990, %f1319, %f1320;
	setp.gt.f32 	%p333, %f4990, 0f40800000;
	mov.b32 	%r343, 329;
	mov.u32 	%r1016, %r343;
	@%p333 bra 	$L__BB2_1002;
	sub.f32 	%f4991, %f1319, %f1320;
	add.f32 	%f4992, %f1317, %f1317;
	add.f32 	%f1321, %f1, %f4991;
	fma.rn.f32 	%f1322, %f4992, %f1318, %f2;
	mul.f32 	%f1323, %f1321, %f1321;
	mul.f32 	%f1324, %f1322, %f1322;
	add.f32 	%f4993, %f1323, %f1324;
	setp.gt.f32 	%p334, %f4993, 0f40800000;
	mov.b32 	%r344, 330;
	mov.u32 	%r1016, %r344;
	@%p334 bra 	$L__BB2_1002;
	sub.f32 	%f4994, %f1323, %f1324;
	add.f32 	%f4995, %f1321, %f1321;
	add.f32 	%f1325, %f1, %f4994;
	fma.rn.f32 	%f1326, %f4995, %f1322, %f2;
	mul.f32 	%f1327, %f1325, %f1325;
	mul.f32 	%f1328, %f1326, %f1326;
	add.f32 	%f4996, %f1327, %f1328;
	setp.gt.f32 	%p335, %f4996, 0f40800000;
	mov.b32 	%r345, 331;
	mov.u32 	%r1016, %r345;
	@%p335 bra 	$L__BB2_1002;
	sub.f32 	%f4997, %f1327, %f1328;
	add.f32 	%f4998, %f1325, %f1325;
	add.f32 	%f1329, %f1, %f4997;
	fma.rn.f32 	%f1330, %f4998, %f1326, %f2;
	mul.f32 	%f1331, %f1329, %f1329;
	mul.f32 	%f1332, %f1330, %f1330;
	add.f32 	%f4999, %f1331, %f1332;
	setp.gt.f32 	%p336, %f4999, 0f40800000;
	mov.b32 	%r346, 332;
	mov.u32 	%r1016, %r346;
	@%p336 bra 	$L__BB2_1002;
	sub.f32 	%f5000, %f1331, %f1332;
	add.f32 	%f5001, %f1329, %f1329;
	add.f32 	%f1333, %f1, %f5000;
	fma.rn.f32 	%f1334, %f5001, %f1330, %f2;
	mul.f32 	%f1335, %f1333, %f1333;
	mul.f32 	%f1336, %f1334, %f1334;
	add.f32 	%f5002, %f1335, %f1336;
	setp.gt.f32 	%p337, %f5002, 0f40800000;
	mov.b32 	%r347, 333;
	mov.u32 	%r1016, %r347;
	@%p337 bra 	$L__BB2_1002;
	sub.f32 	%f5003, %f1335, %f1336;
	add.f32 	%f5004, %f1333, %f1333;
	add.f32 	%f1337, %f1, %f5003;
	fma.rn.f32 	%f1338, %f5004, %f1334, %f2;
	mul.f32 	%f1339, %f1337, %f1337;
	mul.f32 	%f1340, %f1338, %f1338;
	add.f32 	%f5005, %f1339, %f1340;
	setp.gt.f32 	%p338, %f5005, 0f40800000;
	mov.b32 	%r348, 334;
	mov.u32 	%r1016, %r348;
	@%p338 bra 	$L__BB2_1002;
	sub.f32 	%f5006, %f1339, %f1340;
	add.f32 	%f5007, %f1337, %f1337;
	add.f32 	%f1341, %f1, %f5006;
	fma.rn.f32 	%f1342, %f5007, %f1338, %f2;
	mul.f32 	%f1343, %f1341, %f1341;
	mul.f32 	%f1344, %f1342, %f1342;
	add.f32 	%f5008, %f1343, %f1344;
	setp.gt.f32 	%p339, %f5008, 0f40800000;
	mov.b32 	%r349, 335;
	mov.u32 	%r1016, %r349;
	@%p339 bra 	$L__BB2_1002;
	sub.f32 	%f5009, %f1343, %f1344;
	add.f32 	%f5010, %f1341, %f1341;
	add.f32 	%f1345, %f1, %f5009;
	fma.rn.f32 	%f1346, %f5010, %f1342, %f2;
	mul.f32 	%f1347, %f1345, %f1345;
	mul.f32 	%f1348, %f1346, %f1346;
	add.f32 	%f5011, %f1347, %f1348;
	setp.gt.f32 	%p340, %f5011, 0f40800000;
	mov.b32 	%r350, 336;
	mov.u32 	%r1016, %r350;
	@%p340 bra 	$L__BB2_1002;
	sub.f32 	%f5012, %f1347, %f1348;
	add.f32 	%f5013, %f1345, %f1345;
	add.f32 	%f1349, %f1, %f5012;
	fma.rn.f32 	%f1350, %f5013, %f1346, %f2;
	mul.f32 	%f1351, %f1349, %f1349;
	mul.f32 	%f1352, %f1350, %f1350;
	add.f32 	%f5014, %f1351, %f1352;
	setp.gt.f32 	%p341, %f5014, 0f40800000;
	mov.b32 	%r351, 337;
	mov.u32 	%r1016, %r351;
	@%p341 bra 	$L__BB2_1002;
	sub.f32 	%f5015, %f1351, %f1352;
	add.f32 	%f5016, %f1349, %f1349;
	add.f32 	%f1353, %f1, %f5015;
	fma.rn.f32 	%f1354, %f5016, %f1350, %f2;
	mul.f32 	%f1355, %f1353, %f1353;
	mul.f32 	%f1356, %f1354, %f1354;
	add.f32 	%f5017, %f1355, %f1356;
	setp.gt.f32 	%p342, %f5017, 0f40800000;
	mov.b32 	%r352, 338;
	mov.u32 	%r1016, %r352;
	@%p342 bra 	$L__BB2_1002;
	sub.f32 	%f5018, %f1355, %f1356;
	add.f32 	%f5019, %f1353, %f1353;
	add.f32 	%f1357, %f1, %f5018;
	fma.rn.f32 	%f1358, %f5019, %f1354, %f2;
	mul.f32 	%f1359, %f1357, %f1357;
	mul.f32 	%f1360, %f1358, %f1358;
	add.f32 	%f5020, %f1359, %f1360;
	setp.gt.f32 	%p343, %f5020, 0f40800000;
	mov.b32 	%r353, 339;
	mov.u32 	%r1016, %r353;
	@%p343 bra 	$L__BB2_1002;
	sub.f32 	%f5021, %f1359, %f1360;
	add.f32 	%f5022, %f1357, %f1357;
	add.f32 	%f1361, %f1, %f5021;
	fma.rn.f32 	%f1362, %f5022, %f1358, %f2;
	mul.f32 	%f1363, %f1361, %f1361;
	mul.f32 	%f1364, %f1362, %f1362;
	add.f32 	%f5023, %f1363, %f1364;
	setp.gt.f32 	%p344, %f5023, 0f40800000;
	mov.b32 	%r354, 340;
	mov.u32 	%r1016, %r354;
	@%p344 bra 	$L__BB2_1002;
	sub.f32 	%f5024, %f1363, %f1364;
	add.f32 	%f5025, %f1361, %f1361;
	add.f32 	%f1365, %f1, %f5024;
	fma.rn.f32 	%f1366, %f5025, %f1362, %f2;
	mul.f32 	%f1367, %f1365, %f1365;
	mul.f32 	%f1368, %f1366, %f1366;
	add.f32 	%f5026, %f1367, %f1368;
	setp.gt.f32 	%p345, %f5026, 0f40800000;
	mov.b32 	%r355, 341;
	mov.u32 	%r1016, %r355;
	@%p345 bra 	$L__BB2_1002;
	sub.f32 	%f5027, %f1367, %f1368;
	add.f32 	%f5028, %f1365, %f1365;
	add.f32 	%f1369, %f1, %f5027;
	fma.rn.f32 	%f1370, %f5028, %f1366, %f2;
	mul.f32 	%f1371, %f1369, %f1369;
	mul.f32 	%f1372, %f1370, %f1370;
	add.f32 	%f5029, %f1371, %f1372;
	setp.gt.f32 	%p346, %f5029, 0f40800000;
	mov.b32 	%r356, 342;
	mov.u32 	%r1016, %r356;
	@%p346 bra 	$L__BB2_1002;
	sub.f32 	%f5030, %f1371, %f1372;
	add.f32 	%f5031, %f1369, %f1369;
	add.f32 	%f1373, %f1, %f5030;
	fma.rn.f32 	%f1374, %f5031, %f1370, %f2;
	mul.f32 	%f1375, %f1373, %f1373;
	mul.f32 	%f1376, %f1374, %f1374;
	add.f32 	%f5032, %f1375, %f1376;
	setp.gt.f32 	%p347, %f5032, 0f40800000;
	mov.b32 	%r357, 343;
	mov.u32 	%r1016, %r357;
	@%p347 bra 	$L__BB2_1002;
	sub.f32 	%f5033, %f1375, %f1376;
	add.f32 	%f5034, %f1373, %f1373;
	add.f32 	%f1377, %f1, %f5033;
	fma.rn.f32 	%f1378, %f5034, %f1374, %f2;
	mul.f32 	%f1379, %f1377, %f1377;
	mul.f32 	%f1380, %f1378, %f1378;
	add.f32 	%f5035, %f1379, %f1380;
	setp.gt.f32 	%p348, %f5035, 0f40800000;
	mov.b32 	%r358, 344;
	mov.u32 	%r1016, %r358;
	@%p348 bra 	$L__BB2_1002;
	sub.f32 	%f5036, %f1379, %f1380;
	add.f32 	%f5037, %f1377, %f1377;
	add.f32 	%f1381, %f1, %f5036;
	fma.rn.f32 	%f1382, %f5037, %f1378, %f2;
	mul.f32 	%f1383, %f1381, %f1381;
	mul.f32 	%f1384, %f1382, %f1382;
	add.f32 	%f5038, %f1383, %f1384;
	setp.gt.f32 	%p349, %f5038, 0f40800000;
	mov.b32 	%r359, 345;
	mov.u32 	%r1016, %r359;
	@%p349 bra 	$L__BB2_1002;
	sub.f32 	%f5039, %f1383, %f1384;
	add.f32 	%f5040, %f1381, %f1381;
	add.f32 	%f1385, %f1, %f5039;
	fma.rn.f32 	%f1386, %f5040, %f1382, %f2;
	mul.f32 	%f1387, %f1385, %f1385;
	mul.f32 	%f1388, %f1386, %f1386;
	add.f32 	%f5041, %f1387, %f1388;
	setp.gt.f32 	%p350, %f5041, 0f40800000;
	mov.b32 	%r360, 346;
	mov.u32 	%r1016, %r360;
	@%p350 bra 	$L__BB2_1002;
	sub.f32 	%f5042, %f1387, %f1388;
	add.f32 	%f5043, %f1385, %f1385;
	add.f32 	%f1389, %f1, %f5042;
	fma.rn.f32 	%f1390, %f5043, %f1386, %f2;
	mul.f32 	%f1391, %f1389, %f1389;
	mul.f32 	%f1392, %f1390, %f1390;
	add.f32 	%f5044, %f1391, %f1392;
	setp.gt.f32 	%p351, %f5044, 0f40800000;
	mov.b32 	%r361, 347;
	mov.u32 	%r1016, %r361;
	@%p351 bra 	$L__BB2_1002;
	sub.f32 	%f5045, %f1391, %f1392;
	add.f32 	%f5046, %f1389, %f1389;
	add.f32 	%f1393, %f1, %f5045;
	fma.rn.f32 	%f1394, %f5046, %f1390, %f2;
	mul.f32 	%f1395, %f1393, %f1393;
	mul.f32 	%f1396, %f1394, %f1394;
	add.f32 	%f5047, %f1395, %f1396;
	setp.gt.f32 	%p352, %f5047, 0f40800000;
	mov.b32 	%r362, 348;
	mov.u32 	%r1016, %r362;
	@%p352 bra 	$L__BB2_1002;
	sub.f32 	%f5048, %f1395, %f1396;
	add.f32 	%f5049, %f1393, %f1393;
	add.f32 	%f1397, %f1, %f5048;
	fma.rn.f32 	%f1398, %f5049, %f1394, %f2;
	mul.f32 	%f1399, %f1397, %f1397;
	mul.f32 	%f1400, %f1398, %f1398;
	add.f32 	%f5050, %f1399, %f1400;
	setp.gt.f32 	%p353, %f5050, 0f40800000;
	mov.b32 	%r363, 349;
	mov.u32 	%r1016, %r363;
	@%p353 bra 	$L__BB2_1002;
	sub.f32 	%f5051, %f1399, %f1400;
	add.f32 	%f5052, %f1397, %f1397;
	add.f32 	%f1401, %f1, %f5051;
	fma.rn.f32 	%f1402, %f5052, %f1398, %f2;
	mul.f32 	%f1403, %f1401, %f1401;
	mul.f32 	%f1404, %f1402, %f1402;
	add.f32 	%f5053, %f1403, %f1404;
	setp.gt.f32 	%p354, %f5053, 0f40800000;
	mov.b32 	%r364, 350;
	mov.u32 	%r1016, %r364;
	@%p354 bra 	$L__BB2_1002;
	sub.f32 	%f5054, %f1403, %f1404;
	add.f32 	%f5055, %f1401, %f1401;
	add.f32 	%f1405, %f1, %f5054;
	fma.rn.f32 	%f1406, %f5055, %f1402, %f2;
	mul.f32 	%f1407, %f1405, %f1405;
	mul.f32 	%f1408, %f1406, %f1406;
	add.f32 	%f5056, %f1407, %f1408;
	setp.gt.f32 	%p355, %f5056, 0f40800000;
	mov.b32 	%r365, 351;
	mov.u32 	%r1016, %r365;
	@%p355 bra 	$L__BB2_1002;
	sub.f32 	%f5057, %f1407, %f1408;
	add.f32 	%f5058, %f1405, %f1405;
	add.f32 	%f1409, %f1, %f5057;
	fma.rn.f32 	%f1410, %f5058, %f1406, %f2;
	mul.f32 	%f1411, %f1409, %f1409;
	mul.f32 	%f1412, %f1410, %f1410;
	add.f32 	%f5059, %f1411, %f1412;
	setp.gt.f32 	%p356, %f5059, 0f40800000;
	mov.b32 	%r366, 352;
	mov.u32 	%r1016, %r366;
	@%p356 bra 	$L__BB2_1002;
	sub.f32 	%f5060, %f1411, %f1412;
	add.f32 	%f5061, %f1409, %f1409;
	add.f32 	%f1413, %f1, %f5060;
	fma.rn.f32 	%f1414, %f5061, %f1410, %f2;
	mul.f32 	%f1415, %f1413, %f1413;
	mul.f32 	%f1416, %f1414, %f1414;
	add.f32 	%f5062, %f1415, %f1416;
	setp.gt.f32 	%p357, %f5062, 0f40800000;
	mov.b32 	%r367, 353;
	mov.u32 	%r1016, %r367;
	@%p357 bra 	$L__BB2_1002;
	sub.f32 	%f5063, %f1415, %f1416;
	add.f32 	%f5064, %f1413, %f1413;
	add.f32 	%f1417, %f1, %f5063;
	fma.rn.f32 	%f1418, %f5064, %f1414, %f2;
	mul.f32 	%f1419, %f1417, %f1417;
	mul.f32 	%f1420, %f1418, %f1418;
	add.f32 	%f5065, %f1419, %f1420;
	setp.gt.f32 	%p358, %f5065, 0f40800000;
	mov.b32 	%r368, 354;
	mov.u32 	%r1016, %r368;
	@%p358 bra 	$L__BB2_1002;
	sub.f32 	%f5066, %f1419, %f1420;
	add.f32 	%f5067, %f1417, %f1417;
	add.f32 	%f1421, %f1, %f5066;
	fma.rn.f32 	%f1422, %f5067, %f1418, %f2;
	mul.f32 	%f1423, %f1421, %f1421;
	mul.f32 	%f1424, %f1422, %f1422;
	add.f32 	%f5068, %f1423, %f1424;
	setp.gt.f32 	%p359, %f5068, 0f40800000;
	mov.b32 	%r369, 355;
	mov.u32 	%r1016, %r369;
	@%p359 bra 	$L__BB2_1002;
	sub.f32 	%f5069, %f1423, %f1424;
	add.f32 	%f5070, %f1421, %f1421;
	add.f32 	%f1425, %f1, %f5069;
	fma.rn.f32 	%f1426, %f5070, %f1422, %f2;
	mul.f32 	%f1427, %f1425, %f1425;
	mul.f32 	%f1428, %f1426, %f1426;
	add.f32 	%f5071, %f1427, %f1428;
	setp.gt.f32 	%p360, %f5071, 0f40800000;
	mov.b32 	%r370, 356;
	mov.u32 	%r1016, %r370;
	@%p360 bra 	$L__BB2_1002;
	sub.f32 	%f5072, %f1427, %f1428;
	add.f32 	%f5073, %f1425, %f1425;
	add.f32 	%f1429, %f1, %f5072;
	fma.rn.f32 	%f1430, %f5073, %f1426, %f2;
	mul.f32 	%f1431, %f1429, %f1429;
	mul.f32 	%f1432, %f1430, %f1430;
	add.f32 	%f5074, %f1431, %f1432;
	setp.gt.f32 	%p361, %f5074, 0f40800000;
	mov.b32 	%r371, 357;
	mov.u32 	%r1016, %r371;
	@%p361 bra 	$L__BB2_1002;
	sub.f32 	%f5075, %f1431, %f1432;
	add.f32 	%f5076, %f1429, %f1429;
	add.f32 	%f1433, %f1, %f5075;
	fma.rn.f32 	%f1434, %f5076, %f1430, %f2;
	mul.f32 	%f1435, %f1433, %f1433;
	mul.f32 	%f1436, %f1434, %f1434;
	add.f32 	%f5077, %f1435, %f1436;
	setp.gt.f32 	%p362, %f5077, 0f40800000;
	mov.b32 	%r372, 358;
	mov.u32 	%r1016, %r372;
	@%p362 bra 	$L__BB2_1002;
	sub.f32 	%f5078, %f1435, %f1436;
	add.f32 	%f5079, %f1433, %f1433;
	add.f32 	%f1437, %f1, %f5078;
	fma.rn.f32 	%f1438, %f5079, %f1434, %f2;
	mul.f32 	%f1439, %f1437, %f1437;
	mul.f32 	%f1440, %f1438, %f1438;
	add.f32 	%f5080, %f1439, %f1440;
	setp.gt.f32 	%p363, %f5080, 0f40800000;
	mov.b32 	%r373, 359;
	mov.u32 	%r1016, %r373;
	@%p363 bra 	$L__BB2_1002;
	sub.f32 	%f5081, %f1439, %f1440;
	add.f32 	%f5082, %f1437, %f1437;
	add.f32 	%f1441, %f1, %f5081;
	fma.rn.f32 	%f1442, %f5082, %f1438, %f2;
	mul.f32 	%f1443, %f1441, %f1441;
	mul.f32 	%f1444, %f1442, %f1442;
	add.f32 	%f5083, %f1443, %f1444;
	setp.gt.f32 	%p364, %f5083, 0f40800000;
	mov.b32 	%r374, 360;
	mov.u32 	%r1016, %r374;
	@%p364 bra 	$L__BB2_1002;
	sub.f32 	%f5084, %f1443, %f1444;
	add.f32 	%f5085, %f1441, %f1441;
	add.f32 	%f1445, %f1, %f5084;
	fma.rn.f32 	%f1446, %f5085, %f1442, %f2;
	mul.f32 	%f1447, %f1445, %f1445;
	mul.f32 	%f1448, %f1446, %f1446;
	add.f32 	%f5086, %f1447, %f1448;
	setp.gt.f32 	%p365, %f5086, 0f40800000;
	mov.b32 	%r375, 361;
	mov.u32 	%r1016, %r375;
	@%p365 bra 	$L__BB2_1002;
	sub.f32 	%f5087, %f1447, %f1448;
	add.f32 	%f5088, %f1445, %f1445;
	add.f32 	%f1449, %f1, %f5087;
	fma.rn.f32 	%f1450, %f5088, %f1446, %f2;
	mul.f32 	%f1451, %f1449, %f1449;
	mul.f32 	%f1452, %f1450, %f1450;
	add.f32 	%f5089, %f1451, %f1452;
	setp.gt.f32 	%p366, %f5089, 0f40800000;
	mov.b32 	%r376, 362;
	mov.u32 	%r1016, %r376;
	@%p366 bra 	$L__BB2_1002;
	sub.f32 	%f5090, %f1451, %f1452;
	add.f32 	%f5091, %f1449, %f1449;
	add.f32 	%f1453, %f1, %f5090;
	fma.rn.f32 	%f1454, %f5091, %f1450, %f2;
	mul.f32 	%f1455, %f1453, %f1453;
	mul.f32 	%f1456, %f1454, %f1454;
	add.f32 	%f5092, %f1455, %f1456;
	setp.gt.f32 	%p367, %f5092, 0f40800000;
	mov.b32 	%r377, 363;
	mov.u32 	%r1016, %r377;
	@%p367 bra 	$L__BB2_1002;
	sub.f32 	%f5093, %f1455, %f1456;
	add.f32 	%f5094, %f1453, %f1453;
	add.f32 	%f1457, %f1, %f5093;
	fma.rn.f32 	%f1458, %f5094, %f1454, %f2;
	mul.f32 	%f1459, %f1457, %f1457;
	mul.f32 	%f1460, %f1458, %f1458;
	add.f32 	%f5095, %f1459, %f1460;
	setp.gt.f32 	%p368, %f5095, 0f40800000;
	mov.b32 	%r378, 364;
	mov.u32 	%r1016, %r378;
	@%p368 bra 	$L__BB2_1002;
	sub.f32 	%f5096, %f1459, %f1460;
	add.f32 	%f5097, %f1457, %f1457;
	add.f32 	%f1461, %f1, %f5096;
	fma.rn.f32 	%f1462, %f5097, %f1458, %f2;
	mul.f32 	%f1463, %f1461, %f1461;
	mul.f32 	%f1464, %f1462, %f1462;
	add.f32 	%f5098, %f1463, %f1464;
	setp.gt.f32 	%p369, %f5098, 0f40800000;
	mov.b32 	%r379, 365;
	mov.u32 	%r1016, %r379;
	@%p369 bra 	$L__BB2_1002;
	sub.f32 	%f5099, %f1463, %f1464;
	add.f32 	%f5100, %f1461, %f1461;
	add.f32 	%f1465, %f1, %f5099;
	fma.rn.f32 	%f1466, %f5100, %f1462, %f2;
	mul.f32 	%f1467, %f1465, %f1465;
	mul.f32 	%f1468, %f1466, %f1466;
	add.f32 	%f5101, %f1467, %f1468;
	setp.gt.f32 	%p370, %f5101, 0f40800000;
	mov.b32 	%r380, 366;
	mov.u32 	%r1016, %r380;
	@%p370 bra 	$L__BB2_1002;
	sub.f32 	%f5102, %f1467, %f1468;
	add.f32 	%f5103, %f1465, %f1465;
	add.f32 	%f1469, %f1, %f5102;
	fma.rn.f32 	%f1470, %f5103, %f1466, %f2;
	mul.f32 	%f1471, %f1469, %f1469;
	mul.f32 	%f1472, %f1470, %f1470;
	add.f32 	%f5104, %f1471, %f1472;
	setp.gt.f32 	%p371, %f5104, 0f40800000;
	mov.b32 	%r381, 367;
	mov.u32 	%r1016, %r381;
	@%p371 bra 	$L__BB2_1002;
	sub.f32 	%f5105, %f1471, %f1472;
	add.f32 	%f5106, %f1469, %f1469;
	add.f32 	%f1473, %f1, %f5105;
	fma.rn.f32 	%f1474, %f5106, %f1470, %f2;
	mul.f32 	%f1475, %f1473, %f1473;
	mul.f32 	%f1476, %f1474, %f1474;
	add.f32 	%f5107, %f1475, %f1476;
	setp.gt.f32 	%p372, %f5107, 0f40800000;
	mov.b32 	%r382, 368;
	mov.u32 	%r1016, %r382;
	@%p372 bra 	$L__BB2_1002;
	sub.f32 	%f5108, %f1475, %f1476;
	add.f32 	%f5109, %f1473, %f1473;
	add.f32 	%f1477, %f1, %f5108;
	fma.rn.f32 	%f1478, %f5109, %f1474, %f2;
	mul.f32 	%f1479, %f1477, %f1477;
	mul.f32 	%f1480, %f1478, %f1478;
	add.f32 	%f5110, %f1479, %f1480;
	setp.gt.f32 	%p373, %f5110, 0f40800000;
	mov.b32 	%r383, 369;
	mov.u32 	%r1016, %r383;
	@%p373 bra 	$L__BB2_1002;
	sub.f32 	%f5111, %f1479, %f1480;
	add.f32 	%f5112, %f1477, %f1477;
	add.f32 	%f1481, %f1, %f5111;
	fma.rn.f32 	%f1482, %f5112, %f1478, %f2;
	mul.f32 	%f1483, %f1481, %f1481;
	mul.f32 	%f1484, %f1482, %f1482;
	add.f32 	%f5113, %f1483, %f1484;
	setp.gt.f32 	%p374, %f5113, 0f40800000;
	mov.b32 	%r384, 370;
	mov.u32 	%r1016, %r384;
	@%p374 bra 	$L__BB2_1002;
	sub.f32 	%f5114, %f1483, %f1484;
	add.f32 	%f5115, %f1481, %f1481;
	add.f32 	%f1485, %f1, %f5114;
	fma.rn.f32 	%f1486, %f5115, %f1482, %f2;
	mul.f32 	%f1487, %f1485, %f1485;
	mul.f32 	%f1488, %f1486, %f1486;
	add.f32 	%f5116, %f1487, %f1488;
	setp.gt.f32 	%p375, %f5116, 0f40800000;
	mov.b32 	%r385, 371;
	mov.u32 	%r1016, %r385;
	@%p375 bra 	$L__BB2_1002;
	sub.f32 	%f5117, %f1487, %f1488;
	add.f32 	%f5118, %f1485, %f1485;
	add.f32 	%f1489, %f1, %f5117;
	fma.rn.f32 	%f1490, %f5118, %f1486, %f2;
	mul.f32 	%f1491, %f1489, %f1489;
	mul.f32 	%f1492, %f1490, %f1490;
	add.f32 	%f5119, %f1491, %f1492;
	setp.gt.f32 	%p376, %f5119, 0f40800000;
	mov.b32 	%r386, 372;
	mov.u32 	%r1016, %r386;
	@%p376 bra 	$L__BB2_1002;
	sub.f32 	%f5120, %f1491, %f1492;
	add.f32 	%f5121, %f1489, %f1489;
	add.f32 	%f1493, %f1, %f5120;
	fma.rn.f32 	%f1494, %f5121, %f1490, %f2;
	mul.f32 	%f1495, %f1493, %f1493;
	mul.f32 	%f1496, %f1494, %f1494;
	add.f32 	%f5122, %f1495, %f1496;
	setp.gt.f32 	%p377, %f5122, 0f40800000;
	mov.b32 	%r387, 373;
	mov.u32 	%r1016, %r387;
	@%p377 bra 	$L__BB2_1002;
	sub.f32 	%f5123, %f1495, %f1496;
	add.f32 	%f5124, %f1493, %f1493;
	add.f32 	%f1497, %f1, %f5123;
	fma.rn.f32 	%f1498, %f5124, %f1494, %f2;
	mul.f32 	%f1499, %f1497, %f1497;
	mul.f32 	%f1500, %f1498, %f1498;
	add.f32 	%f5125, %f1499, %f1500;
	setp.gt.f32 	%p378, %f5125, 0f40800000;
	mov.b32 	%r388, 374;
	mov.u32 	%r1016, %r388;
	@%p378 bra 	$L__BB2_1002;
	sub.f32 	%f5126, %f1499, %f1500;
	add.f32 	%f5127, %f1497, %f1497;
	add.f32 	%f1501, %f1, %f5126;
	fma.rn.f32 	%f1502, %f5127, %f1498, %f2;
	mul.f32 	%f1503, %f1501, %f1501;
	mul.f32 	%f1504, %f1502, %f1502;
	add.f32 	%f5128, %f1503, %f1504;
	setp.gt.f32 	%p379, %f5128, 0f40800000;
	mov.b32 	%r389, 375;
	mov.u32 	%r1016, %r389;
	@%p379 bra 	$L__BB2_1002;
	sub.f32 	%f5129, %f1503, %f1504;
	add.f32 	%f5130, %f1501, %f1501;
	add.f32 	%f1505, %f1, %f5129;
	fma.rn.f32 	%f1506, %f5130, %f1502, %f2;
	mul.f32 	%f1507, %f1505, %f1505;
	mul.f32 	%f1508, %f1506, %f1506;
	add.f32 	%f5131, %f1507, %f1508;
	setp.gt.f32 	%p380, %f5131, 0f40800000;
	mov.b32 	%r390, 376;
	mov.u32 	%r1016, %r390;
	@%p380 bra 	$L__BB2_1002;
	sub.f32 	%f5132, %f1507, %f1508;
	add.f32 	%f5133, %f1505, %f1505;
	add.f32 	%f1509, %f1, %f5132;
	fma.rn.f32 	%f1510, %f5133, %f1506, %f2;
	mul.f32 	%f1511, %f1509, %f1509;
	mul.f32 	%f1512, %f1510, %f1510;
	add.f32 	%f5134, %f1511, %f1512;
	setp.gt.f32 	%p381, %f5134, 0f40800000;
	mov.b32 	%r391, 377;
	mov.u32 	%r1016, %r391;
	@%p381 bra 	$L__BB2_1002;
	sub.f32 	%f5135, %f1511, %f1512;
	add.f32 	%f5136, %f1509, %f1509;
	add.f32 	%f1513, %f1, %f5135;
	fma.rn.f32 	%f1514, %f5136, %f1510, %f2;
	mul.f32 	%f1515, %f1513, %f1513;
	mul.f32 	%f1516, %f1514, %f1514;
	add.f32 	%f5137, %f1515, %f1516;
	setp.gt.f32 	%p382, %f5137, 0f40800000;
	mov.b32 	%r392, 378;
	mov.u32 	%r1016, %r392;
	@%p382 bra 	$L__BB2_1002;
	sub.f32 	%f5138, %f1515, %f1516;
	add.f32 	%f5139, %f1513, %f1513;
	add.f32 	%f1517, %f1, %f5138;
	fma.rn.f32 	%f1518, %f5139, %f1514, %f2;
	mul.f32 	%f1519, %f1517, %f1517;
	mul.f32 	%f1520, %f1518, %f1518;
	add.f32 	%f5140, %f1519, %f1520;
	setp.gt.f32 	%p383, %f5140, 0f40800000;
	mov.b32 	%r393, 379;
	mov.u32 	%r1016, %r393;
	@%p383 bra 	$L__BB2_1002;
	sub.f32 	%f5141, %f1519, %f1520;
	add.f32 	%f5142, %f1517, %f1517;
	add.f32 	%f1521, %f1, %f5141;
	fma.rn.f32 	%f1522, %f5142, %f1518, %f2;
	mul.f32 	%f1523, %f1521, %f1521;
	mul.f32 	%f1524, %f1522, %f1522;
	add.f32 	%f5143, %f1523, %f1524;
	setp.gt.f32 	%p384, %f5143, 0f40800000;
	mov.b32 	%r394, 380;
	mov.u32 	%r1016, %r394;
	@%p384 bra 	$L__BB2_1002;
	sub.f32 	%f5144, %f1523, %f1524;
	add.f32 	%f5145, %f1521, %f1521;
	add.f32 	%f1525, %f1, %f5144;
	fma.rn.f32 	%f1526, %f5145, %f1522, %f2;
	mul.f32 	%f1527, %f1525, %f1525;
	mul.f32 	%f1528, %f1526, %f1526;
	add.f32 	%f5146, %f1527, %f1528;
	setp.gt.f32 	%p385, %f5146, 0f40800000;
	mov.b32 	%r395, 381;
	mov.u32 	%r1016, %r395;
	@%p385 bra 	$L__BB2_1002;
	sub.f32 	%f5147, %f1527, %f1528;
	add.f32 	%f5148, %f1525, %f1525;
	add.f32 	%f1529, %f1, %f5147;
	fma.rn.f32 	%f1530, %f5148, %f1526, %f2;
	mul.f32 	%f1531, %f1529, %f1529;
	mul.f32 	%f1532, %f1530, %f1530;
	add.f32 	%f5149, %f1531, %f1532;
	setp.gt.f32 	%p386, %f5149, 0f40800000;
	mov.b32 	%r396, 382;
	mov.u32 	%r1016, %r396;
	@%p386 bra 	$L__BB2_1002;
	sub.f32 	%f5150, %f1531, %f1532;
	add.f32 	%f5151, %f1529, %f1529;
	add.f32 	%f1533, %f1, %f5150;
	fma.rn.f32 	%f1534, %f5151, %f1530, %f2;
	mul.f32 	%f1535, %f1533, %f1533;
	mul.f32 	%f1536, %f1534, %f1534;
	add.f32 	%f5152, %f1535, %f1536;
	setp.gt.f32 	%p387, %f5152, 0f40800000;
	mov.b32 	%r397, 383;
	mov.u32 	%r1016, %r397;
	@%p387 bra 	$L__BB2_1002;
	sub.f32 	%f5153, %f1535, %f1536;
	add.f32 	%f5154, %f1533, %f1533;
	add.f32 	%f1537, %f1, %f5153;
	fma.rn.f32 	%f1538, %f5154, %f1534, %f2;
	mul.f32 	%f1539, %f1537, %f1537;
	mul.f32 	%f1540, %f1538, %f1538;
	add.f32 	%f5155, %f1539, %f1540;
	setp.gt.f32 	%p388, %f5155, 0f40800000;
	mov.b32 	%r398, 384;
	mov.u32 	%r1016, %r398;
	@%p388 bra 	$L__BB2_1002;
	sub.f32 	%f5156, %f1539, %f1540;
	add.f32 	%f5157, %f1537, %f1537;
	add.f32 	%f1541, %f1, %f5156;
	fma.rn.f32 	%f1542, %f5157, %f1538, %f2;
	mul.f32 	%f1543, %f1541, %f1541;
	mul.f32 	%f1544, %f1542, %f1542;
	add.f32 	%f5158, %f1543, %f1544;
	setp.gt.f32 	%p389, %f5158, 0f40800000;
	mov.b32 	%r399, 385;
	mov.u32 	%r1016, %r399;
	@%p389 bra 	$L__BB2_1002;
	sub.f32 	%f5159, %f1543, %f1544;
	add.f32 	%f5160, %f1541, %f1541;
	add.f32 	%f1545, %f1, %f5159;
	fma.rn.f32 	%f1546, %f5160, %f1542, %f2;
	mul.f32 	%f1547, %f1545, %f1545;
	mul.f32 	%f1548, %f1546, %f1546;
	add.f32 	%f5161, %f1547, %f1548;
	setp.gt.f32 	%p390, %f5161, 0f40800000;
	mov.b32 	%r400, 386;
	mov.u32 	%r1016, %r400;
	@%p390 bra 	$L__BB2_1002;
	sub.f32 	%f5162, %f1547, %f1548;
	add.f32 	%f5163, %f1545, %f1545;
	add.f32 	%f1549, %f1, %f5162;
	fma.rn.f32 	%f1550, %f5163, %f1546, %f2;
	mul.f32 	%f1551, %f1549, %f1549;
	mul.f32 	%f1552, %f1550, %f1550;
	add.f32 	%f5164, %f1551, %f1552;
	setp.gt.f32 	%p391, %f5164, 0f40800000;
	mov.b32 	%r401, 387;
	mov.u32 	%r1016, %r401;
	@%p391 bra 	$L__BB2_1002;
	sub.f32 	%f5165, %f1551, %f1552;
	add.f32 	%f5166, %f1549, %f1549;
	add.f32 	%f1553, %f1, %f5165;
	fma.rn.f32 	%f1554, %f5166, %f1550, %f2;
	mul.f32 	%f1555, %f1553, %f1553;
	mul.f32 	%f1556, %f1554, %f1554;
	add.f32 	%f5167, %f1555, %f1556;
	setp.gt.f32 	%p392, %f5167, 0f40800000;
	mov.b32 	%r402, 388;
	mov.u32 	%r1016, %r402;
	@%p392 bra 	$L__BB2_1002;
	sub.f32 	%f5168, %f1555, %f1556;
	add.f32 	%f5169, %f1553, %f1553;
	add.f32 	%f1557, %f1, %f5168;
	fma.rn.f32 	%f1558, %f5169, %f1554, %f2;
	mul.f32 	%f1559, %f1557, %f1557;
	mul.f32 	%f1560, %f1558, %f1558;
	add.f32 	%f5170, %f1559, %f1560;
	setp.gt.f32 	%p393, %f5170, 0f40800000;
	mov.b32 	%r403, 389;
	mov.u32 	%r1016, %r403;
	@%p393 bra 	$L__BB2_1002;
	sub.f32 	%f5171, %f1559, %f1560;
	add.f32 	%f5172, %f1557, %f1557;
	add.f32 	%f1561, %f1, %f5171;
	fma.rn.f32 	%f1562, %f5172, %f1558, %f2;
	mul.f32 	%f1563, %f1561, %f1561;
	mul.f32 	%f1564, %f1562, %f1562;
	add.f32 	%f5173, %f1563, %f1564;
	setp.gt.f32 	%p394, %f5173, 0f40800000;
	mov.b32 	%r404, 390;
	mov.u32 	%r1016, %r404;
	@%p394 bra 	$L__BB2_1002;
	sub.f32 	%f5174, %f1563, %f1564;
	add.f32 	%f5175, %f1561, %f1561;
	add.f32 	%f1565, %f1, %f5174;
	fma.rn.f32 	%f1566, %f5175, %f1562, %f2;
	mul.f32 	%f1567, %f1565, %f1565;
	mul.f32 	%f1568, %f1566, %f1566;
	add.f32 	%f5176, %f1567, %f1568;
	setp.gt.f32 	%p395, %f5176, 0f40800000;
	mov.b32 	%r405, 391;
	mov.u32 	%r1016, %r405;
	@%p395 bra 	$L__BB2_1002;
	sub.f32 	%f5177, %f1567, %f1568;
	add.f32 	%f5178, %f1565, %f1565;
	add.f32 	%f1569, %f1, %f5177;
	fma.rn.f32 	%f1570, %f5178, %f1566, %f2;
	mul.f32 	%f1571, %f1569, %f1569;
	mul.f32 	%f1572, %f1570, %f1570;
	add.f32 	%f5179, %f1571, %f1572;
	setp.gt.f32 	%p396, %f5179, 0f40800000;
	mov.b32 	%r406, 392;
	mov.u32 	%r1016, %r406;
	@%p396 bra 	$L__BB2_1002;
	sub.f32 	%f5180, %f1571, %f1572;
	add.f32 	%f5181, %f1569, %f1569;
	add.f32 	%f1573, %f1, %f5180;
	fma.rn.f32 	%f1574, %f5181, %f1570, %f2;
	mul.f32 	%f1575, %f1573, %f1573;
	mul.f32 	%f1576, %f1574, %f1574;
	add.f32 	%f5182, %f1575, %f1576;
	setp.gt.f32 	%p397, %f5182, 0f40800000;
	mov.b32 	%r407, 393;
	mov.u32 	%r1016, %r407;
	@%p397 bra 	$L__BB2_1002;
	sub.f32 	%f5183, %f1575, %f1576;
	add.f32 	%f5184, %f1573, %f1573;
	add.f32 	%f1577, %f1, %f5183;
	fma.rn.f32 	%f1578, %f5184, %f1574, %f2;
	mul.f32 	%f1579, %f1577, %f1577;
	mul.f32 	%f1580, %f1578, %f1578;
	add.f32 	%f5185, %f1579, %f1580;
	setp.gt.f32 	%p398, %f5185, 0f40800000;
	mov.b32 	%r408, 394;
	mov.u32 	%r1016, %r408;
	@%p398 bra 	$L__BB2_1002;
	sub.f32 	%f5186, %f1579, %f1580;
	add.f32 	%f5187, %f1577, %f1577;
	add.f32 	%f1581, %f1, %f5186;
	fma.rn.f32 	%f1582, %f5187, %f1578, %f2;
	mul.f32 	%f1583, %f1581, %f1581;
	mul.f32 	%f1584, %f1582, %f1582;
	add.f32 	%f5188, %f1583, %f1584;
	setp.gt.f32 	%p399, %f5188, 0f40800000;
	mov.b32 	%r409, 395;
	mov.u32 	%r1016, %r409;
	@%p399 bra 	$L__BB2_1002;
	sub.f32 	%f5189, %f1583, %f1584;
	add.f32 	%f5190, %f1581, %f1581;
	add.f32 	%f1585, %f1, %f5189;
	fma.rn.f32 	%f1586, %f5190, %f1582, %f2;
	mul.f32 	%f1587, %f1585, %f1585;
	mul.f32 	%f1588, %f1586, %f1586;
	add.f32 	%f5191, %f1587, %f1588;
	setp.gt.f32 	%p400, %f5191, 0f40800000;
	mov.b32 	%r410, 396;
	mov.u32 	%r1016, %r410;
	@%p400 bra 	$L__BB2_1002;
	sub.f32 	%f5192, %f1587, %f1588;
	add.f32 	%f5193, %f1585, %f1585;
	add.f32 	%f1589, %f1, %f5192;
	fma.rn.f32 	%f1590, %f5193, %f1586, %f2;
	mul.f32 	%f1591, %f1589, %f1589;
	mul.f32 	%f1592, %f1590, %f1590;
	add.f32 	%f5194, %f1591, %f1592;
	setp.gt.f32 	%p401, %f5194, 0f40800000;
	mov.b32 	%r411, 397;
	mov.u32 	%r1016, %r411;
	@%p401 bra 	$L__BB2_1002;
	sub.f32 	%f5195, %f1591, %f1592;
	add.f32 	%f5196, %f1589, %f1589;
	add.f32 	%f1593, %f1, %f5195;
	fma.rn.f32 	%f1594, %f5196, %f1590, %f2;
	mul.f32 	%f1595, %f1593, %f1593;
	mul.f32 	%f1596, %f1594, %f1594;
	add.f32 	%f5197, %f1595, %f1596;
	setp.gt.f32 	%p402, %f5197, 0f40800000;
	mov.b32 	%r412, 398;
	mov.u32 	%r1016, %r412;
	@%p402 bra 	$L__BB2_1002;
	sub.f32 	%f5198, %f1595, %f1596;
	add.f32 	%f5199, %f1593, %f1593;
	add.f32 	%f1597, %f1, %f5198;
	fma.rn.f32 	%f1598, %f5199, %f1594, %f2;
	mul.f32 	%f1599, %f1597, %f1597;
	mul.f32 	%f1600, %f1598, %f1598;
	add.f32 	%f5200, %f1599, %f1600;
	setp.gt.f32 	%p403, %f5200, 0f40800000;
	mov.b32 	%r413, 399;
	mov.u32 	%r1016, %r413;
	@%p403 bra 	$L__BB2_1002;
	sub.f32 	%f5201, %f1599, %f1600;
	add.f32 	%f5202, %f1597, %f1597;
	add.f32 	%f1601, %f1, %f5201;
	fma.rn.f32 	%f1602, %f5202, %f1598, %f2;
	mul.f32 	%f1603, %f1601, %f1601;
	mul.f32 	%f1604, %f1602, %f1602;
	add.f32 	%f5203, %f1603, %f1604;
	setp.gt.f32 	%p404, %f5203, 0f40800000;
	mov.b32 	%r414, 400;
	mov.u32 	%r1016, %r414;
	@%p404 bra 	$L__BB2_1002;
	sub.f32 	%f5204, %f1603, %f1604;
	add.f32 	%f5205, %f1601, %f1601;
	add.f32 	%f1605, %f1, %f5204;
	fma.rn.f32 	%f1606, %f5205, %f1602, %f2;
	mul.f32 	%f1607, %f1605, %f1605;
	mul.f32 	%f1608, %f1606, %f1606;
	add.f32 	%f5206, %f1607, %f1608;
	setp.gt.f32 	%p405, %f5206, 0f40800000;
	mov.b32 	%r415, 401;
	mov.u32 	%r1016, %r415;
	@%p405 bra 	$L__BB2_1002;
	sub.f32 	%f5207, %f1607, %f1608;
	add.f32 	%f5208, %f1605, %f1605;
	add.f32 	%f1609, %f1, %f5207;
	fma.rn.f32 	%f1610, %f5208, %f1606, %f2;
	mul.f32 	%f1611, %f1609, %f1609;
	mul.f32 	%f1612, %f1610, %f1610;
	add.f32 	%f5209, %f1611, %f1612;
	setp.gt.f32 	%p406, %f5209, 0f40800000;
	mov.b32 	%r416, 402;
	mov.u32 	%r1016, %r416;
	@%p406 bra 	$L__BB2_1002;
	sub.f32 	%f5210, %f1611, %f1612;
	add.f32 	%f5211, %f1609, %f1609;
	add.f32 	%f1613, %f1, %f5210;
	fma.rn.f32 	%f1614, %f5211, %f1610, %f2;
	mul.f32 	%f1615, %f1613, %f1613;
	mul.f32 	%f1616, %f1614, %f1614;
	add.f32 	%f5212, %f1615, %f1616;
	setp.gt.f32 	%p407, %f5212, 0f40800000;
	mov.b32 	%r417, 403;
	mov.u32 	%r1016, %r417;
	@%p407 bra 	$L__BB2_1002;
	sub.f32 	%f5213, %f1615, %f1616;
	add.f32 	%f5214, %f1613, %f1613;
	add.f32 	%f1617, %f1, %f5213;
	fma.rn.f32 	%f1618, %f5214, %f1614, %f2;
	mul.f32 	%f1619, %f1617, %f1617;
	mul.f32 	%f1620, %f1618, %f1618;
	add.f32 	%f5215, %f1619, %f1620;
	setp.gt.f32 	%p408, %f5215, 0f40800000;
	mov.b32 	%r418, 404;
	mov.u32 	%r1016, %r418;
	@%p408 bra 	$L__BB2_1002;
	sub.f32 	%f5216, %f1619, %f1620;
	add.f32 	%f5217, %f1617, %f1617;
	add.f32 	%f1621, %f1, %f5216;
	fma.rn.f32 	%f1622, %f5217, %f1618, %f2;
	mul.f32 	%f1623, %f1621, %f1621;
	mul.f32 	%f1624, %f1622, %f1622;
	add.f32 	%f5218, %f1623, %f1624;
	setp.gt.f32 	%p409, %f5218, 0f40800000;
	mov.b32 	%r419, 405;
	mov.u32 	%r1016, %r419;
	@%p409 bra 	$L__BB2_1002;
	sub.f32 	%f5219, %f1623, %f1624;
	add.f32 	%f5220, %f1621, %f1621;
	add.f32 	%f1625, %f1, %f5219;
	fma.rn.f32 	%f1626, %f5220, %f1622, %f2;
	mul.f32 	%f1627, %f1625, %f1625;
	mul.f32 	%f1628, %f1626, %f1626;
	add.f32 	%f5221, %f1627, %f1628;
	setp.gt.f32 	%p410, %f5221, 0f40800000;
	mov.b32 	%r420, 406;
	mov.u32 	%r1016, %r420;
	@%p410 bra 	$L__BB2_1002;
	sub.f32 	%f5222, %f1627, %f1628;
	add.f32 	%f5223, %f1625, %f1625;
	add.f32 	%f1629, %f1, %f5222;
	fma.rn.f32 	%f1630, %f5223, %f1626, %f2;
	mul.f32 	%f1631, %f1629, %f1629;
	mul.f32 	%f1632, %f1630, %f1630;
	add.f32 	%f5224, %f1631, %f1632;
	setp.gt.f32 	%p411, %f5224, 0f40800000;
	mov.b32 	%r421, 407;
	mov.u32 	%r1016, %r421;
	@%p411 bra 	$L__BB2_1002;
	sub.f32 	%f5225, %f1631, %f1632;
	add.f32 	%f5226, %f1629, %f1629;
	add.f32 	%f1633, %f1, %f5225;
	fma.rn.f32 	%f1634, %f5226, %f1630, %f2;
	mul.f32 	%f1635, %f1633, %f1633;
	mul.f32 	%f1636, %f1634, %f1634;
	add.f32 	%f5227, %f1635, %f1636;
	setp.gt.f32 	%p412, %f5227, 0f40800000;
	mov.b32 	%r422, 408;
	mov.u32 	%r1016, %r422;
	@%p412 bra 	$L__BB2_1002;
	sub.f32 	%f5228, %f1635, %f1636;
	add.f32 	%f5229, %f1633, %f1633;
	add.f32 	%f1637, %f1, %f5228;
	fma.rn.f32 	%f1638, %f5229, %f1634, %f2;
	mul.f32 	%f1639, %f1637, %f1637;
	mul.f32 	%f1640, %f1638, %f1638;
	add.f32 	%f5230, %f1639, %f1640;
	setp.gt.f32 	%p413, %f5230, 0f40800000;
	mov.b32 	%r423, 409;
	mov.u32 	%r1016, %r423;
	@%p413 bra 	$L__BB2_1002;
	sub.f32 	%f5231, %f1639, %f1640;
	add.f32 	%f5232, %f1637, %f1637;
	add.f32 	%f1641, %f1, %f5231;
	fma.rn.f32 	%f1642, %f5232, %f1638, %f2;
	mul.f32 	%f1643, %f1641, %f1641;
	mul.f32 	%f1644, %f1642, %f1642;
	add.f32 	%f5233, %f1643, %f1644;
	setp.gt.f32 	%p414, %f5233, 0f40800000;
	mov.b32 	%r424, 410;
	mov.u32 	%r1016, %r424;
	@%p414 bra 	$L__BB2_1002;
	sub.f32 	%f5234, %f1643, %f1644;
	add.f32 	%f5235, %f1641, %f1641;
	add.f32 	%f1645, %f1, %f5234;
	fma.rn.f32 	%f1646, %f5235, %f1642, %f2;
	mul.f32 	%f1647, %f1645, %f1645;
	mul.f32 	%f1648, %f1646, %f1646;
	add.f32 	%f5236, %f1647, %f1648;
	setp.gt.f32 	%p415, %f5236, 0f40800000;
	mov.b32 	%r425, 411;
	mov.u32 	%r1016, %r425;
	@%p415 bra 	$L__BB2_1002;
	sub.f32 	%f5237, %f1647, %f1648;
	add.f32 	%f5238, %f1645, %f1645;
	add.f32 	%f1649, %f1, %f5237;
	fma.rn.f32 	%f1650, %f5238, %f1646, %f2;
	mul.f32 	%f1651, %f1649, %f1649;
	mul.f32 	%f1652, %f1650, %f1650;
	add.f32 	%f5239, %f1651, %f1652;
	setp.gt.f32 	%p416, %f5239, 0f40800000;
	mov.b32 	%r426, 412;
	mov.u32 	%r1016, %r426;
	@%p416 bra 	$L__BB2_1002;
	sub.f32 	%f5240, %f1651, %f1652;
	add.f32 	%f5241, %f1649, %f1649;
	add.f32 	%f1653, %f1, %f5240;
	fma.rn.f32 	%f1654, %f5241, %f1650, %f2;
	mul.f32 	%f1655, %f1653, %f1653;
	mul.f32 	%f1656, %f1654, %f1654;
	add.f32 	%f5242, %f1655, %f1656;
	setp.gt.f32 	%p417, %f5242, 0f40800000;
	mov.b32 	%r427, 413;
	mov.u32 	%r1016, %r427;
	@%p417 bra 	$L__BB2_1002;
	sub.f32 	%f5243, %f1655, %f1656;
	add.f32 	%f5244, %f1653, %f1653;
	add.f32 	%f1657, %f1, %f5243;
	fma.rn.f32 	%f1658, %f5244, %f1654, %f2;
	mul.f32 	%f1659, %f1657, %f1657;
	mul.f32 	%f1660, %f1658, %f1658;
	add.f32 	%f5245, %f1659, %f1660;
	setp.gt.f32 	%p418, %f5245, 0f40800000;
	mov.b32 	%r428, 414;
	mov.u32 	%r1016, %r428;
	@%p418 bra 	$L__BB2_1002;
	sub.f32 	%f5246, %f1659, %f1660;
	add.f32 	%f5247, %f1657, %f1657;
	add.f32 	%f1661, %f1, %f5246;
	fma.rn.f32 	%f1662, %f5247, %f1658, %f2;
	mul.f32 	%f1663, %f1661, %f1661;
	mul.f32 	%f1664, %f1662, %f1662;
	add.f32 	%f5248, %f1663, %f1664;
	setp.gt.f32 	%p419, %f5248, 0f40800000;
	mov.b32 	%r429, 415;
	mov.u32 	%r1016, %r429;
	@%p419 bra 	$L__BB2_1002;
	sub.f32 	%f5249, %f1663, %f1664;
	add.f32 	%f5250, %f1661, %f1661;
	add.f32 	%f1665, %f1, %f5249;
	fma.rn.f32 	%f1666, %f5250, %f1662, %f2;
	mul.f32 	%f1667, %f1665, %f1665;
	mul.f32 	%f1668, %f1666, %f1666;
	add.f32 	%f5251, %f1667, %f1668;
	setp.gt.f32 	%p420, %f5251, 0f40800000;
	mov.b32 	%r430, 416;
	mov.u32 	%r1016, %r430;
	@%p420 bra 	$L__BB2_1002;
	sub.f32 	%f5252, %f1667, %f1668;
	add.f32 	%f5253, %f1665, %f1665;
	add.f32 	%f1669, %f1, %f5252;
	fma.rn.f32 	%f1670, %f5253, %f1666, %f2;
	mul.f32 	%f1671, %f1669, %f1669;
	mul.f32 	%f1672, %f1670, %f1670;
	add.f32 	%f5254, %f1671, %f1672;
	setp.gt.f32 	%p421, %f5254, 0f40800000;
	mov.b32 	%r431, 417;
	mov.u32 	%r1016, %r431;
	@%p421 bra 	$L__BB2_1002;
	sub.f32 	%f5255, %f1671, %f1672;
	add.f32 	%f5256, %f1669, %f1669;
	add.f32 	%f1673, %f1, %f5255;
	fma.rn.f32 	%f1674, %f5256, %f1670, %f2;
	mul.f32 	%f1675, %f1673, %f1673;
	mul.f32 	%f1676, %f1674, %f1674;
	add.f32 	%f5257, %f1675, %f1676;
	setp.gt.f32 	%p422, %f5257, 0f40800000;
	mov.b32 	%r432, 418;
	mov.u32 	%r1016, %r432;
	@%p422 bra 	$L__BB2_1002;
	sub.f32 	%f5258, %f1675, %f1676;
	add.f32 	%f5259, %f1673, %f1673;
	add.f32 	%f1677, %f1, %f5258;
	fma.rn.f32 	%f1678, %f5259, %f1674, %f2;
	mul.f32 	%f1679, %f1677, %f1677;
	mul.f32 	%f1680, %f1678, %f1678;
	add.f32 	%f5260, %f1679, %f1680;
	setp.gt.f32 	%p423, %f5260, 0f40800000;
	mov.b32 	%r433, 419;
	mov.u32 	%r1016, %r433;
	@%p423 bra 	$L__BB2_1002;
	sub.f32 	%f5261, %f1679, %f1680;
	add.f32 	%f5262, %f1677, %f1677;
	add.f32 	%f1681, %f1, %f5261;
	fma.rn.f32 	%f1682, %f5262, %f1678, %f2;
	mul.f32 	%f1683, %f1681, %f1681;
	mul.f32 	%f1684, %f1682, %f1682;
	add.f32 	%f5263, %f1683, %f1684;
	setp.gt.f32 	%p424, %f5263, 0f40800000;
	mov.b32 	%r434, 420;
	mov.u32 	%r1016, %r434;
	@%p424 bra 	$L__BB2_1002;
	sub.f32 	%f5264, %f1683, %f1684;
	add.f32 	%f5265, %f1681, %f1681;
	add.f32 	%f1685, %f1, %f5264;
	fma.rn.f32 	%f1686, %f5265, %f1682, %f2;
	mul.f32 	%f1687, %f1685, %f1685;
	mul.f32 	%f1688, %f1686, %f1686;
	add.f32 	%f5266, %f1687, %f1688;
	setp.gt.f32 	%p425, %f5266, 0f40800000;
	mov.b32 	%r435, 421;
	mov.u32 	%r1016, %r435;
	@%p425 bra 	$L__BB2_1002;
	sub.f32 	%f5267, %f1687, %f1688;
	add.f32 	%f5268, %f1685, %f1685;
	add.f32 	%f1689, %f1, %f5267;
	fma.rn.f32 	%f1690, %f5268, %f1686, %f2;
	mul.f32 	%f1691, %f1689, %f1689;
	mul.f32 	%f1692, %f1690, %f1690;
	add.f32 	%f5269, %f1691, %f1692;
	setp.gt.f32 	%p426, %f5269, 0f40800000;
	mov.b32 	%r436, 422;
	mov.u32 	%r1016, %r436;
	@%p426 bra 	$L__BB2_1002;
	sub.f32 	%f5270, %f1691, %f1692;
	add.f32 	%f5271, %f1689, %f1689;
	add.f32 	%f1693, %f1, %f5270;
	fma.rn.f32 	%f1694, %f5271, %f1690, %f2;
	mul.f32 	%f1695, %f1693, %f1693;
	mul.f32 	%f1696, %f1694, %f1694;
	add.f32 	%f5272, %f1695, %f1696;
	setp.gt.f32 	%p427, %f5272, 0f40800000;
	mov.b32 	%r437, 423;
	mov.u32 	%r1016, %r437;
	@%p427 bra 	$L__BB2_1002;
	sub.f32 	%f5273, %f1695, %f1696;
	add.f32 	%f5274, %f1693, %f1693;
	add.f32 	%f1697, %f1, %f5273;
	fma.rn.f32 	%f1698, %f5274, %f1694, %f2;
	mul.f32 	%f1699, %f1697, %f1697;
	mul.f32 	%f1700, %f1698, %f1698;
	add.f32 	%f5275, %f1699, %f1700;
	setp.gt.f32 	%p428, %f5275, 0f40800000;
	mov.b32 	%r438, 424;
	mov.u32 	%r1016, %r438;
	@%p428 bra 	$L__BB2_1002;
	sub.f32 	%f5276, %f1699, %f1700;
	add.f32 	%f5277, %f1697, %f1697;
	add.f32 	%f1701, %f1, %f5276;
	fma.rn.f32 	%f1702, %f5277, %f1698, %f2;
	mul.f32 	%f1703, %f1701, %f1701;
	mul.f32 	%f1704, %f1702, %f1702;
	add.f32 	%f5278, %f1703, %f1704;
	setp.gt.f32 	%p429, %f5278, 0f40800000;
	mov.b32 	%r439, 425;
	mov.u32 	%r1016, %r439;
	@%p429 bra 	$L__BB2_1002;
	sub.f32 	%f5279, %f1703, %f1704;
	add.f32 	%f5280, %f1701, %f1701;
	add.f32 	%f1705, %f1, %f5279;
	fma.rn.f32 	%f1706, %f5280, %f1702, %f2;
	mul.f32 	%f1707, %f1705, %f1705;
	mul.f32 	%f1708, %f1706, %f1706;
	add.f32 	%f5281, %f1707, %f1708;
	setp.gt.f32 	%p430, %f5281, 0f40800000;
	mov.b32 	%r440, 426;
	mov.u32 	%r1016, %r440;
	@%p430 bra 	$L__BB2_1002;
	sub.f32 	%f5282, %f1707, %f1708;
	add.f32 	%f5283, %f1705, %f1705;
	add.f32 	%f1709, %f1, %f5282;
	fma.rn.f32 	%f1710, %f5283, %f1706, %f2;
	mul.f32 	%f1711, %f1709, %f1709;
	mul.f32 	%f1712, %f1710, %f1710;
	add.f32 	%f5284, %f1711, %f1712;
	setp.gt.f32 	%p431, %f5284, 0f40800000;
	mov.b32 	%r441, 427;
	mov.u32 	%r1016, %r441;
	@%p431 bra 	$L__BB2_1002;
	sub.f32 	%f5285, %f1711, %f1712;
	add.f32 	%f5286, %f1709, %f1709;
	add.f32 	%f1713, %f1, %f5285;
	fma.rn.f32 	%f1714, %f5286, %f1710, %f2;
	mul.f32 	%f1715, %f1713, %f1713;
	mul.f32 	%f1716, %f1714, %f1714;
	add.f32 	%f5287, %f1715, %f1716;
	setp.gt.f32 	%p432, %f5287, 0f40800000;
	mov.b32 	%r442, 428;
	mov.u32 	%r1016, %r442;
	@%p432 bra 	$L__BB2_1002;
	sub.f32 	%f5288, %f1715, %f1716;
	add.f32 	%f5289, %f1713, %f1713;
	add.f32 	%f1717, %f1, %f5288;
	fma.rn.f32 	%f1718, %f5289, %f1714, %f2;
	mul.f32 	%f1719, %f1717, %f1717;
	mul.f32 	%f1720, %f1718, %f1718;
	add.f32 	%f5290, %f1719, %f1720;
	setp.gt.f32 	%p433, %f5290, 0f40800000;
	mov.b32 	%r443, 429;
	mov.u32 	%r1016, %r443;
	@%p433 bra 	$L__BB2_1002;
	sub.f32 	%f5291, %f1719, %f1720;
	add.f32 	%f5292, %f1717, %f1717;
	add.f32 	%f1721, %f1, %f5291;
	fma.rn.f32 	%f1722, %f5292, %f1718, %f2;
	mul.f32 	%f1723, %f1721, %f1721;
	mul.f32 	%f1724, %f1722, %f1722;
	add.f32 	%f5293, %f1723, %f1724;
	setp.gt.f32 	%p434, %f5293, 0f40800000;
	mov.b32 	%r444, 430;
	mov.u32 	%r1016, %r444;
	@%p434 bra 	$L__BB2_1002;
	sub.f32 	%f5294, %f1723, %f1724;
	add.f32 	%f5295, %f1721, %f1721;
	add.f32 	%f1725, %f1, %f5294;
	fma.rn.f32 	%f1726, %f5295, %f1722, %f2;
	mul.f32 	%f1727, %f1725, %f1725;
	mul.f32 	%f1728, %f1726, %f1726;
	add.f32 	%f5296, %f1727, %f1728;
	setp.gt.f32 	%p435, %f5296, 0f40800000;
	mov.b32 	%r445, 431;
	mov.u32 	%r1016, %r445;
	@%p435 bra 	$L__BB2_1002;
	sub.f32 	%f5297, %f1727, %f1728;
	add.f32 	%f5298, %f1725, %f1725;
	add.f32 	%f1729, %f1, %f5297;
	fma.rn.f32 	%f1730, %f5298, %f1726, %f2;
	mul.f32 	%f1731, %f1729, %f1729;
	mul.f32 	%f1732, %f1730, %f1730;
	add.f32 	%f5299, %f1731, %f1732;
	setp.gt.f32 	%p436, %f5299, 0f40800000;
	mov.b32 	%r446, 432;
	mov.u32 	%r1016, %r446;
	@%p436 bra 	$L__BB2_1002;
	sub.f32 	%f5300, %f1731, %f1732;
	add.f32 	%f5301, %f1729, %f1729;
	add.f32 	%f1733, %f1, %f5300;
	fma.rn.f32 	%f1734, %f5301, %f1730, %f2;
	mul.f32 	%f1735, %f1733, %f1733;
	mul.f32 	%f1736, %f1734, %f1734;
	add.f32 	%f5302, %f1735, %f1736;
	setp.gt.f32 	%p437, %f5302, 0f40800000;
	mov.b32 	%r447, 433;
	mov.u32 	%r1016, %r447;
	@%p437 bra 	$L__BB2_1002;
	sub.f32 	%f5303, %f1735, %f1736;
	add.f32 	%f5304, %f1733, %f1733;
	add.f32 	%f1737, %f1, %f5303;
	fma.rn.f32 	%f1738, %f5304, %f1734, %f2;
	mul.f32 	%f1739, %f1737, %f1737;
	mul.f32 	%f1740, %f1738, %f1738;
	add.f32 	%f5305, %f1739, %f1740;
	setp.gt.f32 	%p438, %f5305, 0f40800000;
	mov.b32 	%r448, 434;
	mov.u32 	%r1016, %r448;
	@%p438 bra 	$L__BB2_1002;
	sub.f32 	%f5306, %f1739, %f1740;
	add.f32 	%f5307, %f1737, %f1737;
	add.f32 	%f1741, %f1, %f5306;
	fma.rn.f32 	%f1742, %f5307, %f1738, %f2;
	mul.f32 	%f1743, %f1741, %f1741;
	mul.f32 	%f1744, %f1742, %f1742;
	add.f32 	%f5308, %f1743, %f1744;
	setp.gt.f32 	%p439, %f5308, 0f40800000;
	mov.b32 	%r449, 435;
	mov.u32 	%r1016, %r449;
	@%p439 bra 	$L__BB2_1002;
	sub.f32 	%f5309, %f1743, %f1744;
	add.f32 	%f5310, %f1741, %f1741;
	add.f32 	%f1745, %f1, %f5309;
	fma.rn.f32 	%f1746, %f5310, %f1742, %f2;
	mul.f32 	%f1747, %f1745, %f1745;
	mul.f32 	%f1748, %f1746, %f1746;
	add.f32 	%f5311, %f1747, %f1748;
	setp.gt.f32 	%p440, %f5311, 0f40800000;
	mov.b32 	%r450, 436;
	mov.u32 	%r1016, %r450;
	@%p440 bra 	$L__BB2_1002;
	sub.f32 	%f5312, %f1747, %f1748;
	add.f32 	%f5313, %f1745, %f1745;
	add.f32 	%f1749, %f1, %f5312;
	fma.rn.f32 	%f1750, %f5313, %f1746, %f2;
	mul.f32 	%f1751, %f1749, %f1749;
	mul.f32 	%f1752, %f1750, %f1750;
	add.f32 	%f5314, %f1751, %f1752;
	setp.gt.f32 	%p441, %f5314, 0f40800000;
	mov.b32 	%r451, 437;
	mov.u32 	%r1016, %r451;
	@%p441 bra 	$L__BB2_1002;
	sub.f32 	%f5315, %f1751, %f1752;
	add.f32 	%f5316, %f1749, %f1749;
	add.f32 	%f1753, %f1, %f5315;
	fma.rn.f32 	%f1754, %f5316, %f1750, %f2;
	mul.f32 	%f1755, %f1753, %f1753;
	mul.f32 	%f1756, %f1754, %f1754;
	add.f32 	%f5317, %f1755, %f1756;
	setp.gt.f32 	%p442, %f5317, 0f40800000;
	mov.b32 	%r452, 438;
	mov.u32 	%r1016, %r452;
	@%p442 bra 	$L__BB2_1002;
	sub.f32 	%f5318, %f1755, %f1756;
	add.f32 	%f5319, %f1753, %f1753;
	add.f32 	%f1757, %f1, %f5318;
	fma.rn.f32 	%f1758, %f5319, %f1754, %f2;
	mul.f32 	%f1759, %f1757, %f1757;
	mul.f32 	%f1760, %f1758, %f1758;
	add.f32 	%f5320, %f1759, %f1760;
	setp.gt.f32 	%p443, %f5320, 0f40800000;
	mov.b32 	%r453, 439;
	mov.u32 	%r1016, %r453;
	@%p443 bra 	$L__BB2_1002;
	sub.f32 	%f5321, %f1759, %f1760;
	add.f32 	%f5322, %f1757, %f1757;
	add.f32 	%f1761, %f1, %f5321;
	fma.rn.f32 	%f1762, %f5322, %f1758, %f2;
	mul.f32 	%f1763, %f1761, %f1761;
	mul.f32 	%f1764, %f1762, %f1762;
	add.f32 	%f5323, %f1763, %f1764;
	setp.gt.f32 	%p444, %f5323, 0f40800000;
	mov.b32 	%r454, 440;
	mov.u32 	%r1016, %r454;
	@%p444 bra 	$L__BB2_1002;
	sub.f32 	%f5324, %f1763, %f1764;
	add.f32 	%f5325, %f1761, %f1761;
	add.f32 	%f1765, %f1, %f5324;
	fma.rn.f32 	%f1766, %f5325, %f1762, %f2;
	mul.f32 	%f1767, %f1765, %f1765;
	mul.f32 	%f1768, %f1766, %f1766;
	add.f32 	%f5326, %f1767, %f1768;
	setp.gt.f32 	%p445, %f5326, 0f40800000;
	mov.b32 	%r455, 441;
	mov.u32 	%r1016, %r455;
	@%p445 bra 	$L__BB2_1002;
	sub.f32 	%f5327, %f1767, %f1768;
	add.f32 	%f5328, %f1765, %f1765;
	add.f32 	%f1769, %f1, %f5327;
	fma.rn.f32 	%f1770, %f5328, %f1766, %f2;
	mul.f32 	%f1771, %f1769, %f1769;
	mul.f32 	%f1772, %f1770, %f1770;
	add.f32 	%f5329, %f1771, %f1772;
	setp.gt.f32 	%p446, %f5329, 0f40800000;
	mov.b32 	%r456, 442;
	mov.u32 	%r1016, %r456;
	@%p446 bra 	$L__BB2_1002;
	sub.f32 	%f5330, %f1771, %f1772;
	add.f32 	%f5331, %f1769, %f1769;
	add.f32 	%f1773, %f1, %f5330;
	fma.rn.f32 	%f1774, %f5331, %f1770, %f2;
	mul.f32 	%f1775, %f1773, %f1773;
	mul.f32 	%f1776, %f1774, %f1774;
	add.f32 	%f5332, %f1775, %f1776;
	setp.gt.f32 	%p447, %f5332, 0f40800000;
	mov.b32 	%r457, 443;
	mov.u32 	%r1016, %r457;
	@%p447 bra 	$L__BB2_1002;
	sub.f32 	%f5333, %f1775, %f1776;
	add.f32 	%f5334, %f1773, %f1773;
	add.f32 	%f1777, %f1, %f5333;
	fma.rn.f32 	%f1778, %f5334, %f1774, %f2;
	mul.f32 	%f1779, %f1777, %f1777;
	mul.f32 	%f1780, %f1778, %f1778;
	add.f32 	%f5335, %f1779, %f1780;
	setp.gt.f32 	%p448, %f5335, 0f40800000;
	mov.b32 	%r458, 444;
	mov.u32 	%r1016, %r458;
	@%p448 bra 	$L__BB2_1002;
	sub.f32 	%f5336, %f1779, %f1780;
	add.f32 	%f5337, %f1777, %f1777;
	add.f32 	%f1781, %f1, %f5336;
	fma.rn.f32 	%f1782, %f5337, %f1778, %f2;
	mul.f32 	%f1783, %f1781, %f1781;
	mul.f32 	%f1784, %f1782, %f1782;
	add.f32 	%f5338, %f1783, %f1784;
	setp.gt.f32 	%p449, %f5338, 0f40800000;
	mov.b32 	%r459, 445;
	mov.u32 	%r1016, %r459;
	@%p449 bra 	$L__BB2_1002;
	sub.f32 	%f5339, %f1783, %f1784;
	add.f32 	%f5340, %f1781, %f1781;
	add.f32 	%f1785, %f1, %f5339;
	fma.rn.f32 	%f1786, %f5340, %f1782, %f2;
	mul.f32 	%f1787, %f1785, %f1785;
	mul.f32 	%f1788, %f1786, %f1786;
	add.f32 	%f5341, %f1787, %f1788;
	setp.gt.f32 	%p450, %f5341, 0f40800000;
	mov.b32 	%r460, 446;
	mov.u32 	%r1016, %r460;
	@%p450 bra 	$L__BB2_1002;
	sub.f32 	%f5342, %f1787, %f1788;
	add.f32 	%f5343, %f1785, %f1785;
	add.f32 	%f1789, %f1, %f5342;
	fma.rn.f32 	%f1790, %f5343, %f1786, %f2;
	mul.f32 	%f1791, %f1789, %f1789;
	mul.f32 	%f1792, %f1790, %f1790;
	add.f32 	%f5344, %f1791, %f1792;
	setp.gt.f32 	%p451, %f5344, 0f40800000;
	mov.b32 	%r461, 447;
	mov.u32 	%r1016, %r461;
	@%p451 bra 	$L__BB2_1002;
	sub.f32 	%f5345, %f1791, %f1792;
	add.f32 	%f5346, %f1789, %f1789;
	add.f32 	%f1793, %f1, %f5345;
	fma.rn.f32 	%f1794, %f5346, %f1790, %f2;
	mul.f32 	%f1795, %f1793, %f1793;
	mul.f32 	%f1796, %f1794, %f1794;
	add.f32 	%f5347, %f1795, %f1796;
	setp.gt.f32 	%p452, %f5347, 0f40800000;
	mov.b32 	%r462, 448;
	mov.u32 	%r1016, %r462;
	@%p452 bra 	$L__BB2_1002;
	sub.f32 	%f5348, %f1795, %f1796;
	add.f32 	%f5349, %f1793, %f1793;
	add.f32 	%f1797, %f1, %f5348;
	fma.rn.f32 	%f1798, %f5349, %f1794, %f2;
	mul.f32 	%f1799, %f1797, %f1797;
	mul.f32 	%f1800, %f1798, %f1798;
	add.f32 	%f5350, %f1799, %f1800;
	setp.gt.f32 	%p453, %f5350, 0f40800000;
	mov.b32 	%r463, 449;
	mov.u32 	%r1016, %r463;
	@%p453 bra 	$L__BB2_1002;
	sub.f32 	%f5351, %f1799, %f1800;
	add.f32 	%f5352, %f1797, %f1797;
	add.f32 	%f1801, %f1, %f5351;
	fma.rn.f32 	%f1802, %f5352, %f1798, %f2;
	mul.f32 	%f1803, %f1801, %f1801;
	mul.f32 	%f1804, %f1802, %f1802;
	add.f32 	%f5353, %f1803, %f1804;
	setp.gt.f32 	%p454, %f5353, 0f40800000;
	mov.b32 	%r464, 450;
	mov.u32 	%r1016, %r464;
	@%p454 bra 	$L__BB2_1002;
	sub.f32 	%f5354, %f1803, %f1804;
	add.f32 	%f5355, %f1801, %f1801;
	add.f32 	%f1805, %f1, %f5354;
	fma.rn.f32 	%f1806, %f5355, %f1802, %f2;
	mul.f32 	%f1807, %f1805, %f1805;
	mul.f32 	%f1808, %f1806, %f1806;
	add.f32 	%f5356, %f1807, %f1808;
	setp.gt.f32 	%p455, %f5356, 0f40800000;
	mov.b32 	%r465, 451;
	mov.u32 	%r1016, %r465;
	@%p455 bra 	$L__BB2_1002;
	sub.f32 	%f5357, %f1807, %f1808;
	add.f32 	%f5358, %f1805, %f1805;
	add.f32 	%f1809, %f1, %f5357;
	fma.rn.f32 	%f1810, %f5358, %f1806, %f2;
	mul.f32 	%f1811, %f1809, %f1809;
	mul.f32 	%f1812, %f1810, %f1810;
	add.f32 	%f5359, %f1811, %f1812;
	setp.gt.f32 	%p456, %f5359, 0f40800000;
	mov.b32 	%r466, 452;
	mov.u32 	%r1016, %r466;
	@%p456 bra 	$L__BB2_1002;
	sub.f32 	%f5360, %f1811, %f1812;
	add.f32 	%f5361, %f1809, %f1809;
	add.f32 	%f1813, %f1, %f5360;
	fma.rn.f32 	%f1814, %f5361, %f1810, %f2;
	mul.f32 	%f1815, %f1813, %f1813;
	mul.f32 	%f1816, %f1814, %f1814;
	add.f32 	%f5362, %f1815, %f1816;
	setp.gt.f32 	%p457, %f5362, 0f40800000;
	mov.b32 	%r467, 453;
	mov.u32 	%r1016, %r467;
	@%p457 bra 	$L__BB2_1002;
	sub.f32 	%f5363, %f1815, %f1816;
	add.f32 	%f5364, %f1813, %f1813;
	add.f32 	%f1817, %f1, %f5363;
	fma.rn.f32 	%f1818, %f5364, %f1814, %f2;
	mul.f32 	%f1819, %f1817, %f1817;
	mul.f32 	%f1820, %f1818, %f1818;
	add.f32 	%f5365, %f1819, %f1820;
	setp.gt.f32 	%p458, %f5365, 0f40800000;
	mov.b32 	%r468, 454;
	mov.u32 	%r1016, %r468;
	@%p458 bra 	$L__BB2_1002;
	sub.f32 	%f5366, %f1819, %f1820;
	add.f32 	%f5367, %f1817, %f1817;
	add.f32 	%f1821, %f1, %f5366;
	fma.rn.f32 	%f1822, %f5367, %f1818, %f2;
	mul.f32 	%f1823, %f1821, %f1821;
	mul.f32 	%f1824, %f1822, %f1822;
	add.f32 	%f5368, %f1823, %f1824;
	setp.gt.f32 	%p459, %f5368, 0f40800000;
	mov.b32 	%r469, 455;
	mov.u32 	%r1016, %r469;
	@%p459 bra 	$L__BB2_1002;
	sub.f32 	%f5369, %f1823, %f1824;
	add.f32 	%f5370, %f1821, %f1821;
	add.f32 	%f1825, %f1, %f5369;
	fma.rn.f32 	%f1826, %f5370, %f1822, %f2;
	mul.f32 	%f1827, %f1825, %f1825;
	mul.f32 	%f1828, %f1826, %f1826;
	add.f32 	%f5371, %f1827, %f1828;
	setp.gt.f32 	%p460, %f5371, 0f40800000;
	mov.b32 	%r470, 456;
	mov.u32 	%r1016, %r470;
	@%p460 bra 	$L__BB2_1002;
	sub.f32 	%f5372, %f1827, %f1828;
	add.f32 	%f5373, %f1825, %f1825;
	add.f32 	%f1829, %f1, %f5372;
	fma.rn.f32 	%f1830, %f5373, %f1826, %f2;
	mul.f32 	%f1831, %f1829, %f1829;
	mul.f32 	%f1832, %f1830, %f1830;
	add.f32 	%f5374, %f1831, %f1832;
	setp.gt.f32 	%p461, %f5374, 0f40800000;
	mov.b32 	%r471, 457;
	mov.u32 	%r1016, %r471;
	@%p461 bra 	$L__BB2_1002;
	sub.f32 	%f5375, %f1831, %f1832;
	add.f32 	%f5376, %f1829, %f1829;
	add.f32 	%f1833, %f1, %f5375;
	fma.rn.f32 	%f1834, %f5376, %f1830, %f2;
	mul.f32 	%f1835, %f1833, %f1833;
	mul.f32 	%f1836, %f1834, %f1834;
	add.f32 	%f5377, %f1835, %f1836;
	setp.gt.f32 	%p462, %f5377, 0f40800000;
	mov.b32 	%r472, 458;
	mov.u32 	%r1016, %r472;
	@%p462 bra 	$L__BB2_1002;
	sub.f32 	%f5378, %f1835, %f1836;
	add.f32 	%f5379, %f1833, %f1833;
	add.f32 	%f1837, %f1, %f5378;
	fma.rn.f32 	%f1838, %f5379, %f1834, %f2;
	mul.f32 	%f1839, %f1837, %f1837;
	mul.f32 	%f1840, %f1838, %f1838;
	add.f32 	%f5380, %f1839, %f1840;
	setp.gt.f32 	%p463, %f5380, 0f40800000;
	mov.b32 	%r473, 459;
	mov.u32 	%r1016, %r473;
	@%p463 bra 	$L__BB2_1002;
	sub.f32 	%f5381, %f1839, %f1840;
	add.f32 	%f5382, %f1837, %f1837;
	add.f32 	%f1841, %f1, %f5381;
	fma.rn.f32 	%f1842, %f5382, %f1838, %f2;
	mul.f32 	%f1843, %f1841, %f1841;
	mul.f32 	%f1844, %f1842, %f1842;
	add.f32 	%f5383, %f1843, %f1844;
	setp.gt.f32 	%p464, %f5383, 0f40800000;
	mov.b32 	%r474, 460;
	mov.u32 	%r1016, %r474;
	@%p464 bra 	$L__BB2_1002;
	sub.f32 	%f5384, %f1843, %f1844;
	add.f32 	%f5385, %f1841, %f1841;
	add.f32 	%f1845, %f1, %f5384;
	fma.rn.f32 	%f1846, %f5385, %f1842, %f2;
	mul.f32 	%f1847, %f1845, %f1845;
	mul.f32 	%f1848, %f1846, %f1846;
	add.f32 	%f5386, %f1847, %f1848;
	setp.gt.f32 	%p465, %f5386, 0f40800000;
	mov.b32 	%r475, 461;
	mov.u32 	%r1016, %r475;
	@%p465 bra 	$L__BB2_1002;
	sub.f32 	%f5387, %f1847, %f1848;
	add.f32 	%f5388, %f1845, %f1845;
	add.f32 	%f1849, %f1, %f5387;
	fma.rn.f32 	%f1850, %f5388, %f1846, %f2;
	mul.f32 	%f1851, %f1849, %f1849;
	mul.f32 	%f1852, %f1850, %f1850;
	add.f32 	%f5389, %f1851, %f1852;
	setp.gt.f32 	%p466, %f5389, 0f40800000;
	mov.b32 	%r476, 462;
	mov.u32 	%r1016, %r476;
	@%p466 bra 	$L__BB2_1002;
	sub.f32 	%f5390, %f1851, %f1852;
	add.f32 	%f5391, %f1849, %f1849;
	add.f32 	%f1853, %f1, %f5390;
	fma.rn.f32 	%f1854, %f5391, %f1850, %f2;
	mul.f32 	%f1855, %f1853, %f1853;
	mul.f32 	%f1856, %f1854, %f1854;
	add.f32 	%f5392, %f1855, %f1856;
	setp.gt.f32 	%p467, %f5392, 0f40800000;
	mov.b32 	%r477, 463;
	mov.u32 	%r1016, %r477;
	@%p467 bra 	$L__BB2_1002;
	sub.f32 	%f5393, %f1855, %f1856;
	add.f32 	%f5394, %f1853, %f1853;
	add.f32 	%f1857, %f1, %f5393;
	fma.rn.f32 	%f1858, %f5394, %f1854, %f2;
	mul.f32 	%f1859, %f1857, %f1857;
	mul.f32 	%f1860, %f1858, %f1858;
	add.f32 	%f5395, %f1859, %f1860;
	setp.gt.f32 	%p468, %f5395, 0f40800000;
	mov.b32 	%r478, 464;
	mov.u32 	%r1016, %r478;
	@%p468 bra 	$L__BB2_1002;
	sub.f32 	%f5396, %f1859, %f1860;
	add.f32 	%f5397, %f1857, %f1857;
	add.f32 	%f1861, %f1, %f5396;
	fma.rn.f32 	%f1862, %f5397, %f1858, %f2;
	mul.f32 	%f1863, %f1861, %f1861;
	mul.f32 	%f1864, %f1862, %f1862;
	add.f32 	%f5398, %f1863, %f1864;
	setp.gt.f32 	%p469, %f5398, 0f40800000;
	mov.b32 	%r479, 465;
	mov.u32 	%r1016, %r479;
	@%p469 bra 	$L__BB2_1002;
	sub.f32 	%f5399, %f1863, %f1864;
	add.f32 	%f5400, %f1861, %f1861;
	add.f32 	%f1865, %f1, %f5399;
	fma.rn.f32 	%f1866, %f5400, %f1862, %f2;
	mul.f32 	%f1867, %f1865, %f1865;
	mul.f32 	%f1868, %f1866, %f1866;
	add.f32 	%f5401, %f1867, %f1868;
	setp.gt.f32 	%p470, %f5401, 0f40800000;
	mov.b32 	%r480, 466;
	mov.u32 	%r1016, %r480;
	@%p470 bra 	$L__BB2_1002;
	sub.f32 	%f5402, %f1867, %f1868;
	add.f32 	%f5403, %f1865, %f1865;
	add.f32 	%f1869, %f1, %f5402;
	fma.rn.f32 	%f1870, %f5403, %f1866, %f2;
	mul.f32 	%f1871, %f1869, %f1869;
	mul.f32 	%f1872, %f1870, %f1870;
	add.f32 	%f5404, %f1871, %f1872;
	setp.gt.f32 	%p471, %f5404, 0f40800000;
	mov.b32 	%r481, 467;
	mov.u32 	%r1016, %r481;
	@%p471 bra 	$L__BB2_1002;
	sub.f32 	%f5405, %f1871, %f1872;
	add.f32 	%f5406, %f1869, %f1869;
	add.f32 	%f1873, %f1, %f5405;
	fma.rn.f32 	%f1874, %f5406, %f1870, %f2;
	mul.f32 	%f1875, %f1873, %f1873;
	mul.f32 	%f1876, %f1874, %f1874;
	add.f32 	%f5407, %f1875, %f1876;
	setp.gt.f32 	%p472, %f5407, 0f40800000;
	mov.b32 	%r482, 468;
	mov.u32 	%r1016, %r482;
	@%p472 bra 	$L__BB2_1002;
	sub.f32 	%f5408, %f1875, %f1876;
	add.f32 	%f5409, %f1873, %f1873;
	add.f32 	%f1877, %f1, %f5408;
	fma.rn.f32 	%f1878, %f5409, %f1874, %f2;
	mul.f32 	%f1879, %f1877, %f1877;
	mul.f32 	%f1880, %f1878, %f1878;
	add.f32 	%f5410, %f1879, %f1880;
	setp.gt.f32 	%p473, %f5410, 0f40800000;
	mov.b32 	%r483, 469;
	mov.u32 	%r1016, %r483;
	@%p473 bra 	$L__BB2_1002;
	sub.f32 	%f5411, %f1879, %f1880;
	add.f32 	%f5412, %f1877, %f1877;
	add.f32 	%f1881, %f1, %f5411;
	fma.rn.f32 	%f1882, %f5412, %f1878, %f2;
	mul.f32 	%f1883, %f1881, %f1881;
	mul.f32 	%f1884, %f1882, %f1882;
	add.f32 	%f5413, %f1883, %f1884;
	setp.gt.f32 	%p474, %f5413, 0f40800000;
	mov.b32 	%r484, 470;
	mov.u32 	%r1016, %r484;
	@%p474 bra 	$L__BB2_1002;
	sub.f32 	%f5414, %f1883, %f1884;
	add.f32 	%f5415, %f1881, %f1881;
	add.f32 	%f1885, %f1, %f5414;
	fma.rn.f32 	%f1886, %f5415, %f1882, %f2;
	mul.f32 	%f1887, %f1885, %f1885;
	mul.f32 	%f1888, %f1886, %f1886;
	add.f32 	%f5416, %f1887, %f1888;
	setp.gt.f32 	%p475, %f5416, 0f40800000;
	mov.b32 	%r485, 471;
	mov.u32 	%r1016, %r485;
	@%p475 bra 	$L__BB2_1002;
	sub.f32 	%f5417, %f1887, %f1888;
	add.f32 	%f5418, %f1885, %f1885;
	add.f32 	%f1889, %f1, %f5417;
	fma.rn.f32 	%f1890, %f5418, %f1886, %f2;
	mul.f32 	%f1891, %f1889, %f1889;
	mul.f32 	%f1892, %f1890, %f1890;
	add.f32 	%f5419, %f1891, %f1892;
	setp.gt.f32 	%p476, %f5419, 0f40800000;
	mov.b32 	%r486, 472;
	mov.u32 	%r1016, %r486;
	@%p476 bra 	$L__BB2_1002;
	sub.f32 	%f5420, %f1891, %f1892;
	add.f32 	%f5421, %f1889, %f1889;
	add.f32 	%f1893, %f1, %f5420;
	fma.rn.f32 	%f1894, %f5421, %f1890, %f2;
	mul.f32 	%f1895, %f1893, %f1893;
	mul.f32 	%f1896, %f1894, %f1894;
	add.f32 	%f5422, %f1895, %f1896;
	setp.gt.f32 	%p477, %f5422, 0f40800000;
	mov.b32 	%r487, 473;
	mov.u32 	%r1016, %r487;
	@%p477 bra 	$L__BB2_1002;
	sub.f32 	%f5423, %f1895, %f1896;
	add.f32 	%f5424, %f1893, %f1893;
	add.f32 	%f1897, %f1, %f5423;
	fma.rn.f32 	%f1898, %f5424, %f1894, %f2;
	mul.f32 	%f1899, %f1897, %f1897;
	mul.f32 	%f1900, %f1898, %f1898;
	add.f32 	%f5425, %f1899, %f1900;
	setp.gt.f32 	%p478, %f5425, 0f40800000;
	mov.b32 	%r488, 474;
	mov.u32 	%r1016, %r488;
	@%p478 bra 	$L__BB2_1002;
	sub.f32 	%f5426, %f1899, %f1900;
	add.f32 	%f5427, %f1897, %f1897;
	add.f32 	%f1901, %f1, %f5426;
	fma.rn.f32 	%f1902, %f5427, %f1898, %f2;
	mul.f32 	%f1903, %f1901, %f1901;
	mul.f32 	%f1904, %f1902, %f1902;
	add.f32 	%f5428, %f1903, %f1904;
	setp.gt.f32 	%p479, %f5428, 0f40800000;
	mov.b32 	%r489, 475;
	mov.u32 	%r1016, %r489;
	@%p479 bra 	$L__BB2_1002;
	sub.f32 	%f5429, %f1903, %f1904;
	add.f32 	%f5430, %f1901, %f1901;
	add.f32 	%f1905, %f1, %f5429;
	fma.rn.f32 	%f1906, %f5430, %f1902, %f2;
	mul.f32 	%f1907, %f1905, %f1905;
	mul.f32 	%f1908, %f1906, %f1906;
	add.f32 	%f5431, %f1907, %f1908;
	setp.gt.f32 	%p480, %f5431, 0f40800000;
	mov.b32 	%r490, 476;
	mov.u32 	%r1016, %r490;
	@%p480 bra 	$L__BB2_1002;
	sub.f32 	%f5432, %f1907, %f1908;
	add.f32 	%f5433, %f1905, %f1905;
	add.f32 	%f1909, %f1, %f5432;
	fma.rn.f32 	%f1910, %f5433, %f1906, %f2;
	mul.f32 	%f1911, %f1909, %f1909;
	mul.f32 	%f1912, %f1910, %f1910;
	add.f32 	%f5434, %f1911, %f1912;
	setp.gt.f32 	%p481, %f5434, 0f40800000;
	mov.b32 	%r491, 477;
	mov.u32 	%r1016, %r491;
	@%p481 bra 	$L__BB2_1002;
	sub.f32 	%f5435, %f1911, %f1912;
	add.f32 	%f5436, %f1909, %f1909;
	add.f32 	%f1913, %f1, %f5435;
	fma.rn.f32 	%f1914, %f5436, %f1910, %f2;
	mul.f32 	%f1915, %f1913, %f1913;
	mul.f32 	%f1916, %f1914, %f1914;
	add.f32 	%f5437, %f1915, %f1916;
	setp.gt.f32 	%p482, %f5437, 0f40800000;
	mov.b32 	%r492, 478;
	mov.u32 	%r1016, %r492;
	@%p482 bra 	$L__BB2_1002;
	sub.f32 	%f5438, %f1915, %f1916;
	add.f32 	%f5439, %f1913, %f1913;
	add.f32 	%f1917, %f1, %f5438;
	fma.rn.f32 	%f1918, %f5439, %f1914, %f2;
	mul.f32 	%f1919, %f1917, %f1917;
	mul.f32 	%f1920, %f1918, %f1918;
	add.f32 	%f5440, %f1919, %f1920;
	setp.gt.f32 	%p483, %f5440, 0f40800000;
	mov.b32 	%r493, 479;
	mov.u32 	%r1016, %r493;
	@%p483 bra 	$L__BB2_1002;
	sub.f32 	%f5441, %f1919, %f1920;
	add.f32 	%f5442, %f1917, %f1917;
	add.f32 	%f1921, %f1, %f5441;
	fma.rn.f32 	%f1922, %f5442, %f1918, %f2;
	mul.f32 	%f1923, %f1921, %f1921;
	mul.f32 	%f1924, %f1922, %f1922;
	add.f32 	%f5443, %f1923, %f1924;
	setp.gt.f32 	%p484, %f5443, 0f40800000;
	mov.b32 	%r494, 480;
	mov.u32 	%r1016, %r494;
	@%p484 bra 	$L__BB2_1002;
	sub.f32 	%f5444, %f1923, %f1924;
	add.f32 	%f5445, %f1921, %f1921;
	add.f32 	%f1925, %f1, %f5444;
	fma.rn.f32 	%f1926, %f5445, %f1922, %f2;
	mul.f32 	%f1927, %f1925, %f1925;
	mul.f32 	%f1928, %f1926, %f1926;
	add.f32 	%f5446, %f1927, %f1928;
	setp.gt.f32 	%p485, %f5446, 0f40800000;
	mov.b32 	%r495, 481;
	mov.u32 	%r1016, %r495;
	@%p485 bra 	$L__BB2_1002;
	sub.f32 	%f5447, %f1927, %f1928;
	add.f32 	%f5448, %f1925, %f1925;
	add.f32 	%f1929, %f1, %f5447;
	fma.rn.f32 	%f1930, %f5448, %f1926, %f2;
	mul.f32 	%f1931, %f1929, %f1929;
	mul.f32 	%f1932, %f1930, %f1930;
	add.f32 	%f5449, %f1931, %f1932;
	setp.gt.f32 	%p486, %f5449, 0f40800000;
	mov.b32 	%r496, 482;
	mov.u32 	%r1016, %r496;
	@%p486 bra 	$L__BB2_1002;
	sub.f32 	%f5450, %f1931, %f1932;
	add.f32 	%f5451, %f1929, %f1929;
	add.f32 	%f1933, %f1, %f5450;
	fma.rn.f32 	%f1934, %f5451, %f1930, %f2;
	mul.f32 	%f1935, %f1933, %f1933;
	mul.f32 	%f1936, %f1934, %f1934;
	add.f32 	%f5452, %f1935, %f1936;
	setp.gt.f32 	%p487, %f5452, 0f40800000;
	mov.b32 	%r497, 483;
	mov.u32 	%r1016, %r497;
	@%p487 bra 	$L__BB2_1002;
	sub.f32 	%f5453, %f1935, %f1936;
	add.f32 	%f5454, %f1933, %f1933;
	add.f32 	%f1937, %f1, %f5453;
	fma.rn.f32 	%f1938, %f5454, %f1934, %f2;
	mul.f32 	%f1939, %f1937, %f1937;
	mul.f32 	%f1940, %f1938, %f1938;
	add.f32 	%f5455, %f1939, %f1940;
	setp.gt.f32 	%p488, %f5455, 0f40800000;
	mov.b32 	%r498, 484;
	mov.u32 	%r1016, %r498;
	@%p488 bra 	$L__BB2_1002;
	sub.f32 	%f5456, %f1939, %f1940;
	add.f32 	%f5457, %f1937, %f1937;
	add.f32 	%f1941, %f1, %f5456;
	fma.rn.f32 	%f1942, %f5457, %f1938, %f2;
	mul.f32 	%f1943, %f1941, %f1941;
	mul.f32 	%f1944, %f1942, %f1942;
	add.f32 	%f5458, %f1943, %f1944;
	setp.gt.f32 	%p489, %f5458, 0f40800000;
	mov.b32 	%r499, 485;
	mov.u32 	%r1016, %r499;
	@%p489 bra 	$L__BB2_1002;
	sub.f32 	%f5459, %f1943, %f1944;
	add.f32 	%f5460, %f1941, %f1941;
	add.f32 	%f1945, %f1, %f5459;
	fma.rn.f32 	%f1946, %f5460, %f1942, %f2;
	mul.f32 	%f1947, %f1945, %f1945;
	mul.f32 	%f1948, %f1946, %f1946;
	add.f32 	%f5461, %f1947, %f1948;
	setp.gt.f32 	%p490, %f5461, 0f40800000;
	mov.b32 	%r500, 486;
	mov.u32 	%r1016, %r500;
	@%p490 bra 	$L__BB2_1002;
	sub.f32 	%f5462, %f1947, %f1948;
	add.f32 	%f5463, %f1945, %f1945;
	add.f32 	%f1949, %f1, %f5462;
	fma.rn.f32 	%f1950, %f5463, %f1946, %f2;
	mul.f32 	%f1951, %f1949, %f1949;
	mul.f32 	%f1952, %f1950, %f1950;
	add.f32 	%f5464, %f1951, %f1952;
	setp.gt.f32 	%p491, %f5464, 0f40800000;
	mov.b32 	%r501, 487;
	mov.u32 	%r1016, %r501;
	@%p491 bra 	$L__BB2_1002;
	sub.f32 	%f5465, %f1951, %f1952;
	add.f32 	%f5466, %f1949, %f1949;
	add.f32 	%f1953, %f1, %f5465;
	fma.rn.f32 	%f1954, %f5466, %f1950, %f2;
	mul.f32 	%f1955, %f1953, %f1953;
	mul.f32 	%f1956, %f1954, %f1954;
	add.f32 	%f5467, %f1955, %f1956;
	setp.gt.f32 	%p492, %f5467, 0f40800000;
	mov.b32 	%r502, 488;
	mov.u32 	%r1016, %r502;
	@%p492 bra 	$L__BB2_1002;
	sub.f32 	%f5468, %f1955, %f1956;
	add.f32 	%f5469, %f1953, %f1953;
	add.f32 	%f1957, %f1, %f5468;
	fma.rn.f32 	%f1958, %f5469, %f1954, %f2;
	mul.f32 	%f1959, %f1957, %f1957;
	mul.f32 	%f1960, %f1958, %f1958;
	add.f32 	%f5470, %f1959, %f1960;
	setp.gt.f32 	%p493, %f5470, 0f40800000;
	mov.b32 	%r503, 489;
	mov.u32 	%r1016, %r503;
	@%p493 bra 	$L__BB2_1002;
	sub.f32 	%f5471, %f1959, %f1960;
	add.f32 	%f5472, %f1957, %f1957;
	add.f32 	%f1961, %f1, %f5471;
	fma.rn.f32 	%f1962, %f5472, %f1958, %f2;
	mul.f32 	%f1963, %f1961, %f1961;
	mul.f32 	%f1964, %f1962, %f1962;
	add.f32 	%f5473, %f1963, %f1964;
	setp.gt.f32 	%p494, %f5473, 0f40800000;
	mov.b32 	%r504, 490;
	mov.u32 	%r1016, %r504;
	@%p494 bra 	$L__BB2_1002;
	sub.f32 	%f5474, %f1963, %f1964;
	add.f32 	%f5475, %f1961, %f1961;
	add.f32 	%f1965, %f1, %f5474;
	fma.rn.f32 	%f1966, %f5475, %f1962, %f2;
	mul.f32 	%f1967, %f1965, %f1965;
	mul.f32 	%f1968, %f1966, %f1966;
	add.f32 	%f5476, %f1967, %f1968;
	setp.gt.f32 	%p495, %f5476, 0f40800000;
	mov.b32 	%r505, 491;
	mov.u32 	%r1016, %r505;
	@%p495 bra 	$L__BB2_1002;
	sub.f32 	%f5477, %f1967, %f1968;
	add.f32 	%f5478, %f1965, %f1965;
	add.f32 	%f1969, %f1, %f5477;
	fma.rn.f32 	%f1970, %f5478, %f1966, %f2;
	mul.f32 	%f1971, %f1969, %f1969;
	mul.f32 	%f1972, %f1970, %f1970;
	add.f32 	%f5479, %f1971, %f1972;
	setp.gt.f32 	%p496, %f5479, 0f40800000;
	mov.b32 	%r506, 492;
	mov.u32 	%r1016, %r506;
	@%p496 bra 	$L__BB2_1002;
	sub.f32 	%f5480, %f1971, %f1972;
	add.f32 	%f5481, %f1969, %f1969;
	add.f32 	%f1973, %f1, %f5480;
	fma.rn.f32 	%f1974, %f5481, %f1970, %f2;
	mul.f32 	%f1975, %f1973, %f1973;
	mul.f32 	%f1976, %f1974, %f1974;
	add.f32 	%f5482, %f1975, %f1976;
	setp.gt.f32 	%p497, %f5482, 0f40800000;
	mov.b32 	%r507, 493;
	mov.u32 	%r1016, %r507;
	@%p497 bra 	$L__BB2_1002;
	sub.f32 	%f5483, %f1975, %f1976;
	add.f32 	%f5484, %f1973, %f1973;
	add.f32 	%f1977, %f1, %f5483;
	fma.rn.f32 	%f1978, %f5484, %f1974, %f2;
	mul.f32 	%f1979, %f1977, %f1977;
	mul.f32 	%f1980, %f1978, %f1978;
	add.f32 	%f5485, %f1979, %f1980;
	setp.gt.f32 	%p498, %f5485, 0f40800000;
	mov.b32 	%r508, 494;
	mov.u32 	%r1016, %r508;
	@%p498 bra 	$L__BB2_1002;
	sub.f32 	%f5486, %f1979, %f1980;
	add.f32 	%f5487, %f1977, %f1977;
	add.f32 	%f1981, %f1, %f5486;
	fma.rn.f32 	%f1982, %f5487, %f1978, %f2;
	mul.f32 	%f1983, %f1981, %f1981;
	mul.f32 	%f1984, %f1982, %f1982;
	add.f32 	%f5488, %f1983, %f1984;
	setp.gt.f32 	%p499, %f5488, 0f40800000;
	mov.b32 	%r509, 495;
	mov.u32 	%r1016, %r509;
	@%p499 bra 	$L__BB2_1002;
	sub.f32 	%f5489, %f1983, %f1984;
	add.f32 	%f5490, %f1981, %f1981;
	add.f32 	%f1985, %f1, %f5489;
	fma.rn.f32 	%f1986, %f5490, %f1982, %f2;
	mul.f32 	%f1987, %f1985, %f1985;
	mul.f32 	%f1988, %f1986, %f1986;
	add.f32 	%f5491, %f1987, %f1988;
	setp.gt.f32 	%p500, %f5491, 0f40800000;
	mov.b32 	%r510, 496;
	mov.u32 	%r1016, %r510;
	@%p500 bra 	$L__BB2_1002;
	sub.f32 	%f5492, %f1987, %f1988;
	add.f32 	%f5493, %f1985, %f1985;
	add.f32 	%f1989, %f1, %f5492;
	fma.rn.f32 	%f1990, %f5493, %f1986, %f2;
	mul.f32 	%f1991, %f1989, %f1989;
	mul.f32 	%f1992, %f1990, %f1990;
	add.f32 	%f5494, %f1991, %f1992;
	setp.gt.f32 	%p501, %f5494, 0f40800000;
	mov.b32 	%r511, 497;
	mov.u32 	%r1016, %r511;
	@%p501 bra 	$L__BB2_1002;
	sub.f32 	%f5495, %f1991, %f1992;
	add.f32 	%f5496, %f1989, %f1989;
	add.f32 	%f1993, %f1, %f5495;
	fma.rn.f32 	%f1994, %f5496, %f1990, %f2;
	mul.f32 	%f1995, %f1993, %f1993;
	mul.f32 	%f1996, %f1994, %f1994;
	add.f32 	%f5497, %f1995, %f1996;
	setp.gt.f32 	%p502, %f5497, 0f40800000;
	mov.b32 	%r512, 498;
	mov.u32 	%r1016, %r512;
	@%p502 bra 	$L__BB2_1002;
	sub.f32 	%f5498, %f1995, %f1996;
	add.f32 	%f5499, %f1993, %f1993;
	add.f32 	%f1997, %f1, %f5498;
	fma.rn.f32 	%f1998, %f5499, %f1994, %f2;
	mul.f32 	%f1999, %f1997, %f1997;
	mul.f32 	%f2000, %f1998, %f1998;
	add.f32 	%f5500, %f1999, %f2000;
	setp.gt.f32 	%p503, %f5500, 0f40800000;
	mov.b32 	%r513, 499;
	mov.u32 	%r1016, %r513;
	@%p503 bra 	$L__BB2_1002;
	sub.f32 	%f5501, %f1999, %f2000;
	add.f32 	%f5502, %f1997, %f1997;
	add.f32 	%f2001, %f1, %f5501;
	fma.rn.f32 	%f2002, %f5502, %f1998, %f2;
	mul.f32 	%f2003, %f2001, %f2001;
	mul.f32 	%f2004, %f2002, %f2002;
	add.f32 	%f5503, %f2003, %f2004;
	setp.gt.f32 	%p504, %f5503, 0f40800000;
	mov.b32 	%r514, 500;
	mov.u32 	%r1016, %r514;
	@%p504 bra 	$L__BB2_1002;
	sub.f32 	%f5504, %f2003, %f2004;
	add.f32 	%f5505, %f2001, %f2001;
	add.f32 	%f2005, %f1, %f5504;
	fma.rn.f32 	%f2006, %f5505, %f2002, %f2;
	mul.f32 	%f2007, %f2005, %f2005;
	mul.f32 	%f2008, %f2006, %f2006;
	add.f32 	%f5506, %f2007, %f2008;
	setp.gt.f32 	%p505, %f5506, 0f40800000;
	mov.b32 	%r515, 501;
	mov.u32 	%r1016, %r515;
	@%p505 bra 	$L__BB2_1002;
	sub.f32 	%f5507, %f2007, %f2008;
	add.f32 	%f5508, %f2005, %f2005;
	add.f32 	%f2009, %f1, %f5507;
	fma.rn.f32 	%f2010, %f5508, %f2006, %f2;
	mul.f32 	%f2011, %f2009, %f2009;
	mul.f32 	%f2012, %f2010, %f2010;
	add.f32 	%f5509, %f2011, %f2012;
	setp.gt.f32 	%p506, %f5509, 0f40800000;
	mov.b32 	%r516, 502;
	mov.u32 	%r1016, %r516;
	@%p506 bra 	$L__BB2_1002;
	sub.f32 	%f5510, %f2011, %f2012;
	add.f32 	%f5511, %f2009, %f2009;
	add.f32 	%f2013, %f1, %f5510;
	fma.rn.f32 	%f2014, %f5511, %f2010, %f2;
	mul.f32 	%f2015, %f2013, %f2013;
	mul.f32 	%f2016, %f2014, %f2014;
	add.f32 	%f5512, %f2015, %f2016;
	setp.gt.f32 	%p507, %f5512, 0f40800000;
	mov.b32 	%r517, 503;
	mov.u32 	%r1016, %r517;
	@%p507 bra 	$L__BB2_1002;
	sub.f32 	%f5513, %f2015, %f2016;
	add.f32 	%f5514, %f2013, %f2013;
	add.f32 	%f2017, %f1, %f5513;
	fma.rn.f32 	%f2018, %f5514, %f2014, %f2;
	mul.f32 	%f2019, %f2017, %f2017;
	mul.f32 	%f2020, %f2018, %f2018;
	add.f32 	%f5515, %f2019, %f2020;
	setp.gt.f32 	%p508, %f5515, 0f40800000;
	mov.b32 	%r518, 504;
	mov.u32 	%r1016, %r518;
	@%p508 bra 	$L__BB2_1002;
	sub.f32 	%f5516, %f2019, %f2020;
	add.f32 	%f5517, %f2017, %f2017;
	add.f32 	%f2021, %f1, %f5516;
	fma.rn.f32 	%f2022, %f5517, %f2018, %f2;
	mul.f32 	%f2023, %f2021, %f2021;
	mul.f32 	%f2024, %f2022, %f2022;
	add.f32 	%f5518, %f2023, %f2024;
	setp.gt.f32 	%p509, %f5518, 0f40800000;
	mov.b32 	%r519, 505;
	mov.u32 	%r1016, %r519;
	@%p509 bra 	$L__BB2_1002;
	sub.f32 	%f5519, %f2023, %f2024;
	add.f32 	%f5520, %f2021, %f2021;
	add.f32 	%f2025, %f1, %f5519;
	fma.rn.f32 	%f2026, %f5520, %f2022, %f2;
	mul.f32 	%f2027, %f2025, %f2025;
	mul.f32 	%f2028, %f2026, %f2026;
	add.f32 	%f5521, %f2027, %f2028;
	setp.gt.f32 	%p510, %f5521, 0f40800000;
	mov.b32 	%r520, 506;
	mov.u32 	%r1016, %r520;
	@%p510 bra 	$L__BB2_1002;
	sub.f32 	%f5522, %f2027, %f2028;
	add.f32 	%f5523, %f2025, %f2025;
	add.f32 	%f2029, %f1, %f5522;
	fma.rn.f32 	%f2030, %f5523, %f2026, %f2;
	mul.f32 	%f2031, %f2029, %f2029;
	mul.f32 	%f2032, %f2030, %f2030;
	add.f32 	%f5524, %f2031, %f2032;
	setp.gt.f32 	%p511, %f5524, 0f40800000;
	mov.b32 	%r521, 507;
	mov.u32 	%r1016, %r521;
	@%p511 bra 	$L__BB2_1002;
	sub.f32 	%f5525, %f2031, %f2032;
	add.f32 	%f5526, %f2029, %f2029;
	add.f32 	%f2033, %f1, %f5525;
	fma.rn.f32 	%f2034, %f5526, %f2030, %f2;
	mul.f32 	%f2035, %f2033, %f2033;
	mul.f32 	%f2036, %f2034, %f2034;
	add.f32 	%f5527, %f2035, %f2036;
	setp.gt.f32 	%p512, %f5527, 0f40800000;
	mov.b32 	%r522, 508;
	mov.u32 	%r1016, %r522;
	@%p512 bra 	$L__BB2_1002;
	sub.f32 	%f5528, %f2035, %f2036;
	add.f32 	%f5529, %f2033, %f2033;
	add.f32 	%f2037, %f1, %f5528;
	fma.rn.f32 	%f2038, %f5529, %f2034, %f2;
	mul.f32 	%f2039, %f2037, %f2037;
	mul.f32 	%f2040, %f2038, %f2038;
	add.f32 	%f5530, %f2039, %f2040;
	setp.gt.f32 	%p513, %f5530, 0f40800000;
	mov.b32 	%r523, 509;
	mov.u32 	%r1016, %r523;
	@%p513 bra 	$L__BB2_1002;
	sub.f32 	%f5531, %f2039, %f2040;
	add.f32 	%f5532, %f2037, %f2037;
	add.f32 	%f2041, %f1, %f5531;
	fma.rn.f32 	%f2042, %f5532, %f2038, %f2;
	mul.f32 	%f2043, %f2041, %f2041;
	mul.f32 	%f2044, %f2042, %f2042;
	add.f32 	%f5533, %f2043, %f2044;
	setp.gt.f32 	%p514, %f5533, 0f40800000;
	mov.b32 	%r524, 510;
	mov.u32 	%r1016, %r524;
	@%p514 bra 	$L__BB2_1002;
	sub.f32 	%f5534, %f2043, %f2044;
	add.f32 	%f5535, %f2041, %f2041;
	add.f32 	%f2045, %f1, %f5534;
	fma.rn.f32 	%f2046, %f5535, %f2042, %f2;
	mul.f32 	%f2047, %f2045, %f2045;
	mul.f32 	%f2048, %f2046, %f2046;
	add.f32 	%f5536, %f2047, %f2048;
	setp.gt.f32 	%p515, %f5536, 0f40800000;
	mov.b32 	%r525, 511;
	mov.u32 	%r1016, %r525;
	@%p515 bra 	$L__BB2_1002;
	sub.f32 	%f5537, %f2047, %f2048;
	add.f32 	%f5538, %f2045, %f2045;
	add.f32 	%f2049, %f1, %f5537;
	fma.rn.f32 	%f2050, %f5538, %f2046, %f2;
	mul.f32 	%f2051, %f2049, %f2049;
	mul.f32 	%f2052, %f2050, %f2050;
	add.f32 	%f5539, %f2051, %f2052;
	setp.gt.f32 	%p516, %f5539, 0f40800000;
	mov.b32 	%r526, 512;
	mov.u32 	%r1016, %r526;
	@%p516 bra 	$L__BB2_1002;
	sub.f32 	%f5540, %f2051, %f2052;
	add.f32 	%f5541, %f2049, %f2049;
	add.f32 	%f2053, %f1, %f5540;
	fma.rn.f32 	%f2054, %f5541, %f2050, %f2;
	mul.f32 	%f2055, %f2053, %f2053;
	mul.f32 	%f2056, %f2054, %f2054;
	add.f32 	%f5542, %f2055, %f2056;
	setp.gt.f32 	%p517, %f5542, 0f40800000;
	mov.b32 	%r527, 513;
	mov.u32 	%r1016, %r527;
	@%p517 bra 	$L__BB2_1002;
	sub.f32 	%f5543, %f2055, %f2056;
	add.f32 	%f5544, %f2053, %f2053;
	add.f32 	%f2057, %f1, %f5543;
	fma.rn.f32 	%f2058, %f5544, %f2054, %f2;
	mul.f32 	%f2059, %f2057, %f2057;
	mul.f32 	%f2060, %f2058, %f2058;
	add.f32 	%f5545, %f2059, %f2060;
	setp.gt.f32 	%p518, %f5545, 0f40800000;
	mov.b32 	%r528, 514;
	mov.u32 	%r1016, %r528;
	@%p518 bra 	$L__BB2_1002;
	sub.f32 	%f5546, %f2059, %f2060;
	add.f32 	%f5547, %f2057, %f2057;
	add.f32 	%f2061, %f1, %f5546;
	fma.rn.f32 	%f2062, %f5547, %f2058, %f2;
	mul.f32 	%f2063, %f2061, %f2061;
	mul.f32 	%f2064, %f2062, %f2062;
	add.f32 	%f5548, %f2063, %f2064;
	setp.gt.f32 	%p519, %f5548, 0f40800000;
	mov.b32 	%r529, 515;
	mov.u32 	%r1016, %r529;
	@%p519 bra 	$L__BB2_1002;
	sub.f32 	%f5549, %f2063, %f2064;
	add.f32 	%f5550, %f2061, %f2061;
	add.f32 	%f2065, %f1, %f5549;
	fma.rn.f32 	%f2066, %f5550, %f2062, %f2;
	mul.f32 	%f2067, %f2065, %f2065;
	mul.f32 	%f2068, %f2066, %f2066;
	add.f32 	%f5551, %f2067, %f2068;
	setp.gt.f32 	%p520, %f5551, 0f40800000;
	mov.b32 	%r530, 516;
	mov.u32 	%r1016, %r530;
	@%p520 bra 	$L__BB2_1002;
	sub.f32 	%f5552, %f2067, %f2068;
	add.f32 	%f5553, %f2065, %f2065;
	add.f32 	%f2069, %f1, %f5552;
	fma.rn.f32 	%f2070, %f5553, %f2066, %f2;
	mul.f32 	%f2071, %f2069, %f2069;
	mul.f32 	%f2072, %f2070, %f2070;
	add.f32 	%f5554, %f2071, %f2072;
	setp.gt.f32 	%p521, %f5554, 0f40800000;
	mov.b32 	%r531, 517;
	mov.u32 	%r1016, %r531;
	@%p521 bra 	$L__BB2_1002;
	sub.f32 	%f5555, %f2071, %f2072;
	add.f32 	%f5556, %f2069, %f2069;
	add.f32 	%f2073, %f1, %f5555;
	fma.rn.f32 	%f2074, %f5556, %f2070, %f2;
	mul.f32 	%f2075, %f2073, %f2073;
	mul.f32 	%f2076, %f2074, %f2074;
	add.f32 	%f5557, %f2075, %f2076;
	setp.gt.f32 	%p522, %f5557, 0f40800000;
	mov.b32 	%r532, 518;
	mov.u32 	%r1016, %r532;
	@%p522 bra 	$L__BB2_1002;
	sub.f32 	%f5558, %f2075, %f2076;
	add.f32 	%f5559, %f2073, %f2073;
	add.f32 	%f2077, %f1, %f5558;
	fma.rn.f32 	%f2078, %f5559, %f2074, %f2;
	mul.f32 	%f2079, %f2077, %f2077;
	mul.f32 	%f2080, %f2078, %f2078;
	add.f32 	%f5560, %f2079, %f2080;
	setp.gt.f32 	%p523, %f5560, 0f40800000;
	mov.b32 	%r533, 519;
	mov.u32 	%r1016, %r533;
	@%p523 bra 	$L__BB2_1002;
	sub.f32 	%f5561, %f2079, %f2080;
	add.f32 	%f5562, %f2077, %f2077;
	add.f32 	%f2081, %f1, %f5561;
	fma.rn.f32 	%f2082, %f5562, %f2078, %f2;
	mul.f32 	%f2083, %f2081, %f2081;
	mul.f32 	%f2084, %f2082, %f2082;
	add.f32 	%f5563, %f2083, %f2084;
	setp.gt.f32 	%p524, %f5563, 0f40800000;
	mov.b32 	%r534, 520;
	mov.u32 	%r1016, %r534;
	@%p524 bra 	$L__BB2_1002;
	sub.f32 	%f5564, %f2083, %f2084;
	add.f32 	%f5565, %f2081, %f2081;
	add.f32 	%f2085, %f1, %f5564;
	fma.rn.f32 	%f2086, %f5565, %f2082, %f2;
	mul.f32 	%f2087, %f2085, %f2085;
	mul.f32 	%f2088, %f2086, %f2086;
	add.f32 	%f5566, %f2087, %f2088;
	setp.gt.f32 	%p525, %f5566, 0f40800000;
	mov.b32 	%r535, 521;
	mov.u32 	%r1016, %r535;
	@%p525 bra 	$L__BB2_1002;
	sub.f32 	%f5567, %f2087, %f2088;
	add.f32 	%f5568, %f2085, %f2085;
	add.f32 	%f2089, %f1, %f5567;
	fma.rn.f32 	%f2090, %f5568, %f2086, %f2;
	mul.f32 	%f2091, %f2089, %f2089;
	mul.f32 	%f2092, %f2090, %f2090;
	add.f32 	%f5569, %f2091, %f2092;
	setp.gt.f32 	%p526, %f5569, 0f40800000;
	mov.b32 	%r536, 522;
	mov.u32 	%r1016, %r536;
	@%p526 bra 	$L__BB2_1002;
	sub.f32 	%f5570, %f2091, %f2092;
	add.f32 	%f5571, %f2089, %f2089;
	add.f32 	%f2093, %f1, %f5570;
	fma.rn.f32 	%f2094, %f5571, %f2090, %f2;
	mul.f32 	%f2095, %f2093, %f2093;
	mul.f32 	%f2096, %f2094, %f2094;
	add.f32 	%f5572, %f2095, %f2096;
	setp.gt.f32 	%p527, %f5572, 0f40800000;
	mov.b32 	%r537, 523;
	mov.u32 	%r1016, %r537;
	@%p527 bra 	$L__BB2_1002;
	sub.f32 	%f5573, %f2095, %f2096;
	add.f32 	%f5574, %f2093, %f2093;
	add.f32 	%f2097, %f1, %f5573;
	fma.rn.f32 	%f2098, %f5574, %f2094, %f2;
	mul.f32 	%f2099, %f2097, %f2097;
	mul.f32 	%f2100, %f2098, %f2098;
	add.f32 	%f5575, %f2099, %f2100;
	setp.gt.f32 	%p528, %f5575, 0f40800000;
	mov.b32 	%r538, 524;
	mov.u32 	%r1016, %r538;
	@%p528 bra 	$L__BB2_1002;
	sub.f32 	%f5576, %f2099, %f2100;
	add.f32 	%f5577, %f2097, %f2097;
	add.f32 	%f2101, %f1, %f5576;
	fma.rn.f32 	%f2102, %f5577, %f2098, %f2;
	mul.f32 	%f2103, %f2101, %f2101;
	mul.f32 	%f2104, %f2102, %f2102;
	add.f32 	%f5578, %f2103, %f2104;
	setp.gt.f32 	%p529, %f5578, 0f40800000;
	mov.b32 	%r539, 525;
	mov.u32 	%r1016, %r539;
	@%p529 bra 	$L__BB2_1002;
	sub.f32 	%f5579, %f2103, %f2104;
	add.f32 	%f5580, %f2101, %f2101;
	add.f32 	%f2105, %f1, %f5579;
	fma.rn.f32 	%f2106, %f5580, %f2102, %f2;
	mul.f32 	%f2107, %f2105, %f2105;
	mul.f32 	%f2108, %f2106, %f2106;
	add.f32 	%f5581, %f2107, %f2108;
	setp.gt.f32 	%p530, %f5581, 0f40800000;
	mov.b32 	%r540, 526;
	mov.u32 	%r1016, %r540;
	@%p530 bra 	$L__BB2_1002;
	sub.f32 	%f5582, %f2107, %f2108;
	add.f32 	%f5583, %f2105, %f2105;
	add.f32 	%f2109, %f1, %f5582;
	fma.rn.f32 	%f2110, %f5583, %f2106, %f2;
	mul.f32 	%f2111, %f2109, %f2109;
	mul.f32 	%f2112, %f2110, %f2110;
	add.f32 	%f5584, %f2111, %f2112;
	setp.gt.f32 	%p531, %f5584, 0f40800000;
	mov.b32 	%r541, 527;
	mov.u32 	%r1016, %r541;
	@%p531 bra 	$L__BB2_1002;
	sub.f32 	%f5585, %f2111, %f2112;
	add.f32 	%f5586, %f2109, %f2109;
	add.f32 	%f2113, %f1, %f5585;
	fma.rn.f32 	%f2114, %f5586, %f2110, %f2;
	mul.f32 	%f2115, %f2113, %f2113;
	mul.f32 	%f2116, %f2114, %f2114;
	add.f32 	%f5587, %f2115, %f2116;
	setp.gt.f32 	%p532, %f5587, 0f40800000;
	mov.b32 	%r542, 528;
	mov.u32 	%r1016, %r542;
	@%p532 bra 	$L__BB2_1002;
	sub.f32 	%f5588, %f2115, %f2116;
	add.f32 	%f5589, %f2113, %f2113;
	add.f32 	%f2117, %f1, %f5588;
	fma.rn.f32 	%f2118, %f5589, %f2114, %f2;
	mul.f32 	%f2119, %f2117, %f2117;
	mul.f32 	%f2120, %f2118, %f2118;
	add.f32 	%f5590, %f2119, %f2120;
	setp.gt.f32 	%p533, %f5590, 0f40800000;
	mov.b32 	%r543, 529;
	mov.u32 	%r1016, %r543;
	@%p533 bra 	$L__BB2_1002;
	sub.f32 	%f5591, %f2119, %f2120;
	add.f32 	%f5592, %f2117, %f2117;
	add.f32 	%f2121, %f1, %f5591;
	fma.rn.f32 	%f2122, %f5592, %f2118, %f2;
	mul.f32 	%f2123, %f2121, %f2121;
	mul.f32 	%f2124, %f2122, %f2122;
	add.f32 	%f5593, %f2123, %f2124;
	setp.gt.f32 	%p534, %f5593, 0f40800000;
	mov.b32 	%r544, 530;
	mov.u32 	%r1016, %r544;
	@%p534 bra 	$L__BB2_1002;
	sub.f32 	%f5594, %f2123, %f2124;
	add.f32 	%f5595, %f2121, %f2121;
	add.f32 	%f2125, %f1, %f5594;
	fma.rn.f32 	%f2126, %f5595, %f2122, %f2;
	mul.f32 	%f2127, %f2125, %f2125;
	mul.f32 	%f2128, %f2126, %f2126;
	add.f32 	%f5596, %f2127, %f2128;
	setp.gt.f32 	%p535, %f5596, 0f40800000;
	mov.b32 	%r545, 531;
	mov.u32 	%r1016, %r545;
	@%p535 bra 	$L__BB2_1002;
	sub.f32 	%f5597, %f2127, %f2128;
	add.f32 	%f5598, %f2125, %f2125;
	add.f32 	%f2129, %f1, %f5597;
	fma.rn.f32 	%f2130, %f5598, %f2126, %f2;
	mul.f32 	%f2131, %f2129, %f2129;
	mul.f32 	%f2132, %f2130, %f2130;
	add.f32 	%f5599, %f2131, %f2132;
	setp.gt.f32 	%p536, %f5599, 0f40800000;
	mov.b32 	%r546, 532;
	mov.u32 	%r1016, %r546;
	@%p536 bra 	$L__BB2_1002;
	sub.f32 	%f5600, %f2131, %f2132;
	add.f32 	%f5601, %f2129, %f2129;
	add.f32 	%f2133, %f1, %f5600;
	fma.rn.f32 	%f2134, %f5601, %f2130, %f2;
	mul.f32 	%f2135, %f2133, %f2133;
	mul.f32 	%f2136, %f2134, %f2134;
	add.f32 	%f5602, %f2135, %f2136;
	setp.gt.f32 	%p537, %f5602, 0f40800000;
	mov.b32 	%r547, 533;
	mov.u32 	%r1016, %r547;
	@%p537 bra 	$L__BB2_1002;
	sub.f32 	%f5603, %f2135, %f2136;
	add.f32 	%f5604, %f2133, %f2133;
	add.f32 	%f2137, %f1, %f5603;
	fma.rn.f32 	%f2138, %f5604, %f2134, %f2;
	mul.f32 	%f2139, %f2137, %f2137;
	mul.f32 	%f2140, %f2138, %f2138;
	add.f32 	%f5605, %f2139, %f2140;
	setp.gt.f32 	%p538, %f5605, 0f40800000;
	mov.b32 	%r548, 534;
	mov.u32 	%r1016, %r548;
	@%p538 bra 	$L__BB2_1002;
	sub.f32 	%f5606, %f2139, %f2140;
	add.f32 	%f5607, %f2137, %f2137;
	add.f32 	%f2141, %f1, %f5606;
	fma.rn.f32 	%f2142, %f5607, %f2138, %f2;
	mul.f32 	%f2143, %f2141, %f2141;
	mul.f32 	%f2144, %f2142, %f2142;
	add.f32 	%f5608, %f2143, %f2144;
	setp.gt.f32 	%p539, %f5608, 0f40800000;
	mov.b32 	%r549, 535;
	mov.u32 	%r1016, %r549;
	@%p539 bra 	$L__BB2_1002;
	sub.f32 	%f5609, %f2143, %f2144;
	add.f32 	%f5610, %f2141, %f2141;
	add.f32 	%f2145, %f1, %f5609;
	fma.rn.f32 	%f2146, %f5610, %f2142, %f2;
	mul.f32 	%f2147, %f2145, %f2145;
	mul.f32 	%f2148, %f2146, %f2146;
	add.f32 	%f5611, %f2147, %f2148;
	setp.gt.f32 	%p540, %f5611, 0f40800000;
	mov.b32 	%r550, 536;
	mov.u32 	%r1016, %r550;
	@%p540 bra 	$L__BB2_1002;
	sub.f32 	%f5612, %f2147, %f2148;
	add.f32 	%f5613, %f2145, %f2145;
	add.f32 	%f2149, %f1, %f5612;
	fma.rn.f32 	%f2150, %f5613, %f2146, %f2;
	mul.f32 	%f2151, %f2149, %f2149;
	mul.f32 	%f2152, %f2150, %f2150;
	add.f32 	%f5614, %f2151, %f2152;
	setp.gt.f32 	%p541, %f5614, 0f40800000;
	mov.b32 	%r551, 537;
	mov.u32 	%r1016, %r551;
	@%p541 bra 	$L__BB2_1002;
	sub.f32 	%f5615, %f2151, %f2152;
	add.f32 	%f5616, %f2149, %f2149;
	add.f32 	%f2153, %f1, %f5615;
	fma.rn.f32 	%f2154, %f5616, %f2150, %f2;
	mul.f32 	%f2155, %f2153, %f2153;
	mul.f32 	%f2156, %f2154, %f2154;
	add.f32 	%f5617, %f2155, %f2156;
	setp.gt.f32 	%p542, %f5617, 0f40800000;
	mov.b32 	%r552, 538;
	mov.u32 	%r1016, %r552;
	@%p542 bra 	$L__BB2_1002;
	sub.f32 	%f5618, %f2155, %f2156;
	add.f32 	%f5619, %f2153, %f2153;
	add.f32 	%f2157, %f1, %f5618;
	fma.rn.f32 	%f2158, %f5619, %f2154, %f2;
	mul.f32 	%f2159, %f2157, %f2157;
	mul.f32 	%f2160, %f2158, %f2158;
	add.f32 	%f5620, %f2159, %f2160;
	setp.gt.f32 	%p543, %f5620, 0f40800000;
	mov.b32 	%r553, 539;
	mov.u32 	%r1016, %r553;
	@%p543 bra 	$L__BB2_1002;
	sub.f32 	%f5621, %f2159, %f2160;
	add.f32 	%f5622, %f2157, %f2157;
	add.f32 	%f2161, %f1, %f5621;
	fma.rn.f32 	%f2162, %f5622, %f2158, %f2;
	mul.f32 	%f2163, %f2161, %f2161;
	mul.f32 	%f2164, %f2162, %f2162;
	add.f32 	%f5623, %f2163, %f2164;
	setp.gt.f32 	%p544, %f5623, 0f40800000;
	mov.b32 	%r554, 540;
	mov.u32 	%r1016, %r554;
	@%p544 bra 	$L__BB2_1002;
	sub.f32 	%f5624, %f2163, %f2164;
	add.f32 	%f5625, %f2161, %f2161;
	add.f32 	%f2165, %f1, %f5624;
	fma.rn.f32 	%f2166, %f5625, %f2162, %f2;
	mul.f32 	%f2167, %f2165, %f2165;
	mul.f32 	%f2168, %f2166, %f2166;
	add.f32 	%f5626, %f2167, %f2168;
	setp.gt.f32 	%p545, %f5626, 0f40800000;
	mov.b32 	%r555, 541;
	mov.u32 	%r1016, %r555;
	@%p545 bra 	$L__BB2_1002;
	sub.f32 	%f5627, %f2167, %f2168;
	add.f32 	%f5628, %f2165, %f2165;
	add.f32 	%f2169, %f1, %f5627;
	fma.rn.f32 	%f2170, %f5628, %f2166, %f2;
	mul.f32 	%f2171, %f2169, %f2169;
	mul.f32 	%f2172, %f2170, %f2170;
	add.f32 	%f5629, %f2171, %f2172;
	setp.gt.f32 	%p546, %f5629, 0f40800000;
	mov.b32 	%r556, 542;
	mov.u32 	%r1016, %r556;
	@%p546 bra 	$L__BB2_1002;
	sub.f32 	%f5630, %f2171, %f2172;
	add.f32 	%f5631, %f2169, %f2169;
	add.f32 	%f2173, %f1, %f5630;
	fma.rn.f32 	%f2174, %f5631, %f2170, %f2;
	mul.f32 	%f2175, %f2173, %f2173;
	mul.f32 	%f2176, %f2174, %f2174;
	add.f32 	%f5632, %f2175, %f2176;
	setp.gt.f32 	%p547, %f5632, 0f40800000;
	mov.b32 	%r557, 543;
	mov.u32 	%r1016, %r557;
	@%p547 bra 	$L__BB2_1002;
	sub.f32 	%f5633, %f2175, %f2176;
	add.f32 	%f5634, %f2173, %f2173;
	add.f32 	%f2177, %f1, %f5633;
	fma.rn.f32 	%f2178, %f5634, %f2174, %f2;
	mul.f32 	%f2179, %f2177, %f2177;
	mul.f32 	%f2180, %f2178, %f2178;
	add.f32 	%f5635, %f2179, %f2180;
	setp.gt.f32 	%p548, %f5635, 0f40800000;
	mov.b32 	%r558, 544;
	mov.u32 	%r1016, %r558;
	@%p548 bra 	$L__BB2_1002;
	sub.f32 	%f5636, %f2179, %f2180;
	add.f32 	%f5637, %f2177, %f2177;
	add.f32 	%f2181, %f1, %f5636;
	fma.rn.f32 	%f2182, %f5637, %f2178, %f2;
	mul.f32 	%f2183, %f2181, %f2181;
	mul.f32 	%f2184, %f2182, %f2182;
	add.f32 	%f5638, %f2183, %f2184;
	setp.gt.f32 	%p549, %f5638, 0f40800000;
	mov.b32 	%r559, 545;
	mov.u32 	%r1016, %r559;
	@%p549 bra 	$L__BB2_1002;
	sub.f32 	%f5639, %f2183, %f2184;
	add.f32 	%f5640, %f2181, %f2181;
	add.f32 	%f2185, %f1, %f5639;
	fma.rn.f32 	%f2186, %f5640, %f2182, %f2;
	mul.f32 	%f2187, %f2185, %f2185;
	mul.f32 	%f2188, %f2186, %f2186;
	add.f32 	%f5641, %f2187, %f2188;
	setp.gt.f32 	%p550, %f5641, 0f40800000;
	mov.b32 	%r560, 546;
	mov.u32 	%r1016, %r560;
	@%p550 bra 	$L__BB2_1002;
	sub.f32 	%f5642, %f2187, %f2188;
	add.f32 	%f5643, %f2185, %f2185;
	add.f32 	%f2189, %f1, %f5642;
	fma.rn.f32 	%f2190, %f5643, %f2186, %f2;
	mul.f32 	%f2191, %f2189, %f2189;
	mul.f32 	%f2192, %f2190, %f2190;
	add.f32 	%f5644, %f2191, %f2192;
	setp.gt.f32 	%p551, %f5644, 0f40800000;
	mov.b32 	%r561, 547;
	mov.u32 	%r1016, %r561;
	@%p551 bra 	$L__BB2_1002;
	sub.f32 	%f5645, %f2191, %f2192;
	add.f32 	%f5646, %f2189, %f2189;
	add.f32 	%f2193, %f1, %f5645;
	fma.rn.f32 	%f2194, %f5646, %f2190, %f2;
	mul.f32 	%f2195, %f2193, %f2193;
	mul.f32 	%f2196, %f2194, %f2194;
	add.f32 	%f5647, %f2195, %f2196;
	setp.gt.f32 	%p552, %f5647, 0f40800000;
	mov.b32 	%r562, 548;
	mov.u32 	%r1016, %r562;
	@%p552 bra 	$L__BB2_1002;
	sub.f32 	%f5648, %f2195, %f2196;
	add.f32 	%f5649, %f2193, %f2193;
	add.f32 	%f2197, %f1, %f5648;
	fma.rn.f32 	%f2198, %f5649, %f2194, %f2;
	mul.f32 	%f2199, %f2197, %f2197;
	mul.f32 	%f2200, %f2198, %f2198;
	add.f32 	%f5650, %f2199, %f2200;
	setp.gt.f32 	%p553, %f5650, 0f40800000;
	mov.b32 	%r563, 549;
	mov.u32 	%r1016, %r563;
	@%p553 bra 	$L__BB2_1002;
	sub.f32 	%f5651, %f2199, %f2200;
	add.f32 	%f5652, %f2197, %f2197;
	add.f32 	%f2201, %f1, %f5651;
	fma.rn.f32 	%f2202, %f5652, %f2198, %f2;
	mul.f32 	%f2203, %f2201, %f2201;
	mul.f32 	%f2204, %f2202, %f2202;
	add.f32 	%f5653, %f2203, %f2204;
	setp.gt.f32 	%p554, %f5653, 0f40800000;
	mov.b32 	%r564, 550;
	mov.u32 	%r1016, %r564;
	@%p554 bra 	$L__BB2_1002;
	sub.f32 	%f5654, %f2203, %f2204;
	add.f32 	%f5655, %f2201, %f2201;
	add.f32 	%f2205, %f1, %f5654;
	fma.rn.f32 	%f2206, %f5655, %f2202, %f2;
	mul.f32 	%f2207, %f2205, %f2205;
	mul.f32 	%f2208, %f2206, %f2206;
	add.f32 	%f5656, %f2207, %f2208;
	setp.gt.f32 	%p555, %f5656, 0f40800000;
	mov.b32 	%r565, 551;
	mov.u32 	%r1016, %r565;
	@%p555 bra 	$L__BB2_1002;
	sub.f32 	%f5657, %f2207, %f2208;
	add.f32 	%f5658, %f2205, %f2205;
	add.f32 	%f2209, %f1, %f5657;
	fma.rn.f32 	%f2210, %f5658, %f2206, %f2;
	mul.f32 	%f2211, %f2209, %f2209;
	mul.f32 	%f2212, %f2210, %f2210;
	add.f32 	%f5659, %f2211, %f2212;
	setp.gt.f32 	%p556, %f5659, 0f40800000;
	mov.b32 	%r566, 552;
	mov.u32 	%r1016, %r566;
	@%p556 bra 	$L__BB2_1002;
	sub.f32 	%f5660, %f2211, %f2212;
	add.f32 	%f5661, %f2209, %f2209;
	add.f32 	%f2213, %f1, %f5660;
	fma.rn.f32 	%f2214, %f5661, %f2210, %f2;
	mul.f32 	%f2215, %f2213, %f2213;
	mul.f32 	%f2216, %f2214, %f2214;
	add.f32 	%f5662, %f2215, %f2216;
	setp.gt.f32 	%p557, %f5662, 0f40800000;
	mov.b32 	%r567, 553;
	mov.u32 	%r1016, %r567;
	@%p557 bra 	$L__BB2_1002;
	sub.f32 	%f5663, %f2215, %f2216;
	add.f32 	%f5664, %f2213, %f2213;
	add.f32 	%f2217, %f1, %f5663;
	fma.rn.f32 	%f2218, %f5664, %f2214, %f2;
	mul.f32 	%f2219, %f2217, %f2217;
	mul.f32 	%f2220, %f2218, %f2218;
	add.f32 	%f5665, %f2219, %f2220;
	setp.gt.f32 	%p558, %f5665, 0f40800000;
	mov.b32 	%r568, 554;
	mov.u32 	%r1016, %r568;
	@%p558 bra 	$L__BB2_1002;
	sub.f32 	%f5666, %f2219, %f2220;
	add.f32 	%f5667, %f2217, %f2217;
	add.f32 	%f2221, %f1, %f5666;
	fma.rn.f32 	%f2222, %f5667, %f2218, %f2;
	mul.f32 	%f2223, %f2221, %f2221;
	mul.f32 	%f2224, %f2222, %f2222;
	add.f32 	%f5668, %f2223, %f2224;
	setp.gt.f32 	%p559, %f5668, 0f40800000;
	mov.b32 	%r569, 555;
	mov.u32 	%r1016, %r569;
	@%p559 bra 	$L__BB2_1002;
	sub.f32 	%f5669, %f2223, %f2224;
	add.f32 	%f5670, %f2221, %f2221;
	add.f32 	%f2225, %f1, %f5669;
	fma.rn.f32 	%f2226, %f5670, %f2222, %f2;
	mul.f32 	%f2227, %f2225, %f2225;
	mul.f32 	%f2228, %f2226, %f2226;
	add.f32 	%f5671, %f2227, %f2228;
	setp.gt.f32 	%p560, %f5671, 0f40800000;
	mov.b32 	%r570, 556;
	mov.u32 	%r1016, %r570;
	@%p560 bra 	$L__BB2_1002;
	sub.f32 	%f5672, %f2227, %f2228;
	add.f32 	%f5673, %f2225, %f2225;
	add.f32 	%f2229, %f1, %f5672;
	fma.rn.f32 	%f2230, %f5673, %f2226, %f2;
	mul.f32 	%f2231, %f2229, %f2229;
	mul.f32 	%f2232, %f2230, %f2230;
	add.f32 	%f5674, %f2231, %f2232;
	setp.gt.f32 	%p561, %f5674, 0f40800000;
	mov.b32 	%r571, 557;
	mov.u32 	%r1016, %r571;
	@%p561 bra 	$L__BB2_1002;
	sub.f32 	%f5675, %f2231, %f2232;
	add.f32 	%f5676, %f2229, %f2229;
	add.f32 	%f2233, %f1, %f5675;
	fma.rn.f32 	%f2234, %f5676, %f2230, %f2;
	mul.f32 	%f2235, %f2233, %f2233;
	mul.f32 	%f2236, %f2234, %f2234;
	add.f32 	%f5677, %f2235, %f2236;
	setp.gt.f32 	%p562, %f5677, 0f40800000;
	mov.b32 	%r572, 558;
	mov.u32 	%r1016, %r572;
	@%p562 bra 	$L__BB2_1002;
	sub.f32 	%f5678, %f2235, %f2236;
	add.f32 	%f5679, %f2233, %f2233;
	add.f32 	%f2237, %f1, %f5678;
	fma.rn.f32 	%f2238, %f5679, %f2234, %f2;
	mul.f32 	%f2239, %f2237, %f2237;
	mul.f32 	%f2240, %f2238, %f2238;
	add.f32 	%f5680, %f2239, %f2240;
	setp.gt.f32 	%p563, %f5680, 0f40800000;
	mov.b32 	%r573, 559;
	mov.u32 	%r1016, %r573;
	@%p563 bra 	$L__BB2_1002;
	sub.f32 	%f5681, %f2239, %f2240;
	add.f32 	%f5682, %f2237, %f2237;
	add.f32 	%f2241, %f1, %f5681;
	fma.rn.f32 	%f2242, %f5682, %f2238, %f2;
	mul.f32 	%f2243, %f2241, %f2241;
	mul.f32 	%f2244, %f2242, %f2242;
	add.f32 	%f5683, %f2243, %f2244;
	setp.gt.f32 	%p564, %f5683, 0f40800000;
	mov.b32 	%r574, 560;
	mov.u32 	%r1016, %r574;
	@%p564 bra 	$L__BB2_1002;
	sub.f32 	%f5684, %f2243, %f2244;
	add.f32 	%f5685, %f2241, %f2241;
	add.f32 	%f2245, %f1, %f5684;
	fma.rn.f32 	%f2246, %f5685, %f2242, %f2;
	mul.f32 	%f2247, %f2245, %f2245;
	mul.f32 	%f2248, %f2246, %f2246;
	add.f32 	%f5686, %f2247, %f2248;
	setp.gt.f32 	%p565, %f5686, 0f40800000;
	mov.b32 	%r575, 561;
	mov.u32 	%r1016, %r575;
	@%p565 bra 	$L__BB2_1002;
	sub.f32 	%f5687, %f2247, %f2248;
	add.f32 	%f5688, %f2245, %f2245;
	add.f32 	%f2249, %f1, %f5687;
	fma.rn.f32 	%f2250, %f5688, %f2246, %f2;
	mul.f32 	%f2251, %f2249, %f2249;
	mul.f32 	%f2252, %f2250, %f2250;
	add.f32 	%f5689, %f2251, %f2252;
	setp.gt.f32 	%p566, %f5689, 0f40800000;
	mov.b32 	%r576, 562;
	mov.u32 	%r1016, %r576;
	@%p566 bra 	$L__BB2_1002;
	sub.f32 	%f5690, %f2251, %f2252;
	add.f32 	%f5691, %f2249, %f2249;
	add.f32 	%f2253, %f1, %f5690;
	fma.rn.f32 	%f2254, %f5691, %f2250, %f2;
	mul.f32 	%f2255, %f2253, %f2253;
	mul.f32 	%f2256, %f2254, %f2254;
	add.f32 	%f5692, %f2255, %f2256;
	setp.gt.f32 	%p567, %f5692, 0f40800000;
	mov.b32 	%r577, 563;
	mov.u32 	%r1016, %r577;
	@%p567 bra 	$L__BB2_1002;
	sub.f32 	%f5693, %f2255, %f2256;
	add.f32 	%f5694, %f2253, %f2253;
	add.f32 	%f2257, %f1, %f5693;
	fma.rn.f32 	%f2258, %f5694, %f2254, %f2;
	mul.f32 	%f2259, %f2257, %f2257;
	mul.f32 	%f2260, %f2258, %f2258;
	add.f32 	%f5695, %f2259, %f2260;
	setp.gt.f32 	%p568, %f5695, 0f40800000;
	mov.b32 	%r578, 564;
	mov.u32 	%r1016, %r578;
	@%p568 bra 	$L__BB2_1002;
	sub.f32 	%f5696, %f2259, %f2260;
	add.f32 	%f5697, %f2257, %f2257;
	add.f32 	%f2261, %f1, %f5696;
	fma.rn.f32 	%f2262, %f5697, %f2258, %f2;
	mul.f32 	%f2263, %f2261, %f2261;
	mul.f32 	%f2264, %f2262, %f2262;
	add.f32 	%f5698, %f2263, %f2264;
	setp.gt.f32 	%p569, %f5698, 0f40800000;
	mov.b32 	%r579, 565;
	mov.u32 	%r1016, %r579;
	@%p569 bra 	$L__BB2_1002;
	sub.f32 	%f5699, %f2263, %f2264;
	add.f32 	%f5700, %f2261, %f2261;
	add.f32 	%f2265, %f1, %f5699;
	fma.rn.f32 	%f2266, %f5700, %f2262, %f2;
	mul.f32 	%f2267, %f2265, %f2265;
	mul.f32 	%f2268, %f2266, %f2266;
	add.f32 	%f5701, %f2267, %f2268;
	setp.gt.f32 	%p570, %f5701, 0f40800000;
	mov.b32 	%r580, 566;
	mov.u32 	%r1016, %r580;
	@%p570 bra 	$L__BB2_1002;
	sub.f32 	%f5702, %f2267, %f2268;
	add.f32 	%f5703, %f2265, %f2265;
	add.f32 	%f2269, %f1, %f5702;
	fma.rn.f32 	%f2270, %f5703, %f2266, %f2;
	mul.f32 	%f2271, %f2269, %f2269;
	mul.f32 	%f2272, %f2270, %f2270;
	add.f32 	%f5704, %f2271, %f2272;
	setp.gt.f32 	%p571, %f5704, 0f40800000;
	mov.b32 	%r581, 567;
	mov.u32 	%r1016, %r581;
	@%p571 bra 	$L__BB2_1002;
	sub.f32 	%f5705, %f2271, %f2272;
	add.f32 	%f5706, %f2269, %f2269;
	add.f32 	%f2273, %f1, %f5705;
	fma.rn.f32 	%f2274, %f5706, %f2270, %f2;
	mul.f32 	%f2275, %f2273, %f2273;
	mul.f32 	%f2276, %f2274, %f2274;
	add.f32 	%f5707, %f2275, %f2276;
	setp.gt.f32 	%p572, %f5707, 0f40800000;
	mov.b32 	%r582, 568;
	mov.u32 	%r1016, %r582;
	@%p572 bra 	$L__BB2_1002;
	sub.f32 	%f5708, %f2275, %f2276;
	add.f32 	%f5709, %f2273, %f2273;
	add.f32 	%f2277, %f1, %f5708;
	fma.rn.f32 	%f2278, %f5709, %f2274, %f2;
	mul.f32 	%f2279, %f2277, %f2277;
	mul.f32 	%f2280, %f2278, %f2278;
	add.f32 	%f5710, %f2279, %f2280;
	setp.gt.f32 	%p573, %f5710, 0f40800000;
	mov.b32 	%r583, 569;
	mov.u32 	%r1016, %r583;
	@%p573 bra 	$L__BB2_1002;
	sub.f32 	%f5711, %f2279, %f2280;
	add.f32 	%f5712, %f2277, %f2277;
	add.f32 	%f2281, %f1, %f5711;
	fma.rn.f32 	%f2282, %f5712, %f2278, %f2;
	mul.f32 	%f2283, %f2281, %f2281;
	mul.f32 	%f2284, %f2282, %f2282;
	add.f32 	%f5713, %f2283, %f2284;
	setp.gt.f32 	%p574, %f5713, 0f40800000;
	mov.b32 	%r584, 570;
	mov.u32 	%r1016, %r584;
	@%p574 bra 	$L__BB2_1002;
	sub.f32 	%f5714, %f2283, %f2284;
	add.f32 	%f5715, %f2281, %f2281;
	add.f32 	%f2285, %f1, %f5714;
	fma.rn.f32 	%f2286, %f5715, %f2282, %f2;
	mul.f32 	%f2287, %f2285, %f2285;
	mul.f32 	%f2288, %f2286, %f2286;
	add.f32 	%f5716, %f2287, %f2288;
	setp.gt.f32 	%p575, %f5716, 0f40800000;
	mov.b32 	%r585, 571;
	mov.u32 	%r1016, %r585;
	@%p575 bra 	$L__BB2_1002;
	sub.f32 	%f5717, %f2287, %f2288;
	add.f32 	%f5718, %f2285, %f2285;
	add.f32 	%f2289, %f1, %f5717;
	fma.rn.f32 	%f2290, %f5718, %f2286, %f2;
	mul.f32 	%f2291, %f2289, %f2289;
	mul.f32 	%f2292, %f2290, %f2290;
	add.f32 	%f5719, %f2291, %f2292;
	setp.gt.f32 	%p576, %f5719, 0f40800000;
	mov.b32 	%r586, 572;
	mov.u32 	%r1016, %r586;
	@%p576 bra 	$L__BB2_1002;
	sub.f32 	%f5720, %f2291, %f2292;
	add.f32 	%f5721, %f2289, %f2289;
	add.f32 	%f2293, %f1, %f5720;
	fma.rn.f32 	%f2294, %f5721, %f2290, %f2;
	mul.f32 	%f2295, %f2293, %f2293;
	mul.f32 	%f2296, %f2294, %f2294;
	add.f32 	%f5722, %f2295, %f2296;
	setp.gt.f32 	%p577, %f5722, 0f40800000;
	mov.b32 	%r587, 573;
	mov.u32 	%r1016, %r587;
	@%p577 bra 	$L__BB2_1002;
	sub.f32 	%f5723, %f2295, %f2296;
	add.f32 	%f5724, %f2293, %f2293;
	add.f32 	%f2297, %f1, %f5723;
	fma.rn.f32 	%f2298, %f5724, %f2294, %f2;
	mul.f32 	%f2299, %f2297, %f2297;
	mul.f32 	%f2300, %f2298, %f2298;
	add.f32 	%f5725, %f2299, %f2300;
	setp.gt.f32 	%p578, %f5725, 0f40800000;
	mov.b32 	%r588, 574;
	mov.u32 	%r1016, %r588;
	@%p578 bra 	$L__BB2_1002;
	sub.f32 	%f5726, %f2299, %f2300;
	add.f32 	%f5727, %f2297, %f2297;
	add.f32 	%f2301, %f1, %f5726;
	fma.rn.f32 	%f2302, %f5727, %f2298, %f2;
	mul.f32 	%f2303, %f2301, %f2301;
	mul.f32 	%f2304, %f2302, %f2302;
	add.f32 	%f5728, %f2303, %f2304;
	setp.gt.f32 	%p579, %f5728, 0f40800000;
	mov.b32 	%r589, 575;
	mov.u32 	%r1016, %r589;
	@%p579 bra 	$L__BB2_1002;
	sub.f32 	%f5729, %f2303, %f2304;
	add.f32 	%f5730, %f2301, %f2301;
	add.f32 	%f2305, %f1, %f5729;
	fma.rn.f32 	%f2306, %f5730, %f2302, %f2;
	mul.f32 	%f2307, %f2305, %f2305;
	mul.f32 	%f2308, %f2306, %f2306;
	add.f32 	%f5731, %f2307, %f2308;
	setp.gt.f32 	%p580, %f5731, 0f40800000;
	mov.b32 	%r590, 576;
	mov.u32 	%r1016, %r590;
	@%p580 bra 	$L__BB2_1002;
	sub.f32 	%f5732, %f2307, %f2308;
	add.f32 	%f5733, %f2305, %f2305;
	add.f32 	%f2309, %f1, %f5732;
	fma.rn.f32 	%f2310, %f5733, %f2306, %f2;
	mul.f32 	%f2311, %f2309, %f2309;
	mul.f32 	%f2312, %f2310, %f2310;
	add.f32 	%f5734, %f2311, %f2312;
	setp.gt.f32 	%p581, %f5734, 0f40800000;
	mov.b32 	%r591, 577;
	mov.u32 	%r1016, %r591;
	@%p581 bra 	$L__BB2_1002;
	sub.f32 	%f5735, %f2311, %f2312;
	add.f32 	%f5736, %f2309, %f2309;
	add.f32 	%f2313, %f1, %f5735;
	fma.rn.f32 	%f2314, %f5736, %f2310, %f2;
	mul.f32 	%f2315, %f2313, %f2313;
	mul.f32 	%f2316, %f2314, %f2314;
	add.f32 	%f5737, %f2315, %f2316;
	setp.gt.f32 	%p582, %f5737, 0f40800000;
	mov.b32 	%r592, 578;
	mov.u32 	%r1016, %r592;
	@%p582 bra 	$L__BB2_1002;
	sub.f32 	%f5738, %f2315, %f2316;
	add.f32 	%f5739, %f2313, %f2313;
	add.f32 	%f2317, %f1, %f5738;
	fma.rn.f32 	%f2318, %f5739, %f2314, %f2;
	mul.f32 	%f2319, %f2317, %f2317;
	mul.f32 	%f2320, %f2318, %f2318;
	add.f32 	%f5740, %f2319, %f2320;
	setp.gt.f32 	%p583, %f5740, 0f40800000;
	mov.b32 	%r593, 579;
	mov.u32 	%r1016, %r593;
	@%p583 bra 	$L__BB2_1002;
	sub.f32 	%f5741, %f2319, %f2320;
	add.f32 	%f5742, %f2317, %f2317;
	add.f32 	%f2321, %f1, %f5741;
	fma.rn.f32 	%f2322, %f5742, %f2318, %f2;
	mul.f32 	%f2323, %f2321, %f2321;
	mul.f32 	%f2324, %f2322, %f2322;
	add.f32 	%f5743, %f2323, %f2324;
	setp.gt.f32 	%p584, %f5743, 0f40800000;
	mov.b32 	%r594, 580;
	mov.u32 	%r1016, %r594;
	@%p584 bra 	$L__BB2_1002;
	sub.f32 	%f5744, %f2323, %f2324;
	add.f32 	%f5745, %f2321, %f2321;
	add.f32 	%f2325, %f1, %f5744;
	fma.rn.f32 	%f2326, %f5745, %f2322, %f2;
	mul.f32 	%f2327, %f2325, %f2325;
	mul.f32 	%f2328, %f2326, %f2326;
	add.f32 	%f5746, %f2327, %f2328;
	setp.gt.f32 	%p585, %f5746, 0f40800000;
	mov.b32 	%r595, 581;
	mov.u32 	%r1016, %r595;
	@%p585 bra 	$L__BB2_1002;
	sub.f32 	%f5747, %f2327, %f2328;
	add.f32 	%f5748, %f2325, %f2325;
	add.f32 	%f2329, %f1, %f5747;
	fma.rn.f32 	%f2330, %f5748, %f2326, %f2;
	mul.f32 	%f2331, %f2329, %f2329;
	mul.f32 	%f2332, %f2330, %f2330;
	add.f32 	%f5749, %f2331, %f2332;
	setp.gt.f32 	%p586, %f5749, 0f40800000;
	mov.b32 	%r596, 582;
	mov.u32 	%r1016, %r596;
	@%p586 bra 	$L__BB2_1002;
	sub.f32 	%f5750, %f2331, %f2332;
	add.f32 	%f5751, %f2329, %f2329;
	add.f32 	%f2333, %f1, %f5750;
	fma.rn.f32 	%f2334, %f5751, %f2330, %f2;
	mul.f32 	%f2335, %f2333, %f2333;
	mul.f32 	%f2336, %f2334, %f2334;
	add.f32 	%f5752, %f2335, %f2336;
	setp.gt.f32 	%p587, %f5752, 0f40800000;
	mov.b32 	%r597, 583;
	mov.u32 	%r1016, %r597;
	@%p587 bra 	$L__BB2_1002;
	sub.f32 	%f5753, %f2335, %f2336;
	add.f32 	%f5754, %f2333, %f2333;
	add.f32 	%f2337, %f1, %f5753;
	fma.rn.f32 	%f2338, %f5754, %f2334, %f2;
	mul.f32 	%f2339, %f2337, %f2337;
	mul.f32 	%f2340, %f2338, %f2338;
	add.f32 	%f5755, %f2339, %f2340;
	setp.gt.f32 	%p588, %f5755, 0f40800000;
	mov.b32 	%r598, 584;
	mov.u32 	%r1016, %r598;
	@%p588 bra 	$L__BB2_1002;
	sub.f32 	%f5756, %f2339, %f2340;
	add.f32 	%f5757, %f2337, %f2337;
	add.f32 	%f2341, %f1, %f5756;
	fma.rn.f32 	%f2342, %f5757, %f2338, %f2;
	mul.f32 	%f2343, %f2341, %f2341;
	mul.f32 	%f2344, %f2342, %f2342;
	add.f32 	%f5758, %f2343, %f2344;
	setp.gt.f32 	%p589, %f5758, 0f40800000;
	mov.b32 	%r599, 585;
	mov.u32 	%r1016, %r599;
	@%p589 bra 	$L__BB2_1002;
	sub.f32 	%f5759, %f2343, %f2344;
	add.f32 	%f5760, %f2341, %f2341;
	add.f32 	%f2345, %f1, %f5759;
	fma.rn.f32 	%f2346, %f5760, %f2342, %f2;
	mul.f32 	%f2347, %f2345, %f2345;
	mul.f32 	%f2348, %f2346, %f2346;
	add.f32 	%f5761, %f2347, %f2348;
	setp.gt.f32 	%p590, %f5761, 0f40800000;
	mov.b32 	%r600, 586;
	mov.u32 	%r1016, %r600;
	@%p590 bra 	$L__BB2_1002;
	sub.f32 	%f5762, %f2347, %f2348;
	add.f32 	%f5763, %f2345, %f2345;
	add.f32 	%f2349, %f1, %f5762;
	fma.rn.f32 	%f2350, %f5763, %f2346, %f2;
	mul.f32 	%f2351, %f2349, %f2349;
	mul.f32 	%f2352, %f2350, %f2350;
	add.f32 	%f5764, %f2351, %f2352;
	setp.gt.f32 	%p591, %f5764, 0f40800000;
	mov.b32 	%r601, 587;
	mov.u32 	%r1016, %r601;
	@%p591 bra 	$L__BB2_1002;
	sub.f32 	%f5765, %f2351, %f2352;
	add.f32 	%f5766, %f2349, %f2349;
	add.f32 	%f2353, %f1, %f5765;
	fma.rn.f32 	%f2354, %f5766, %f2350, %f2;
	mul.f32 	%f2355, %f2353, %f2353;
	mul.f32 	%f2356, %f2354, %f2354;
	add.f32 	%f5767, %f2355, %f2356;
	setp.gt.f32 	%p592, %f5767, 0f40800000;
	mov.b32 	%r602, 588;
	mov.u32 	%r1016, %r602;
	@%p592 bra 	$L__BB2_1002;
	sub.f32 	%f5768, %f2355, %f2356;
	add.f32 	%f5769, %f2353, %f2353;
	add.f32 	%f2357, %f1, %f5768;
	fma.rn.f32 	%f2358, %f5769, %f2354, %f2;
	mul.f32 	%f2359, %f2357, %f2357;
	mul.f32 	%f2360, %f2358, %f2358;
	add.f32 	%f5770, %f2359, %f2360;
	setp.gt.f32 	%p593, %f5770, 0f40800000;
	mov.b32 	%r603, 589;
	mov.u32 	%r1016, %r603;
	@%p593 bra 	$L__BB2_1002;
	sub.f32 	%f5771, %f2359, %f2360;
	add.f32 	%f5772, %f2357, %f2357;
	add.f32 	%f2361, %f1, %f5771;
	fma.rn.f32 	%f2362, %f5772, %f2358, %f2;
	mul.f32 	%f2363, %f2361, %f2361;
	mul.f32 	%f2364, %f2362, %f2362;
	add.f32 	%f5773, %f2363, %f2364;
	setp.gt.f32 	%p594, %f5773, 0f40800000;
	mov.b32 	%r604, 590;
	mov.u32 	%r1016, %r604;
	@%p594 bra 	$L__BB2_1002;
	sub.f32 	%f5774, %f2363, %f2364;
	add.f32 	%f5775, %f2361, %f2361;
	add.f32 	%f2365, %f1, %f5774;
	fma.rn.f32 	%f2366, %f5775, %f2362, %f2;
	mul.f32 	%f2367, %f2365, %f2365;
	mul.f32 	%f2368, %f2366, %f2366;
	add.f32 	%f5776, %f2367, %f2368;
	setp.gt.f32 	%p595, %f5776, 0f40800000;
	mov.b32 	%r605, 591;
	mov.u32 	%r1016, %r605;
	@%p595 bra 	$L__BB2_1002;
	sub.f32 	%f5777, %f2367, %f2368;
	add.f32 	%f5778, %f2365, %f2365;
	add.f32 	%f2369, %f1, %f5777;
	fma.rn.f32 	%f2370, %f5778, %f2366, %f2;
	mul.f32 	%f2371, %f2369, %f2369;
	mul.f32 	%f2372, %f2370, %f2370;
	add.f32 	%f5779, %f2371, %f2372;
	setp.gt.f32 	%p596, %f5779, 0f40800000;
	mov.b32 	%r606, 592;
	mov.u32 	%r1016, %r606;
	@%p596 bra 	$L__BB2_1002;
	sub.f32 	%f5780, %f2371, %f2372;
	add.f32 	%f5781, %f2369, %f2369;
	add.f32 	%f2373, %f1, %f5780;
	fma.rn.f32 	%f2374, %f5781, %f2370, %f2;
	mul.f32 	%f2375, %f2373, %f2373;
	mul.f32 	%f2376, %f2374, %f2374;
	add.f32 	%f5782, %f2375, %f2376;
	setp.gt.f32 	%p597, %f5782, 0f40800000;
	mov.b32 	%r607, 593;
	mov.u32 	%r1016, %r607;
	@%p597 bra 	$L__BB2_1002;
	sub.f32 	%f5783, %f2375, %f2376;
	add.f32 	%f5784, %f2373, %f2373;
	add.f32 	%f2377, %f1, %f5783;
	fma.rn.f32 	%f2378, %f5784, %f2374, %f2;
	mul.f32 	%f2379, %f2377, %f2377;
	mul.f32 	%f2380, %f2378, %f2378;
	add.f32 	%f5785, %f2379, %f2380;
	setp.gt.f32 	%p598, %f5785, 0f40800000;
	mov.b32 	%r608, 594;
	mov.u32 	%r1016, %r608;
	@%p598 bra 	$L__BB2_1002;
	sub.f32 	%f5786, %f2379, %f2380;
	add.f32 	%f5787, %f2377, %f2377;
	add.f32 	%f2381, %f1, %f5786;
	fma.rn.f32 	%f2382, %f5787, %f2378, %f2;
	mul.f32 	%f2383, %f2381, %f2381;
	mul.f32 	%f2384, %f2382, %f2382;
	add.f32 	%f5788, %f2383, %f2384;
	setp.gt.f32 	%p599, %f5788, 0f40800000;
	mov.b32 	%r609, 595;
	mov.u32 	%r1016, %r609;
	@%p599 bra 	$L__BB2_1002;
	sub.f32 	%f5789, %f2383, %f2384;
	add.f32 	%f5790, %f2381, %f2381;
	add.f32 	%f2385, %f1, %f5789;
	fma.rn.f32 	%f2386, %f5790, %f2382, %f2;
	mul.f32 	%f2387, %f2385, %f2385;
	mul.f32 	%f2388, %f2386, %f2386;
	add.f32 	%f5791, %f2387, %f2388;
	setp.gt.f32 	%p600, %f5791, 0f40800000;
	mov.b32 	%r610, 596;
	mov.u32 	%r1016, %r610;
	@%p600 bra 	$L__BB2_1002;
	sub.f32 	%f5792, %f2387, %f2388;
	add.f32 	%f5793, %f2385, %f2385;
	add.f32 	%f2389, %f1, %f5792;
	fma.rn.f32 	%f2390, %f5793, %f2386, %f2;
	mul.f32 	%f2391, %f2389, %f2389;
	mul.f32 	%f2392, %f2390, %f2390;
	add.f32 	%f5794, %f2391, %f2392;
	setp.gt.f32 	%p601, %f5794, 0f40800000;
	mov.b32 	%r611, 597;
	mov.u32 	%r1016, %r611;
	@%p601 bra 	$L__BB2_1002;
	sub.f32 	%f5795, %f2391, %f2392;
	add.f32 	%f5796, %f2389, %f2389;
	add.f32 	%f2393, %f1, %f5795;
	fma.rn.f32 	%f2394, %f5796, %f2390, %f2;
	mul.f32 	%f2395, %f2393, %f2393;
	mul.f32 	%f2396, %f2394, %f2394;
	add.f32 	%f5797, %f2395, %f2396;
	setp.gt.f32 	%p602, %f5797, 0f40800000;
	mov.b32 	%r612, 598;
	mov.u32 	%r1016, %r612;
	@%p602 bra 	$L__BB2_1002;
	sub.f32 	%f5798, %f2395, %f2396;
	add.f32 	%f5799, %f2393, %f2393;
	add.f32 	%f2397, %f1, %f5798;
	fma.rn.f32 	%f2398, %f5799, %f2394, %f2;
	mul.f32 	%f2399, %f2397, %f2397;
	mul.f32 	%f2400, %f2398, %f2398;
	add.f32 	%f5800, %f2399, %f2400;
	setp.gt.f32 	%p603, %f5800, 0f40800000;
	mov.b32 	%r613, 599;
	mov.u32 	%r1016, %r613;
	@%p603 bra 	$L__BB2_1002;
	sub.f32 	%f5801, %f2399, %f2400;
	add.f32 	%f5802, %f2397, %f2397;
	add.f32 	%f2401, %f1, %f5801;
	fma.rn.f32 	%f2402, %f5802, %f2398, %f2;
	mul.f32 	%f2403, %f2401, %f2401;
	mul.f32 	%f2404, %f2402, %f2402;
	add.f32 	%f5803, %f2403, %f2404;
	setp.gt.f32 	%p604, %f5803, 0f40800000;
	mov.b32 	%r614, 600;
	mov.u32 	%r1016, %r614;
	@%p604 bra 	$L__BB2_1002;
	sub.f32 	%f5804, %f2403, %f2404;
	add.f32 	%f5805, %f2401, %f2401;
	add.f32 	%f2405, %f1, %f5804;
	fma.rn.f32 	%f2406, %f5805, %f2402, %f2;
	mul.f32 	%f2407, %f2405, %f2405;
	mul.f32 	%f2408, %f2406, %f2406;
	add.f32 	%f5806, %f2407, %f2408;
	setp.gt.f32 	%p605, %f5806, 0f40800000;
	mov.b32 	%r615, 601;
	mov.u32 	%r1016, %r615;
	@%p605 bra 	$L__BB2_1002;
	sub.f32 	%f5807, %f2407, %f2408;
	add.f32 	%f5808, %f2405, %f2405;
	add.f32 	%f2409, %f1, %f5807;
	fma.rn.f32 	%f2410, %f5808, %f2406, %f2;
	mul.f32 	%f2411, %f2409, %f2409;
	mul.f32 	%f2412, %f2410, %f2410;
	add.f32 	%f5809, %f2411, %f2412;
	setp.gt.f32 	%p606, %f5809, 0f40800000;
	mov.b32 	%r616, 602;
	mov.u32 	%r1016, %r616;
	@%p606 bra 	$L__BB2_1002;
	sub.f32 	%f5810, %f2411, %f2412;
	add.f32 	%f5811, %f2409, %f2409;
	add.f32 	%f2413, %f1, %f5810;
	fma.rn.f32 	%f2414, %f5811, %f2410, %f2;
	mul.f32 	%f2415, %f2413, %f2413;
	mul.f32 	%f2416, %f2414, %f2414;
	add.f32 	%f5812, %f2415, %f2416;
	setp.gt.f32 	%p607, %f5812, 0f40800000;
	mov.b32 	%r617, 603;
	mov.u32 	%r1016, %r617;
	@%p607 bra 	$L__BB2_1002;
	sub.f32 	%f5813, %f2415, %f2416;
	add.f32 	%f5814, %f2413, %f2413;
	add.f32 	%f2417, %f1, %f5813;
	fma.rn.f32 	%f2418, %f5814, %f2414, %f2;
	mul.f32 	%f2419, %f2417, %f2417;
	mul.f32 	%f2420, %f2418, %f2418;
	add.f32 	%f5815, %f2419, %f2420;
	setp.gt.f32 	%p608, %f5815, 0f40800000;
	mov.b32 	%r618, 604;
	mov.u32 	%r1016, %r618;
	@%p608 bra 	$L__BB2_1002;
	sub.f32 	%f5816, %f2419, %f2420;
	add.f32 	%f5817, %f2417, %f2417;
	add.f32 	%f2421, %f1, %f5816;
	fma.rn.f32 	%f2422, %f5817, %f2418, %f2;
	mul.f32 	%f2423, %f2421, %f2421;
	mul.f32 	%f2424, %f2422, %f2422;
	add.f32 	%f5818, %f2423, %f2424;
	setp.gt.f32 	%p609, %f5818, 0f40800000;
	mov.b32 	%r619, 605;
	mov.u32 	%r1016, %r619;
	@%p609 bra 	$L__BB2_1002;
	sub.f32 	%f5819, %f2423, %f2424;
	add.f32 	%f5820, %f2421, %f2421;
	add.f32 	%f2425, %f1, %f5819;
	fma.rn.f32 	%f2426, %f5820, %f2422, %f2;
	mul.f32 	%f2427, %f2425, %f2425;
	mul.f32 	%f2428, %f2426, %f2426;
	add.f32 	%f5821, %f2427, %f2428;
	setp.gt.f32 	%p610, %f5821, 0f40800000;
	mov.b32 	%r620, 606;
	mov.u32 	%r1016, %r620;
	@%p610 bra 	$L__BB2_1002;
	sub.f32 	%f5822, %f2427, %f2428;
	add.f32 	%f5823, %f2425, %f2425;
	add.f32 	%f2429, %f1, %f5822;
	fma.rn.f32 	%f2430, %f5823, %f2426, %f2;
	mul.f32 	%f2431, %f2429, %f2429;
	mul.f32 	%f2432, %f2430, %f2430;
	add.f32 	%f5824, %f2431, %f2432;
	setp.gt.f32 	%p611, %f5824, 0f40800000;
	mov.b32 	%r621, 607;
	mov.u32 	%r1016, %r621;
	@%p611 bra 	$L__BB2_1002;
	sub.f32 	%f5825, %f2431, %f2432;
	add.f32 	%f5826, %f2429, %f2429;
	add.f32 	%f2433, %f1, %f5825;
	fma.rn.f32 	%f2434, %f5826, %f2430, %f2;
	mul.f32 	%f2435, %f2433, %f2433;
	mul.f32 	%f2436, %f2434, %f2434;
	add.f32 	%f5827, %f2435, %f2436;
	setp.gt.f32 	%p612, %f5827, 0f40800000;
	mov.b32 	%r622, 608;
	mov.u32 	%r1016, %r622;
	@%p612 bra 	$L__BB2_1002;
	sub.f32 	%f5828, %f2435, %f2436;
	add.f32 	%f5829, %f2433, %f2433;
	add.f32 	%f2437, %f1, %f5828;
	fma.rn.f32 	%f2438, %f5829, %f2434, %f2;
	mul.f32 	%f2439, %f2437, %f2437;
	mul.f32 	%f2440, %f2438, %f2438;
	add.f32 	%f5830, %f2439, %f2440;
	setp.gt.f32 	%p613, %f5830, 0f40800000;
	mov.b32 	%r623, 609;
	mov.u32 	%r1016, %r623;
	@%p613 bra 	$L__BB2_1002;
	sub.f32 	%f5831, %f2439, %f2440;
	add.f32 	%f5832, %f2437, %f2437;
	add.f32 	%f2441, %f1, %f5831;
	fma.rn.f32 	%f2442, %f5832, %f2438, %f2;
	mul.f32 	%f2443, %f2441, %f2441;
	mul.f32 	%f2444, %f2442, %f2442;
	add.f32 	%f5833, %f2443, %f2444;
	setp.gt.f32 	%p614, %f5833, 0f40800000;
	mov.b32 	%r624, 610;
	mov.u32 	%r1016, %r624;
	@%p614 bra 	$L__BB2_1002;
	sub.f32 	%f5834, %f2443, %f2444;
	add.f32 	%f5835, %f2441, %f2441;
	add.f32 	%f2445, %f1, %f5834;
	fma.rn.f32 	%f2446, %f5835, %f2442, %f2;
	mul.f32 	%f2447, %f2445, %f2445;
	mul.f32 	%f2448, %f2446, %f2446;
	add.f32 	%f5836, %f2447, %f2448;
	setp.gt.f32 	%p615, %f5836, 0f40800000;
	mov.b32 	%r625, 611;
	mov.u32 	%r1016, %r625;
	@%p615 bra 	$L__BB2_1002;
	sub.f32 	%f5837, %f2447, %f2448;
	add.f32 	%f5838, %f2445, %f2445;
	add.f32 	%f2449, %f1, %f5837;
	fma.rn.f32 	%f2450, %f5838, %f2446, %f2;
	mul.f32 	%f2451, %f2449, %f2449;
	mul.f32 	%f2452, %f2450, %f2450;
	add.f32 	%f5839, %f2451, %f2452;
	setp.gt.f32 	%p616, %f5839, 0f40800000;
	mov.b32 	%r626, 612;
	mov.u32 	%r1016, %r626;
	@%p616 bra 	$L__BB2_1002;
	sub.f32 	%f5840, %f2451, %f2452;
	add.f32 	%f5841, %f2449, %f2449;
	add.f32 	%f2453, %f1, %f5840;
	fma.rn.f32 	%f2454, %f5841, %f2450, %f2;
	mul.f32 	%f2455, %f2453, %f2453;
	mul.f32 	%f2456, %f2454, %f2454;
	add.f32 	%f5842, %f2455, %f2456;
	setp.gt.f32 	%p617, %f5842, 0f40800000;
	mov.b32 	%r627, 613;
	mov.u32 	%r1016, %r627;
	@%p617 bra 	$L__BB2_1002;
	sub.f32 	%f5843, %f2455, %f2456;
	add.f32 	%f5844, %f2453, %f2453;
	add.f32 	%f2457, %f1, %f5843;
	fma.rn.f32 	%f2458, %f5844, %f2454, %f2;
	mul.f32 	%f2459, %f2457, %f2457;
	mul.f32 	%f2460, %f2458, %f2458;
	add.f32 	%f5845, %f2459, %f2460;
	setp.gt.f32 	%p618, %f5845, 0f40800000;
	mov.b32 	%r628, 614;
	mov.u32 	%r1016, %r628;
	@%p618 bra 	$L__BB2_1002;
	sub.f32 	%f5846, %f2459, %f2460;
	add.f32 	%f5847, %f2457, %f2457;
	add.f32 	%f2461, %f1, %f5846;
	fma.rn.f32 	%f2462, %f5847, %f2458, %f2;
	mul.f32 	%f2463, %f2461, %f2461;
	mul.f32 	%f2464, %f2462, %f2462;
	add.f32 	%f5848, %f2463, %f2464;
	setp.gt.f32 	%p619, %f5848, 0f40800000;
	mov.b32 	%r629, 615;
	mov.u32 	%r1016, %r629;
	@%p619 bra 	$L__BB2_1002;
	sub.f32 	%f5849, %f2463, %f2464;
	add.f32 	%f5850, %f2461, %f2461;
	add.f32 	%f2465, %f1, %f5849;
	fma.rn.f32 	%f2466, %f5850, %f2462, %f2;
	mul.f32 	%f2467, %f2465, %f2465;
	mul.f32 	%f2468, %f2466, %f2466;
	add.f32 	%f5851, %f2467, %f2468;
	setp.gt.f32 	%p620, %f5851, 0f40800000;
	mov.b32 	%r630, 616;
	mov.u32 	%r1016, %r630;
	@%p620 bra 	$L__BB2_1002;
	sub.f32 	%f5852, %f2467, %f2468;
	add.f32 	%f5853, %f2465, %f2465;
	add.f32 	%f2469, %f1, %f5852;
	fma.rn.f32 	%f2470, %f5853, %f2466, %f2;
	mul.f32 	%f2471, %f2469, %f2469;
	mul.f32 	%f2472, %f2470, %f2470;
	add.f32 	%f5854, %f2471, %f2472;
	setp.gt.f32 	%p621, %f5854, 0f40800000;
	mov.b32 	%r631, 617;
	mov.u32 	%r1016, %r631;
	@%p621 bra 	$L__BB2_1002;
	sub.f32 	%f5855, %f2471, %f2472;
	add.f32 	%f5856, %f2469, %f2469;
	add.f32 	%f2473, %f1, %f5855;
	fma.rn.f32 	%f2474, %f5856, %f2470, %f2;
	mul.f32 	%f2475, %f2473, %f2473;
	mul.f32 	%f2476, %f2474, %f2474;
	add.f32 	%f5857, %f2475, %f2476;
	setp.gt.f32 	%p622, %f5857, 0f40800000;
	mov.b32 	%r632, 618;
	mov.u32 	%r1016, %r632;
	@%p622 bra 	$L__BB2_1002;
	sub.f32 	%f5858, %f2475, %f2476;
	add.f32 	%f5859, %f2473, %f2473;
	add.f32 	%f2477, %f1, %f5858;
	fma.rn.f32 	%f2478, %f5859, %f2474, %f2;
	mul.f32 	%f2479, %f2477, %f2477;
	mul.f32 	%f2480, %f2478, %f2478;
	add.f32 	%f5860, %f2479, %f2480;
	setp.gt.f32 	%p623, %f5860, 0f40800000;
	mov.b32 	%r633, 619;
	mov.u32 	%r1016, %r633;
	@%p623 bra 	$L__BB2_1002;
	sub.f32 	%f5861, %f2479, %f2480;
	add.f32 	%f5862, %f2477, %f2477;
	add.f32 	%f2481, %f1, %f5861;
	fma.rn.f32 	%f2482, %f5862, %f2478, %f2;
	mul.f32 	%f2483, %f2481, %f2481;
	mul.f32 	%f2484, %f2482, %f2482;
	add.f32 	%f5863, %f2483, %f2484;
	setp.gt.f32 	%p624, %f5863, 0f40800000;
	mov.b32 	%r634, 620;
	mov.u32 	%r1016, %r634;
	@%p624 bra 	$L__BB2_1002;
	sub.f32 	%f5864, %f2483, %f2484;
	add.f32 	%f5865, %f2481, %f2481;
	add.f32 	%f2485, %f1, %f5864;
	fma.rn.f32 	%f2486, %f5865, %f2482, %f2;
	mul.f32 	%f2487, %f2485, %f2485;
	mul.f32 	%f2488, %f2486, %f2486;
	add.f32 	%f5866, %f2487, %f2488;
	setp.gt.f32 	%p625, %f5866, 0f40800000;
	mov.b32 	%r635, 621;
	mov.u32 	%r1016, %r635;
	@%p625 bra 	$L__BB2_1002;
	sub.f32 	%f5867, %f2487, %f2488;
	add.f32 	%f5868, %f2485, %f2485;
	add.f32 	%f2489, %f1, %f5867;
	fma.rn.f32 	%f2490, %f5868, %f2486, %f2;
	mul.f32 	%f2491, %f2489, %f2489;
	mul.f32 	%f2492, %f2490, %f2490;
	add.f32 	%f5869, %f2491, %f2492;
	setp.gt.f32 	%p626, %f5869, 0f40800000;
	mov.b32 	%r636, 622;
	mov.u32 	%r1016, %r636;
	@%p626 bra 	$L__BB2_1002;
	sub.f32 	%f5870, %f2491, %f2492;
	add.f32 	%f5871, %f2489, %f2489;
	add.f32 	%f2493, %f1, %f5870;
	fma.rn.f32 	%f2494, %f5871, %f2490, %f2;
	mul.f32 	%f2495, %f2493, %f2493;
	mul.f32 	%f2496, %f2494, %f2494;
	add.f32 	%f5872, %f2495, %f2496;
	setp.gt.f32 	%p627, %f5872, 0f40800000;
	mov.b32 	%r637, 623;
	mov.u32 	%r1016, %r637;
	@%p627 bra 	$L__BB2_1002;
	sub.f32 	%f5873, %f2495, %f2496;
	add.f32 	%f5874, %f2493, %f2493;
	add.f32 	%f2497, %f1, %f5873;
	fma.rn.f32 	%f2498, %f5874, %f2494, %f2;
	mul.f32 	%f2499, %f2497, %f2497;
	mul.f32 	%f2500, %f2498, %f2498;
	add.f32 	%f5875, %f2499, %f2500;
	setp.gt.f32 	%p628, %f5875, 0f40800000;
	mov.b32 	%r638, 624;
	mov.u32 	%r1016, %r638;
	@%p628 bra 	$L__BB2_1002;
	sub.f32 	%f5876, %f2499, %f2500;
	add.f32 	%f5877, %f2497, %f2497;
	add.f32 	%f2501, %f1, %f5876;
	fma.rn.f32 	%f2502, %f5877, %f2498, %f2;
	mul.f32 	%f2503, %f2501, %f2501;
	mul.f32 	%f2504, %f2502, %f2502;
	add.f32 	%f5878, %f2503, %f2504;
	setp.gt.f32 	%p629, %f5878, 0f40800000;
	mov.b32 	%r639, 625;
	mov.u32 	%r1016, %r639;
	@%p629 bra 	$L__BB2_1002;
	sub.f32 	%f5879, %f2503, %f2504;
	add.f32 	%f5880, %f2501, %f2501;
	add.f32 	%f2505, %f1, %f5879;
	fma.rn.f32 	%f2506, %f5880, %f2502, %f2;
	mul.f32 	%f2507, %f2505, %f2505;
	mul.f32 	%f2508, %f2506, %f2506;
	add.f32 	%f5881, %f2507, %f2508;
	setp.gt.f32 	%p630, %f5881, 0f40800000;
	mov.b32 	%r640, 626;
	mov.u32 	%r1016, %r640;
	@%p630 bra 	$L__BB2_1002;
	sub.f32 	%f5882, %f2507, %f2508;
	add.f32 	%f5883, %f2505, %f2505;
	add.f32 	%f2509, %f1, %f5882;
	fma.rn.f32 	%f2510, %f5883, %f2506, %f2;
	mul.f32 	%f2511, %f2509, %f2509;
	mul.f32 	%f2512, %f2510, %f2510;
	add.f32 	%f5884, %f2511, %f2512;
	setp.gt.f32 	%p631, %f5884, 0f40800000;
	mov.b32 	%r641, 627;
	mov.u32 	%r1016, %r641;
	@%p631 bra 	$L__BB2_1002;
	sub.f32 	%f5885, %f2511, %f2512;
	add.f32 	%f5886, %f2509, %f2509;
	add.f32 	%f2513, %f1, %f5885;
	fma.rn.f32 	%f2514, %f5886, %f2510, %f2;
	mul.f32 	%f2515, %f2513, %f2513;
	mul.f32 	%f2516, %f2514, %f2514;
	add.f32 	%f5887, %f2515, %f2516;
	setp.gt.f32 	%p632, %f5887, 0f40800000;
	mov.b32 	%r642, 628;
	mov.u32 	%r1016, %r642;
	@%p632 bra 	$L__BB2_1002;
	sub.f32 	%f5888, %f2515, %f2516;
	add.f32 	%f5889, %f2513, %f2513;
	add.f32 	%f2517, %f1, %f5888;
	fma.rn.f32 	%f2518, %f5889, %f2514, %f2;
	mul.f32 	%f2519, %f2517, %f2517;
	mul.f32 	%f2520, %f2518, %f2518;
	add.f32 	%f5890, %f2519, %f2520;
	setp.gt.f32 	%p633, %f5890, 0f40800000;
	mov.b32 	%r643, 629;
	mov.u32 	%r1016, %r643;
	@%p633 bra 	$L__BB2_1002;
	sub.f32 	%f5891, %f2519, %f2520;
	add.f32 	%f5892, %f2517, %f2517;
	add.f32 	%f2521, %f1, %f5891;
	fma.rn.f32 	%f2522, %f5892, %f2518, %f2;
	mul.f32 	%f2523, %f2521, %f2521;
	mul.f32 	%f2524, %f2522, %f2522;
	add.f32 	%f5893, %f2523, %f2524;
	setp.gt.f32 	%p634, %f5893, 0f40800000;
	mov.b32 	%r644, 630;
	mov.u32 	%r1016, %r644;
	@%p634 bra 	$L__BB2_1002;
	sub.f32 	%f5894, %f2523, %f2524;
	add.f32 	%f5895, %f2521, %f2521;
	add.f32 	%f2525, %f1, %f5894;
	fma.rn.f32 	%f2526, %f5895, %f2522, %f2;
	mul.f32 	%f2527, %f2525, %f2525;
	mul.f32 	%f2528, %f2526, %f2526;
	add.f32 	%f5896, %f2527, %f2528;
	setp.gt.f32 	%p635, %f5896, 0f40800000;
	mov.b32 	%r645, 631;
	mov.u32 	%r1016, %r645;
	@%p635 bra 	$L__BB2_1002;
	sub.f32 	%f5897, %f2527, %f2528;
	add.f32 	%f5898, %f2525, %f2525;
	add.f32 	%f2529, %f1, %f5897;
	fma.rn.f32 	%f2530, %f5898, %f2526, %f2;
	mul.f32 	%f2531, %f2529, %f2529;
	mul.f32 	%f2532, %f2530, %f2530;
	add.f32 	%f5899, %f2531, %f2532;
	setp.gt.f32 	%p636, %f5899, 0f40800000;
	mov.b32 	%r646, 632;
	mov.u32 	%r1016, %r646;
	@%p636 bra 	$L__BB2_1002;
	sub.f32 	%f5900, %f2531, %f2532;
	add.f32 	%f5901, %f2529, %f2529;
	add.f32 	%f2533, %f1, %f5900;
	fma.rn.f32 	%f2534, %f5901, %f2530, %f2;
	mul.f32 	%f2535, %f2533, %f2533;
	mul.f32 	%f2536, %f2534, %f2534;
	add.f32 	%f5902, %f2535, %f2536;
	setp.gt.f32 	%p637, %f5902, 0f40800000;
	mov.b32 	%r647, 633;
	mov.u32 	%r1016, %r647;
	@%p637 bra 	$L__BB2_1002;
	sub.f32 	%f5903, %f2535, %f2536;
	add.f32 	%f5904, %f2533, %f2533;
	add.f32 	%f2537, %f1, %f5903;
	fma.rn.f32 	%f2538, %f5904, %f2534, %f2;
	mul.f32 	%f2539, %f2537, %f2537;
	mul.f32 	%f2540, %f2538, %f2538;
	add.f32 	%f5905, %f2539, %f2540;
	setp.gt.f32 	%p638, %f5905, 0f40800000;
	mov.b32 	%r648, 634;
	mov.u32 	%r1016, %r648;
	@%p638 bra 	$L__BB2_1002;
	sub.f32 	%f5906, %f2539, %f2540;
	add.f32 	%f5907, %f2537, %f2537;
	add.f32 	%f2541, %f1, %f5906;
	fma.rn.f32 	%f2542, %f5907, %f2538, %f2;
	mul.f32 	%f2543, %f2541, %f2541;
	mul.f32 	%f2544, %f2542, %f2542;
	add.f32 	%f5908, %f2543, %f2544;
	setp.gt.f32 	%p639, %f5908, 0f40800000;
	mov.b32 	%r649, 635;
	mov.u32 	%r1016, %r649;
	@%p639 bra 	$L__BB2_1002;
	sub.f32 	%f5909, %f2543, %f2544;
	add.f32 	%f5910, %f2541, %f2541;
	add.f32 	%f2545, %f1, %f5909;
	fma.rn.f32 	%f2546, %f5910, %f2542, %f2;
	mul.f32 	%f2547, %f2545, %f2545;
	mul.f32 	%f2548, %f2546, %f2546;
	add.f32 	%f5911, %f2547, %f2548;
	setp.gt.f32 	%p640, %f5911, 0f40800000;
	mov.b32 	%r650, 636;
	mov.u32 	%r1016, %r650;
	@%p640 bra 	$L__BB2_1002;
	sub.f32 	%f5912, %f2547, %f2548;
	add.f32 	%f5913, %f2545, %f2545;
	add.f32 	%f2549, %f1, %f5912;
	fma.rn.f32 	%f2550, %f5913, %f2546, %f2;
	mul.f32 	%f2551, %f2549, %f2549;
	mul.f32 	%f2552, %f2550, %f2550;
	add.f32 	%f5914, %f2551, %f2552;
	setp.gt.f32 	%p641, %f5914, 0f40800000;
	mov.b32 	%r651, 637;
	mov.u32 	%r1016, %r651;
	@%p641 bra 	$L__BB2_1002;
	sub.f32 	%f5915, %f2551, %f2552;
	add.f32 	%f5916, %f2549, %f2549;
	add.f32 	%f2553, %f1, %f5915;
	fma.rn.f32 	%f2554, %f5916, %f2550, %f2;
	mul.f32 	%f2555, %f2553, %f2553;
	mul.f32 	%f2556, %f2554, %f2554;
	add.f32 	%f5917, %f2555, %f2556;
	setp.gt.f32 	%p642, %f5917, 0f40800000;
	mov.b32 	%r652, 638;
	mov.u32 	%r1016, %r652;
	@%p642 bra 	$L__BB2_1002;
	sub.f32 	%f5918, %f2555, %f2556;
	add.f32 	%f5919, %f2553, %f2553;
	add.f32 	%f2557, %f1, %f5918;
	fma.rn.f32 	%f2558, %f5919, %f2554, %f2;
	mul.f32 	%f2559, %f2557, %f2557;
	mul.f32 	%f2560, %f2558, %f2558;
	add.f32 	%f5920, %f2559, %f2560;
	setp.gt.f32 	%p643, %f5920, 0f40800000;
	mov.b32 	%r653, 639;
	mov.u32 	%r1016, %r653;
	@%p643 bra 	$L__BB2_1002;
	sub.f32 	%f5921, %f2559, %f2560;
	add.f32 	%f5922, %f2557, %f2557;
	add.f32 	%f2561, %f1, %f5921;
	fma.rn.f32 	%f2562, %f5922, %f2558, %f2;
	mul.f32 	%f2563, %f2561, %f2561;
	mul.f32 	%f2564, %f2562, %f2562;
	add.f32 	%f5923, %f2563, %f2564;
	setp.gt.f32 	%p644, %f5923, 0f40800000;
	mov.b32 	%r654, 640;
	mov.u32 	%r1016, %r654;
	@%p644 bra 	$L__BB2_1002;
	sub.f32 	%f5924, %f2563, %f2564;
	add.f32 	%f5925, %f2561, %f2561;
	add.f32 	%f2565, %f1, %f5924;
	fma.rn.f32 	%f2566, %f5925, %f2562, %f2;
	mul.f32 	%f2567, %f2565, %f2565;
	mul.f32 	%f2568, %f2566, %f2566;
	add.f32 	%f5926, %f2567, %f2568;
	setp.gt.f32 	%p645, %f5926, 0f40800000;
	mov.b32 	%r655, 641;
	mov.u32 	%r1016, %r655;
	@%p645 bra 	$L__BB2_1002;
	sub.f32 	%f5927, %f2567, %f2568;
	add.f32 	%f5928, %f2565, %f2565;
	add.f32 	%f2569, %f1, %f5927;
	fma.rn.f32 	%f2570, %f5928, %f2566, %f2;
	mul.f32 	%f2571, %f2569, %f2569;
	mul.f32 	%f2572, %f2570, %f2570;
	add.f32 	%f5929, %f2571, %f2572;
	setp.gt.f32 	%p646, %f5929, 0f40800000;
	mov.b32 	%r656, 642;
	mov.u32 	%r1016, %r656;
	@%p646 bra 	$L__BB2_1002;
	sub.f32 	%f5930, %f2571, %f2572;
	add.f32 	%f5931, %f2569, %f2569;
	add.f32 	%f2573, %f1, %f5930;
	fma.rn.f32 	%f2574, %f5931, %f2570, %f2;
	mul.f32 	%f2575, %f2573, %f2573;
	mul.f32 	%f2576, %f2574, %f2574;
	add.f32 	%f5932, %f2575, %f2576;
	setp.gt.f32 	%p647, %f5932, 0f40800000;
	mov.b32 	%r657, 643;
	mov.u32 	%r1016, %r657;
	@%p647 bra 	$L__BB2_1002;
	sub.f32 	%f5933, %f2575, %f2576;
	add.f32 	%f5934, %f2573, %f2573;
	add.f32 	%f2577, %f1, %f5933;
	fma.rn.f32 	%f2578, %f5934, %f2574, %f2;
	mul.f32 	%f2579, %f2577, %f2577;
	mul.f32 	%f2580, %f2578, %f2578;
	add.f32 	%f5935, %f2579, %f2580;
	setp.gt.f32 	%p648, %f5935, 0f40800000;
	mov.b32 	%r658, 644;
	mov.u32 	%r1016, %r658;
	@%p648 bra 	$L__BB2_1002;
	sub.f32 	%f5936, %f2579, %f2580;
	add.f32 	%f5937, %f2577, %f2577;
	add.f32 	%f2581, %f1, %f5936;
	fma.rn.f32 	%f2582, %f5937, %f2578, %f2;
	mul.f32 	%f2583, %f2581, %f2581;
	mul.f32 	%f2584, %f2582, %f2582;
	add.f32 	%f5938, %f2583, %f2584;
	setp.gt.f32 	%p649, %f5938, 0f40800000;
	mov.b32 	%r659, 645;
	mov.u32 	%r1016, %r659;
	@%p649 bra 	$L__BB2_1002;
	sub.f32 	%f5939, %f2583, %f2584;
	add.f32 	%f5940, %f2581, %f2581;
	add.f32 	%f2585, %f1, %f5939;
	fma.rn.f32 	%f2586, %f5940, %f2582, %f2;
	mul.f32 	%f2587, %f2585, %f2585;
	mul.f32 	%f2588, %f2586, %f2586;
	add.f32 	%f5941, %f2587, %f2588;
	setp.gt.f32 	%p650, %f5941, 0f40800000;
	mov.b32 	%r660, 646;
	mov.u32 	%r1016, %r660;
	@%p650 bra 	$L__BB2_1002;
	sub.f32 	%f5942, %f2587, %f2588;
	add.f32 	%f5943, %f2585, %f2585;
	add.f32 	%f2589, %f1, %f5942;
	fma.rn.f32 	%f2590, %f5943, %f2586, %f2;
	mul.f32 	%f2591, %f2589, %f2589;
	mul.f32 	%f2592, %f2590, %f2590;
	add.f32 	%f5944, %f2591, %f2592;
	setp.gt.f32 	%p651, %f5944, 0f40800000;
	mov.b32 	%r661, 647;
	mov.u32 	%r1016, %r661;
	@%p651 bra 	$L__BB2_1002;
	sub.f32 	%f5945, %f2591, %f2592;
	add.f32 	%f5946, %f2589, %f2589;
	add.f32 	%f2593, %f1, %f5945;
	fma.rn.f32 	%f2594, %f5946, %f2590, %f2;
	mul.f32 	%f2595, %f2593, %f2593;
	mul.f32 	%f2596, %f2594, %f2594;
	add.f32 	%f5947, %f2595, %f2596;
	setp.gt.f32 	%p652, %f5947, 0f40800000;
	mov.b32 	%r662, 648;
	mov.u32 	%r1016, %r662;
	@%p652 bra 	$L__BB2_1002;
	sub.f32 	%f5948, %f2595, %f2596;
	add.f32 	%f5949, %f2593, %f2593;
	add.f32 	%f2597, %f1, %f5948;
	fma.rn.f32 	%f2598, %f5949, %f2594, %f2;
	mul.f32 	%f2599, %f2597, %f2597;
	mul.f32 	%f2600, %f2598, %f2598;
	add.f32 	%f5950, %f2599, %f2600;
	setp.gt.f32 	%p653, %f5950, 0f40800000;
	mov.b32 	%r663, 649;
	mov.u32 	%r1016, %r663;
	@%p653 bra 	$L__BB2_1002;
	sub.f32 	%f5951, %f2599, %f2600;
	add.f32 	%f5952, %f2597, %f2597;
	add.f32 	%f2601, %f1, %f5951;
	fma.rn.f32 	%f2602, %f5952, %f2598, %f2;
	mul.f32 	%f2603, %f2601, %f2601;
	mul.f32 	%f2604, %f2602, %f2602;
	add.f32 	%f5953, %f2603, %f2604;
	setp.gt.f32 	%p654, %f5953, 0f40800000;
	mov.b32 	%r664, 650;
	mov.u32 	%r1016, %r664;
	@%p654 bra 	$L__BB2_1002;
	sub.f32 	%f5954, %f2603, %f2604;
	add.f32 	%f5955, %f2601, %f2601;
	add.f32 	%f2605, %f1, %f5954;
	fma.rn.f32 	%f2606, %f5955, %f2602, %f2;
	mul.f32 	%f2607, %f2605, %f2605;
	mul.f32 	%f2608, %f2606, %f2606;
	add.f32 	%f5956, %f2607, %f2608;
	setp.gt.f32 	%p655, %f5956, 0f40800000;
	mov.b32 	%r665, 651;
	mov.u32 	%r1016, %r665;
	@%p655 bra 	$L__BB2_1002;
	sub.f32 	%f5957, %f2607, %f2608;
	add.f32 	%f5958, %f2605, %f2605;
	add.f32 	%f2609, %f1, %f5957;
	fma.rn.f32 	%f2610, %f5958, %f2606, %f2;
	mul.f32 	%f2611, %f2609, %f2609;
	mul.f32 	%f2612, %f2610, %f2610;
	add.f32 	%f5959, %f2611, %f2612;
	setp.gt.f32 	%p656, %f5959, 0f40800000;
	mov.b32 	%r666, 652;
	mov.u32 	%r1016, %r666;
	@%p656 bra 	$L__BB2_1002;
	sub.f32 	%f5960, %f2611, %f2612;
	add.f32 	%f5961, %f2609, %f2609;
	add.f32 	%f2613, %f1, %f5960;
	fma.rn.f32 	%f2614, %f5961, %f2610, %f2;
	mul.f32 	%f2615, %f2613, %f2613;
	mul.f32 	%f2616, %f2614, %f2614;
	add.f32 	%f5962, %f2615, %f2616;
	setp.gt.f32 	%p657, %f5962, 0f40800000;
	mov.b32 	%r667, 653;
	mov.u32 	%r1016, %r667;
	@%p657 bra 	$L__BB2_1002;
	sub.f32 	%f5963, %f2615, %f2616;
	add.f32 	%f5964, %f2613, %f2613;
	add.f32 	%f2617, %f1, %f5963;
	fma.rn.f32 	%f2618, %f5964, %f2614, %f2;
	mul.f32 	%f2619, %f2617, %f2617;
	mul.f32 	%f2620, %f2618, %f2618;
	add.f32 	%f5965, %f2619, %f2620;
	setp.gt.f32 	%p658, %f5965, 0f40800000;
	mov.b32 	%r668, 654;
	mov.u32 	%r1016, %r668;
	@%p658 bra 	$L__BB2_1002;
	sub.f32 	%f5966, %f2619, %f2620;
	add.f32 	%f5967, %f2617, %f2617;
	add.f32 	%f2621, %f1, %f5966;
	fma.rn.f32 	%f2622, %f5967, %f2618, %f2;
	mul.f32 	%f2623, %f2621, %f2621;
	mul.f32 	%f2624, %f2622, %f2622;
	add.f32 	%f5968, %f2623, %f2624;
	setp.gt.f32 	%p659, %f5968, 0f40800000;
	mov.b32 	%r669, 655;
	mov.u32 	%r1016, %r669;
	@%p659 bra 	$L__BB2_1002;
	sub.f32 	%f5969, %f2623, %f2624;
	add.f32 	%f5970, %f2621, %f2621;
	add.f32 	%f2625, %f1, %f5969;
	fma.rn.f32 	%f2626, %f5970, %f2622, %f2;
	mul.f32 	%f2627, %f2625, %f2625;
	mul.f32 	%f2628, %f2626, %f2626;
	add.f32 	%f5971, %f2627, %f2628;
	setp.gt.f32 	%p660, %f5971, 0f40800000;
	mov.b32 	%r670, 656;
	mov.u32 	%r1016, %r670;
	@%p660 bra 	$L__BB2_1002;
	sub.f32 	%f5972, %f2627, %f2628;
	add.f32 	%f5973, %f2625, %f2625;
	add.f32 	%f2629, %f1, %f5972;
	fma.rn.f32 	%f2630, %f5973, %f2626, %f2;
	mul.f32 	%f2631, %f2629, %f2629;
	mul.f32 	%f2632, %f2630, %f2630;
	add.f32 	%f5974, %f2631, %f2632;
	setp.gt.f32 	%p661, %f5974, 0f40800000;
	mov.b32 	%r671, 657;
	mov.u32 	%r1016, %r671;
	@%p661 bra 	$L__BB2_1002;
	sub.f32 	%f5975, %f2631, %f2632;
	add.f32 	%f5976, %f2629, %f2629;
	add.f32 	%f2633, %f1, %f5975;
	fma.rn.f32 	%f2634, %f5976, %f2630, %f2;
	mul.f32 	%f2635, %f2633, %f2633;
	mul.f32 	%f2636, %f2634, %f2634;
	add.f32 	%f5977, %f2635, %f2636;
	setp.gt.f32 	%p662, %f5977, 0f40800000;
	mov.b32 	%r672, 658;
	mov.u32 	%r1016, %r672;
	@%p662 bra 	$L__BB2_1002;
	sub.f32 	%f5978, %f2635, %f2636;
	add.f32 	%f5979, %f2633, %f2633;
	add.f32 	%f2637, %f1, %f5978;
	fma.rn.f32 	%f2638, %f5979, %f2634, %f2;
	mul.f32 	%f2639, %f2637, %f2637;
	mul.f32 	%f2640, %f2638, %f2638;
	add.f32 	%f5980, %f2639, %f2640;
	setp.gt.f32 	%p663, %f5980, 0f40800000;
	mov.b32 	%r673, 659;
	mov.u32 	%r1016, %r673;
	@%p663 bra 	$L__BB2_1002;
	sub.f32 	%f5981, %f2639, %f2640;
	add.f32 	%f5982, %f2637, %f2637;
	add.f32 	%f2641, %f1, %f5981;
	fma.rn.f32 	%f2642, %f5982, %f2638, %f2;
	mul.f32 	%f2643, %f2641, %f2641;
	mul.f32 	%f2644, %f2642, %f2642;
	add.f32 	%f5983, %f2643, %f2644;
	setp.gt.f32 	%p664, %f5983, 0f40800000;
	mov.b32 	%r674, 660;
	mov.u32 	%r1016, %r674;
	@%p664 bra 	$L__BB2_1002;
	sub.f32 	%f5984, %f2643, %f2644;
	add.f32 	%f5985, %f2641, %f2641;
	add.f32 	%f2645, %f1, %f5984;
	fma.rn.f32 	%f2646, %f5985, %f2642, %f2;
	mul.f32 	%f2647, %f2645, %f2645;
	mul.f32 	%f2648, %f2646, %f2646;
	add.f32 	%f5986, %f2647, %f2648;
	setp.gt.f32 	%p665, %f5986, 0f40800000;
	mov.b32 	%r675, 661;
	mov.u32 	%r1016, %r675;
	@%p665 bra 	$L__BB2_1002;
	sub.f32 	%f5987, %f2647, %f2648;
	add.f32 	%f5988, %f2645, %f2645;
	add.f32 	%f2649, %f1, %f5987;
	fma.rn.f32 	%f2650, %f5988, %f2646, %f2;
	mul.f32 	%f2651, %f2649, %f2649;
	mul.f32 	%f2652, %f2650, %f2650;
	add.f32 	%f5989, %f2651, %f2652;
	setp.gt.f32 	%p666, %f5989, 0f40800000;
	mov.b32 	%r676, 662;
	mov.u32 	%r1016, %r676;
	@%p666 bra 	$L__BB2_1002;
	sub.f32 	%f5990, %f2651, %f2652;
	add.f32 	%f5991, %f2649, %f2649;
	add.f32 	%f2653, %f1, %f5990;
	fma.rn.f32 	%f2654, %f5991, %f2650, %f2;
	mul.f32 	%f2655, %f2653, %f2653;
	mul.f32 	%f2656, %f2654, %f2654;
	add.f32 	%f5992, %f2655, %f2656;
	setp.gt.f32 	%p667, %f5992, 0f40800000;
	mov.b32 	%r677, 663;
	mov.u32 	%r1016, %r677;
	@%p667 bra 	$L__BB2_1002;
	sub.f32 	%f5993, %f2655, %f2656;
	add.f32 	%f5994, %f2653, %f2653;
	add.f32 	%f2657, %f1, %f5993;
	fma.rn.f32 	%f2658, %f5994, %f2654, %f2;
	mul.f32 	%f2659, %f2657, %f2657;
	mul.f32 	%f2660, %f2658, %f2658;
	add.f32 	%f5995, %f2659, %f2660;
	setp.gt.f32 	%p668, %f5995, 0f40800000;
	mov.b32 	%r678, 664;
	mov.u32 	%r1016, %r678;
	@%p668 bra 	$L__BB2_1002;
	sub.f32 	%f5996, %f2659, %f2660;
	add.f32 	%f5997, %f2657, %f2657;
	add.f32 	%f2661, %f1, %f5996;
	fma.rn.f32 	%f2662, %f5997, %f2658, %f2;
	mul.f32 	%f2663, %f2661, %f2661;
	mul.f32 	%f2664, %f2662, %f2662;
	add.f32 	%f5998, %f2663, %f2664;
	setp.gt.f32 	%p669, %f5998, 0f40800000;
	mov.b32 	%r679, 665;
	mov.u32 	%r1016, %r679;
	@%p669 bra 	$L__BB2_1002;
	sub.f32 	%f5999, %f2663, %f2664;
	add.f32 	%f6000, %f2661, %f2661;
	add.f32 	%f2665, %f1, %f5999;
	fma.rn.f32 	%f2666, %f6000, %f2662, %f2;
	mul.f32 	%f2667, %f2665, %f2665;
	mul.f32 	%f2668, %f2666, %f2666;
	add.f32 	%f6001, %f2667, %f2668;
	setp.gt.f32 	%p670, %f6001, 0f40800000;
	mov.b32 	%r680, 666;
	mov.u32 	%r1016, %r680;
	@%p670 bra 	$L__BB2_1002;
	sub.f32 	%f6002, %f2667, %f2668;
	add.f32 	%f6003, %f2665, %f2665;
	add.f32 	%f2669, %f1, %f6002;
	fma.rn.f32 	%f2670, %f6003, %f2666, %f2;
	mul.f32 	%f2671, %f2669, %f2669;
	mul.f32 	%f2672, %f2670, %f2670;
	add.f32 	%f6004, %f2671, %f2672;
	setp.gt.f32 	%p671, %f6004, 0f40800000;
	mov.b32 	%r681, 667;
	mov.u32 	%r1016, %r681;
	@%p671 bra 	$L__BB2_1002;
	sub.f32 	%f6005, %f2671, %f2672;
	add.f32 	%f6006, %f2669, %f2669;
	add.f32 	%f2673, %f1, %f6005;
	fma.rn.f32 	%f2674, %f6006, %f2670, %f2;
	mul.f32 	%f2675, %f2673, %f2673;
	mul.f32 	%f2676, %f2674, %f2674;
	add.f32 	%f6007, %f2675, %f2676;
	setp.gt.f32 	%p672, %f6007, 0f40800000;
	mov.b32 	%r682, 668;
	mov.u32 	%r1016, %r682;
	@%p672 bra 	$L__BB2_1002;
	sub.f32 	%f6008, %f2675, %f2676;
	add.f32 	%f6009, %f2673, %f2673;
	add.f32 	%f2677, %f1, %f6008;
	fma.rn.f32 	%f2678, %f6009, %f2674, %f2;
	mul.f32 	%f2679, %f2677, %f2677;
	mul.f32 	%f2680, %f2678, %f2678;
	add.f32 	%f6010, %f2679, %f2680;
	setp.gt.f32 	%p673, %f6010, 0f40800000;
	mov.b32 	%r683, 669;
	mov.u32 	%r1016, %r683;
	@%p673 bra 	$L__BB2_1002;
	sub.f32 	%f6011, %f2679, %f2680;
	add.f32 	%f6012, %f2677, %f2677;
	add.f32 	%f2681, %f1, %f6011;
	fma.rn.f32 	%f2682, %f6012, %f2678, %f2;
	mul.f32 	%f2683, %f2681, %f2681;
	mul.f32 	%f2684, %f2682, %f2682;
	add.f32 	%f6013, %f2683, %f2684;
	setp.gt.f32 	%p674, %f6013, 0f40800000;
	mov.b32 	%r684, 670;
	mov.u32 	%r1016, %r684;
	@%p674 bra 	$L__BB2_1002;
	sub.f32 	%f6014, %f2683, %f2684;
	add.f32 	%f6015, %f2681, %f2681;
	add.f32 	%f2685, %f1, %f6014;
	fma.rn.f32 	%f2686, %f6015, %f2682, %f2;
	mul.f32 	%f2687, %f2685, %f2685;
	mul.f32 	%f2688, %f2686, %f2686;
	add.f32 	%f6016, %f2687, %f2688;
	setp.gt.f32 	%p675, %f6016, 0f40800000;
	mov.b32 	%r685, 671;
	mov.u32 	%r1016, %r685;
	@%p675 bra 	$L__BB2_1002;
	sub.f32 	%f6017, %f2687, %f2688;
	add.f32 	%f6018, %f2685, %f2685;
	add.f32 	%f2689, %f1, %f6017;
	fma.rn.f32 	%f2690, %f6018, %f2686, %f2;
	mul.f32 	%f2691, %f2689, %f2689;
	mul.f32 	%f2692, %f2690, %f2690;
	add.f32 	%f6019, %f2691, %f2692;
	setp.gt.f32 	%p676, %f6019, 0f40800000;
	mov.b32 	%r686, 672;
	mov.u32 	%r1016, %r686;
	@%p676 bra 	$L__BB2_1002;
	sub.f32 	%f6020, %f2691, %f2692;
	add.f32 	%f6021, %f2689, %f2689;
	add.f32 	%f2693, %f1, %f6020;
	fma.rn.f32 	%f2694, %f6021, %f2690, %f2;
	mul.f32 	%f2695, %f2693, %f2693;
	mul.f32 	%f2696, %f2694, %f2694;
	add.f32 	%f6022, %f2695, %f2696;
	setp.gt.f32 	%p677, %f6022, 0f40800000;
	mov.b32 	%r687, 673;
	mov.u32 	%r1016, %r687;
	@%p677 bra 	$L__BB2_1002;
	sub.f32 	%f6023, %f2695, %f2696;
	add.f32 	%f6024, %f2693, %f2693;
	add.f32 	%f2697, %f1, %f6023;
	fma.rn.f32 	%f2698, %f6024, %f2694, %f2;
	mul.f32 	%f2699, %f2697, %f2697;
	mul.f32 	%f2700, %f2698, %f2698;
	add.f32 	%f6025, %f2699, %f2700;
	setp.gt.f32 	%p678, %f6025, 0f40800000;
	mov.b32 	%r688, 674;
	mov.u32 	%r1016, %r688;
	@%p678 bra 	$L__BB2_1002;
	sub.f32 	%f6026, %f2699, %f2700;
	add.f32 	%f6027, %f2697, %f2697;
	add.f32 	%f2701, %f1, %f6026;
	fma.rn.f32 	%f2702, %f6027, %f2698, %f2;
	mul.f32 	%f2703, %f2701, %f2701;
	mul.f32 	%f2704, %f2702, %f2702;
	add.f32 	%f6028, %f2703, %f2704;
	setp.gt.f32 	%p679, %f6028, 0f40800000;
	mov.b32 	%r689, 675;
	mov.u32 	%r1016, %r689;
	@%p679 bra 	$L__BB2_1002;
	sub.f32 	%f6029, %f2703, %f2704;
	add.f32 	%f6030, %f2701, %f2701;
	add.f32 	%f2705, %f1, %f6029;
	fma.rn.f32 	%f2706, %f6030, %f2702, %f2;
	mul.f32 	%f2707, %f2705, %f2705;
	mul.f32 	%f2708, %f2706, %f2706;
	add.f32 	%f6031, %f2707, %f2708;
	setp.gt.f32 	%p680, %f6031, 0f40800000;
	mov.b32 	%r690, 676;
	mov.u32 	%r1016, %r690;
	@%p680 bra 	$L__BB2_1002;
	sub.f32 	%f6032, %f2707, %f2708;
	add.f32 	%f6033, %f2705, %f2705;
	add.f32 	%f2709, %f1, %f6032;
	fma.rn.f32 	%f2710, %f6033, %f2706, %f2;
	mul.f32 	%f2711, %f2709, %f2709;
	mul.f32 	%f2712, %f2710, %f2710;
	add.f32 	%f6034, %f2711, %f2712;
	setp.gt.f32 	%p681, %f6034, 0f40800000;
	mov.b32 	%r691, 677;
	mov.u32 	%r1016, %r691;
	@%p681 bra 	$L__BB2_1002;
	sub.f32 	%f6035, %f2711, %f2712;
	add.f32 	%f6036, %f2709, %f2709;
	add.f32 	%f2713, %f1, %f6035;
	fma.rn.f32 	%f2714, %f6036, %f2710, %f2;
	mul.f32 	%f2715, %f2713, %f2713;
	mul.f32 	%f2716, %f2714, %f2714;
	add.f32 	%f6037, %f2715, %f2716;
	setp.gt.f32 	%p682, %f6037, 0f40800000;
	mov.b32 	%r692, 678;
	mov.u32 	%r1016, %r692;
	@%p682 bra 	$L__BB2_1002;
	sub.f32 	%f6038, %f2715, %f2716;
	add.f32 	%f6039, %f2713, %f2713;
	add.f32 	%f2717, %f1, %f6038;
	fma.rn.f32 	%f2718, %f6039, %f2714, %f2;
	mul.f32 	%f2719, %f2717, %f2717;
	mul.f32 	%f2720, %f2718, %f2718;
	add.f32 	%f6040, %f2719, %f2720;
	setp.gt.f32 	%p683, %f6040, 0f40800000;
	mov.b32 	%r693, 679;
	mov.u32 	%r1016, %r693;
	@%p683 bra 	$L__BB2_1002;
	sub.f32 	%f6041, %f2719, %f2720;
	add.f32 	%f6042, %f2717, %f2717;
	add.f32 	%f2721, %f1, %f6041;
	fma.rn.f32 	%f2722, %f6042, %f2718, %f2;
	mul.f32 	%f2723, %f2721, %f2721;
	mul.f32 	%f2724, %f2722, %f2722;
	add.f32 	%f6043, %f2723, %f2724;
	setp.gt.f32 	%p684, %f6043, 0f40800000;
	mov.b32 	%r694, 680;
	mov.u32 	%r1016, %r694;
	@%p684 bra 	$L__BB2_1002;
	sub.f32 	%f6044, %f2723, %f2724;
	add.f32 	%f6045, %f2721, %f2721;
	add.f32 	%f2725, %f1, %f6044;
	fma.rn.f32 	%f2726, %f6045, %f2722, %f2;
	mul.f32 	%f2727, %f2725, %f2725;
	mul.f32 	%f2728, %f2726, %f2726;
	add.f32 	%f6046, %f2727, %f2728;
	setp.gt.f32 	%p685, %f6046, 0f40800000;
	mov.b32 	%r695, 681;
	mov.u32 	%r1016, %r695;
	@%p685 bra 	$L__BB2_1002;
	sub.f32 	%f6047, %f2727, %f2728;
	add.f32 	%f6048, %f2725, %f2725;
	add.f32 	%f2729, %f1, %f6047;
	fma.rn.f32 	%f2730, %f6048, %f2726, %f2;
	mul.f32 	%f2731, %f2729, %f2729;
	mul.f32 	%f2732, %f2730, %f2730;
	add.f32 	%f6049, %f2731, %f2732;
	setp.gt.f32 	%p686, %f6049, 0f40800000;
	mov.b32 	%r696, 682;
	mov.u32 	%r1016, %r696;
	@%p686 bra 	$L__BB2_1002;
	sub.f32 	%f6050, %f2731, %f2732;
	add.f32 	%f6051, %f2729, %f2729;
	add.f32 	%f2733, %f1, %f6050;
	fma.rn.f32 	%f2734, %f6051, %f2730, %f2;
	mul.f32 	%f2735, %f2733, %f2733;
	mul.f32 	%f2736, %f2734, %f2734;
	add.f32 	%f6052, %f2735, %f2736;
	setp.gt.f32 	%p687, %f6052, 0f40800000;
	mov.b32 	%r697, 683;
	mov.u32 	%r1016, %r697;
	@%p687 bra 	$L__BB2_1002;
	sub.f32 	%f6053, %f2735, %f2736;
	add.f32 	%f6054, %f2733, %f2733;
	add.f32 	%f2737, %f1, %f6053;
	fma.rn.f32 	%f2738, %f6054, %f2734, %f2;
	mul.f32 	%f2739, %f2737, %f2737;
	mul.f32 	%f2740, %f2738, %f2738;
	add.f32 	%f6055, %f2739, %f2740;
	setp.gt.f32 	%p688, %f6055, 0f40800000;
	mov.b32 	%r698, 684;
	mov.u32 	%r1016, %r698;
	@%p688 bra 	$L__BB2_1002;
	sub.f32 	%f6056, %f2739, %f2740;
	add.f32 	%f6057, %f2737, %f2737;
	add.f32 	%f2741, %f1, %f6056;
	fma.rn.f32 	%f2742, %f6057, %f2738, %f2;
	mul.f32 	%f2743, %f2741, %f2741;
	mul.f32 	%f2744, %f2742, %f2742;
	add.f32 	%f6058, %f2743, %f2744;
	setp.gt.f32 	%p689, %f6058, 0f40800000;
	mov.b32 	%r699, 685;
	mov.u32 	%r1016, %r699;
	@%p689 bra 	$L__BB2_1002;
	sub.f32 	%f6059, %f2743, %f2744;
	add.f32 	%f6060, %f2741, %f2741;
	add.f32 	%f2745, %f1, %f6059;
	fma.rn.f32 	%f2746, %f6060, %f2742, %f2;
	mul.f32 	%f2747, %f2745, %f2745;
	mul.f32 	%f2748, %f2746, %f2746;
	add.f32 	%f6061, %f2747, %f2748;
	setp.gt.f32 	%p690, %f6061, 0f40800000;
	mov.b32 	%r700, 686;
	mov.u32 	%r1016, %r700;
	@%p690 bra 	$L__BB2_1002;
	sub.f32 	%f6062, %f2747, %f2748;
	add.f32 	%f6063, %f2745, %f2745;
	add.f32 	%f2749, %f1, %f6062;
	fma.rn.f32 	%f2750, %f6063, %f2746, %f2;
	mul.f32 	%f2751, %f2749, %f2749;
	mul.f32 	%f2752, %f2750, %f2750;
	add.f32 	%f6064, %f2751, %f2752;
	setp.gt.f32 	%p691, %f6064, 0f40800000;
	mov.b32 	%r701, 687;
	mov.u32 	%r1016, %r701;
	@%p691 bra 	$L__BB2_1002;
	sub.f32 	%f6065, %f2751, %f2752;
	add.f32 	%f6066, %f2749, %f2749;
	add.f32 	%f2753, %f1, %f6065;
	fma.rn.f32 	%f2754, %f6066, %f2750, %f2;
	mul.f32 	%f2755, %f2753, %f2753;
	mul.f32 	%f2756, %f2754, %f2754;
	add.f32 	%f6067, %f2755, %f2756;
	setp.gt.f32 	%p692, %f6067, 0f40800000;
	mov.b32 	%r702, 688;
	mov.u32 	%r1016, %r702;
	@%p692 bra 	$L__BB2_1002;
	sub.f32 	%f6068, %f2755, %f2756;
	add.f32 	%f6069, %f2753, %f2753;
	add.f32 	%f2757, %f1, %f6068;
	fma.rn.f32 	%f2758, %f6069, %f2754, %f2;
	mul.f32 	%f2759, %f2757, %f2757;
	mul.f32 	%f2760, %f2758, %f2758;
	add.f32 	%f6070, %f2759, %f2760;
	setp.gt.f32 	%p693, %f6070, 0f40800000;
	mov.b32 	%r703, 689;
	mov.u32 	%r1016, %r703;
	@%p693 bra 	$L__BB2_1002;
	sub.f32 	%f6071, %f2759, %f2760;
	add.f32 	%f6072, %f2757, %f2757;
	add.f32 	%f2761, %f1, %f6071;
	fma.rn.f32 	%f2762, %f6072, %f2758, %f2;
	mul.f32 	%f2763, %f2761, %f2761;
	mul.f32 	%f2764, %f2762, %f2762;
	add.f32 	%f6073, %f2763, %f2764;
	setp.gt.f32 	%p694, %f6073, 0f40800000;
	mov.b32 	%r704, 690;
	mov.u32 	%r1016, %r704;
	@%p694 bra 	$L__BB2_1002;
	sub.f32 	%f6074, %f2763, %f2764;
	add.f32 	%f6075, %f2761, %f2761;
	add.f32 	%f2765, %f1, %f6074;
	fma.rn.f32 	%f2766, %f6075, %f2762, %f2;
	mul.f32 	%f2767, %f2765, %f2765;
	mul.f32 	%f2768, %f2766, %f2766;
	add.f32 	%f6076, %f2767, %f2768;
	setp.gt.f32 	%p695, %f6076, 0f40800000;
	mov.b32 	%r705, 691;
	mov.u32 	%r1016, %r705;
	@%p695 bra 	$L__BB2_1002;
	sub.f32 	%f6077, %f2767, %f2768;
	add.f32 	%f6078, %f2765, %f2765;
	add.f32 	%f2769, %f1, %f6077;
	fma.rn.f32 	%f2770, %f6078, %f2766, %f2;
	mul.f32 	%f2771, %f2769, %f2769;
	mul.f32 	%f2772, %f2770, %f2770;
	add.f32 	%f6079, %f2771, %f2772;
	setp.gt.f32 	%p696, %f6079, 0f40800000;
	mov.b32 	%r706, 692;
	mov.u32 	%r1016, %r706;
	@%p696 bra 	$L__BB2_1002;
	sub.f32 	%f6080, %f2771, %f2772;
	add.f32 	%f6081, %f2769, %f2769;
	add.f32 	%f2773, %f1, %f6080;
	fma.rn.f32 	%f2774, %f6081, %f2770, %f2;
	mul.f32 	%f2775, %f2773, %f2773;
	mul.f32 	%f2776, %f2774, %f2774;
	add.f32 	%f6082, %f2775, %f2776;
	setp.gt.f32 	%p697, %f6082, 0f40800000;
	mov.b32 	%r707, 693;
	mov.u32 	%r1016, %r707;
	@%p697 bra 	$L__BB2_1002;
	sub.f32 	%f6083, %f2775, %f2776;
	add.f32 	%f6084, %f2773, %f2773;
	add.f32 	%f2777, %f1, %f6083;
	fma.rn.f32 	%f2778, %f6084, %f2774, %f2;
	mul.f32 	%f2779, %f2777, %f2777;
	mul.f32 	%f2780, %f2778, %f2778;
	add.f32 	%f6085, %f2779, %f2780;
	setp.gt.f32 	%p698, %f6085, 0f40800000;
	mov.b32 	%r708, 694;
	mov.u32 	%r1016, %r708;
	@%p698 bra 	$L__BB2_1002;
	sub.f32 	%f6086, %f2779, %f2780;
	add.f32 	%f6087, %f2777, %f2777;
	add.f32 	%f2781, %f1, %f6086;
	fma.rn.f32 	%f2782, %f6087, %f2778, %f2;
	mul.f32 	%f2783, %f2781, %f2781;
	mul.f32 	%f2784, %f2782, %f2782;
	add.f32 	%f6088, %f2783, %f2784;
	setp.gt.f32 	%p699, %f6088, 0f40800000;
	mov.b32 	%r709, 695;
	mov.u32 	%r1016, %r709;
	@%p699 bra 	$L__BB2_1002;
	sub.f32 	%f6089, %f2783, %f2784;
	add.f32 	%f6090, %f2781, %f2781;
	add.f32 	%f2785, %f1, %f6089;
	fma.rn.f32 	%f2786, %f6090, %f2782, %f2;
	mul.f32 	%f2787, %f2785, %f2785;
	mul.f32 	%f2788, %f2786, %f2786;
	add.f32 	%f6091, %f2787, %f2788;
	setp.gt.f32 	%p700, %f6091, 0f40800000;
	mov.b32 	%r710, 696;
	mov.u32 	%r1016, %r710;
	@%p700 bra 	$L__BB2_1002;
	sub.f32 	%f6092, %f2787, %f2788;
	add.f32 	%f6093, %f2785, %f2785;
	add.f32 	%f2789, %f1, %f6092;
	fma.rn.f32 	%f2790, %f6093, %f2786, %f2;
	mul.f32 	%f2791, %f2789, %f2789;
	mul.f32 	%f2792, %f2790, %f2790;
	add.f32 	%f6094, %f2791, %f2792;
	setp.gt.f32 	%p701, %f6094, 0f40800000;
	mov.b32 	%r711, 697;
	mov.u32 	%r1016, %r711;
	@%p701 bra 	$L__BB2_1002;
	sub.f32 	%f6095, %f2791, %f2792;
	add.f32 	%f6096, %f2789, %f2789;
	add.f32 	%f2793, %f1, %f6095;
	fma.rn.f32 	%f2794, %f6096, %f2790, %f2;
	mul.f32 	%f2795, %f2793, %f2793;
	mul.f32 	%f2796, %f2794, %f2794;
	add.f32 	%f6097, %f2795, %f2796;
	setp.gt.f32 	%p702, %f6097, 0f40800000;
	mov.b32 	%r712, 698;
	mov.u32 	%r1016, %r712;
	@%p702 bra 	$L__BB2_1002;
	sub.f32 	%f6098, %f2795, %f2796;
	add.f32 	%f6099, %f2793, %f2793;
	add.f32 	%f2797, %f1, %f6098;
	fma.rn.f32 	%f2798, %f6099, %f2794, %f2;
	mul.f32 	%f2799, %f2797, %f2797;
	mul.f32 	%f2800, %f2798, %f2798;
	add.f32 	%f6100, %f2799, %f2800;
	setp.gt.f32 	%p703, %f6100, 0f40800000;
	mov.b32 	%r713, 699;
	mov.u32 	%r1016, %r713;
	@%p703 bra 	$L__BB2_1002;
	sub.f32 	%f6101, %f2799, %f2800;
	add.f32 	%f6102, %f2797, %f2797;
	add.f32 	%f2801, %f1, %f6101;
	fma.rn.f32 	%f2802, %f6102, %f2798, %f2;
	mul.f32 	%f2803, %f2801, %f2801;
	mul.f32 	%f2804, %f2802, %f2802;
	add.f32 	%f6103, %f2803, %f2804;
	setp.gt.f32 	%p704, %f6103, 0f40800000;
	mov.b32 	%r714, 700;
	mov.u32 	%r1016, %r714;
	@%p704 bra 	$L__BB2_1002;
	sub.f32 	%f6104, %f2803, %f2804;
	add.f32 	%f6105, %f2801, %f2801;
	add.f32 	%f2805, %f1, %f6104;
	fma.rn.f32 	%f2806, %f6105, %f2802, %f2;
	mul.f32 	%f2807, %f2805, %f2805;
	mul.f32 	%f2808, %f2806, %f2806;
	add.f32 	%f6106, %f2807, %f2808;
	setp.gt.f32 	%p705, %f6106, 0f40800000;
	mov.b32 	%r715, 701;
	mov.u32 	%r1016, %r715;
	@%p705 bra 	$L__BB2_1002;
	sub.f32 	%f6107, %f2807, %f2808;
	add.f32 	%f6108, %f2805, %f2805;
	add.f32 	%f2809, %f1, %f6107;
	fma.rn.f32 	%f2810, %f6108, %f2806, %f2;
	mul.f32 	%f2811, %f2809, %f2809;
	mul.f32 	%f2812, %f2810, %f2810;
	add.f32 	%f6109, %f2811, %f2812;
	setp.gt.f32 	%p706, %f6109, 0f40800000;
	mov.b32 	%r716, 702;
	mov.u32 	%r1016, %r716;
	@%p706 bra 	$L__BB2_1002;
	sub.f32 	%f6110, %f2811, %f2812;
	add.f32 	%f6111, %f2809, %f2809;
	add.f32 	%f2813, %f1, %f6110;
	fma.rn.f32 	%f2814, %f6111, %f2810, %f2;
	mul.f32 	%f2815, %f2813, %f2813;
	mul.f32 	%f2816, %f2814, %f2814;
	add.f32 	%f6112, %f2815, %f2816;
	setp.gt.f32 	%p707, %f6112, 0f40800000;
	mov.b32 	%r717, 703;
	mov.u32 	%r1016, %r717;
	@%p707 bra 	$L__BB2_1002;
	sub.f32 	%f6113, %f2815, %f2816;
	add.f32 	%f6114, %f2813, %f2813;
	add.f32 	%f2817, %f1, %f6113;
	fma.rn.f32 	%f2818, %f6114, %f2814, %f2;
	mul.f32 	%f2819, %f2817, %f2817;
	mul.f32 	%f2820, %f2818, %f2818;
	add.f32 	%f6115, %f2819, %f2820;
	setp.gt.f32 	%p708, %f6115, 0f40800000;
	mov.b32 	%r718, 704;
	mov.u32 	%r1016, %r718;
	@%p708 bra 	$L__BB2_1002;
	sub.f32 	%f6116, %f2819, %f2820;
	add.f32 	%f6117, %f2817, %f2817;
	add.f32 	%f2821, %f1, %f6116;
	fma.rn.f32 	%f2822, %f6117, %f2818, %f2;
	mul.f32 	%f2823, %f2821, %f2821;
	mul.f32 	%f2824, %f2822, %f2822;
	add.f32 	%f6118, %f2823, %f2824;
	setp.gt.f32 	%p709, %f6118, 0f40800000;
	mov.b32 	%r719, 705;
	mov.u32 	%r1016, %r719;
	@%p709 bra 	$L__BB2_1002;
	sub.f32 	%f6119, %f2823, %f2824;
	add.f32 	%f6120, %f2821, %f2821;
	add.f32 	%f2825, %f1, %f6119;
	fma.rn.f32 	%f2826, %f6120, %f2822, %f2;
	mul.f32 	%f2827, %f2825, %f2825;
	mul.f32 	%f2828, %f2826, %f2826;
	add.f32 	%f6121, %f2827, %f2828;
	setp.gt.f32 	%p710, %f6121, 0f40800000;
	mov.b32 	%r720, 706;
	mov.u32 	%r1016, %r720;
	@%p710 bra 	$L__BB2_1002;
	sub.f32 	%f6122, %f2827, %f2828;
	add.f32 	%f6123, %f2825, %f2825;
	add.f32 	%f2829, %f1, %f6122;
	fma.rn.f32 	%f2830, %f6123, %f2826, %f2;
	mul.f32 	%f2831, %f2829, %f2829;
	mul.f32 	%f2832, %f2830, %f2830;
	add.f32 	%f6124, %f2831, %f2832;
	setp.gt.f32 	%p711, %f6124, 0f40800000;
	mov.b32 	%r721, 707;
	mov.u32 	%r1016, %r721;
	@%p711 bra 	$L__BB2_1002;
	sub.f32 	%f6125, %f2831, %f2832;
	add.f32 	%f6126, %f2829, %f2829;
	add.f32 	%f2833, %f1, %f6125;
	fma.rn.f32 	%f2834, %f6126, %f2830, %f2;
	mul.f32 	%f2835, %f2833, %f2833;
	mul.f32 	%f2836, %f2834, %f2834;
	add.f32 	%f6127, %f2835, %f2836;
	setp.gt.f32 	%p712, %f6127, 0f40800000;
	mov.b32 	%r722, 708;
	mov.u32 	%r1016, %r722;
	@%p712 bra 	$L__BB2_1002;
	sub.f32 	%f6128, %f2835, %f2836;
	add.f32 	%f6129, %f2833, %f2833;
	add.f32 	%f2837, %f1, %f6128;
	fma.rn.f32 	%f2838, %f6129, %f2834, %f2;
	mul.f32 	%f2839, %f2837, %f2837;
	mul.f32 	%f2840, %f2838, %f2838;
	add.f32 	%f6130, %f2839, %f2840;
	setp.gt.f32 	%p713, %f6130, 0f40800000;
	mov.b32 	%r723, 709;
	mov.u32 	%r1016, %r723;
	@%p713 bra 	$L__BB2_1002;
	sub.f32 	%f6131, %f2839, %f2840;
	add.f32 	%f6132, %f2837, %f2837;
	add.f32 	%f2841, %f1, %f6131;
	fma.rn.f32 	%f2842, %f6132, %f2838, %f2;
	mul.f32 	%f2843, %f2841, %f2841;
	mul.f32 	%f2844, %f2842, %f2842;
	add.f32 	%f6133, %f2843, %f2844;
	setp.gt.f32 	%p714, %f6133, 0f40800000;
	mov.b32 	%r724, 710;
	mov.u32 	%r1016, %r724;
	@%p714 bra 	$L__BB2_1002;
	sub.f32 	%f6134, %f2843, %f2844;
	add.f32 	%f6135, %f2841, %f2841;
	add.f32 	%f2845, %f1, %f6134;
	fma.rn.f32 	%f2846, %f6135, %f2842, %f2;
	mul.f32 	%f2847, %f2845, %f2845;
	mul.f32 	%f2848, %f2846, %f2846;
	add.f32 	%f6136, %f2847, %f2848;
	setp.gt.f32 	%p715, %f6136, 0f40800000;
	mov.b32 	%r725, 711;
	mov.u32 	%r1016, %r725;
	@%p715 bra 	$L__BB2_1002;
	sub.f32 	%f6137, %f2847, %f2848;
	add.f32 	%f6138, %f2845, %f2845;
	add.f32 	%f2849, %f1, %f6137;
	fma.rn.f32 	%f2850, %f6138, %f2846, %f2;
	mul.f32 	%f2851, %f2849, %f2849;
	mul.f32 	%f2852, %f2850, %f2850;
	add.f32 	%f6139, %f2851, %f2852;
	setp.gt.f32 	%p716, %f6139, 0f40800000;
	mov.b32 	%r726, 712;
	mov.u32 	%r1016, %r726;
	@%p716 bra 	$L__BB2_1002;
	sub.f32 	%f6140, %f2851, %f2852;
	add.f32 	%f6141, %f2849, %f2849;
	add.f32 	%f2853, %f1, %f6140;
	fma.rn.f32 	%f2854, %f6141, %f2850, %f2;
	mul.f32 	%f2855, %f2853, %f2853;
	mul.f32 	%f2856, %f2854, %f2854;
	add.f32 	%f6142, %f2855, %f2856;
	setp.gt.f32 	%p717, %f6142, 0f40800000;
	mov.b32 	%r727, 713;
	mov.u32 	%r1016, %r727;
	@%p717 bra 	$L__BB2_1002;
	sub.f32 	%f6143, %f2855, %f2856;
	add.f32 	%f6144, %f2853, %f2853;
	add.f32 	%f2857, %f1, %f6143;
	fma.rn.f32 	%f2858, %f6144, %f2854, %f2;
	mul.f32 	%f2859, %f2857, %f2857;
	mul.f32 	%f2860, %f2858, %f2858;
	add.f32 	%f6145, %f2859, %f2860;
	setp.gt.f32 	%p718, %f6145, 0f40800000;
	mov.b32 	%r728, 714;
	mov.u32 	%r1016, %r728;
	@%p718 bra 	$L__BB2_1002;
	sub.f32 	%f6146, %f2859, %f2860;
	add.f32 	%f6147, %f2857, %f2857;
	add.f32 	%f2861, %f1, %f6146;
	fma.rn.f32 	%f2862, %f6147, %f2858, %f2;
	mul.f32 	%f2863, %f2861, %f2861;
	mul.f32 	%f2864, %f2862, %f2862;
	add.f32 	%f6148, %f2863, %f2864;
	setp.gt.f32 	%p719, %f6148, 0f40800000;
	mov.b32 	%r729, 715;
	mov.u32 	%r1016, %r729;
	@%p719 bra 	$L__BB2_1002;
	sub.f32 	%f6149, %f2863, %f2864;
	add.f32 	%f6150, %f2861, %f2861;
	add.f32 	%f2865, %f1, %f6149;
	fma.rn.f32 	%f2866, %f6150, %f2862, %f2;
	mul.f32 	%f2867, %f2865, %f2865;
	mul.f32 	%f2868, %f2866, %f2866;
	add.f32 	%f6151, %f2867, %f2868;
	setp.gt.f32 	%p720, %f6151, 0f40800000;
	mov.b32 	%r730, 716;
	mov.u32 	%r1016, %r730;
	@%p720 bra 	$L__BB2_1002;
	sub.f32 	%f6152, %f2867, %f2868;
	add.f32 	%f6153, %f2865, %f2865;
	add.f32 	%f2869, %f1, %f6152;
	fma.rn.f32 	%f2870, %f6153, %f2866, %f2;
	mul.f32 	%f2871, %f2869, %f2869;
	mul.f32 	%f2872, %f2870, %f2870;
	add.f32 	%f6154, %f2871, %f2872;
	setp.gt.f32 	%p721, %f6154, 0f40800000;
	mov.b32 	%r731, 717;
	mov.u32 	%r1016, %r731;
	@%p721 bra 	$L__BB2_1002;
	sub.f32 	%f6155, %f2871, %f2872;
	add.f32 	%f6156, %f2869, %f2869;
	add.f32 	%f2873, %f1, %f6155;
	fma.rn.f32 	%f2874, %f6156, %f2870, %f2;
	mul.f32 	%f2875, %f2873, %f2873;
	mul.f32 	%f2876, %f2874, %f2874;
	add.f32 	%f6157, %f2875, %f2876;
	setp.gt.f32 	%p722, %f6157, 0f40800000;
	mov.b32 	%r732, 718;
	mov.u32 	%r1016, %r732;
	@%p722 bra 	$L__BB2_1002;
	sub.f32 	%f6158, %f2875, %f2876;
	add.f32 	%f6159, %f2873, %f2873;
	add.f32 	%f2877, %f1, %f6158;
	fma.rn.f32 	%f2878, %f6159, %f2874, %f2;
	mul.f32 	%f2879, %f2877, %f2877;
	mul.f32 	%f2880, %f2878, %f2878;
	add.f32 	%f6160, %f2879, %f2880;
	setp.gt.f32 	%p723, %f6160, 0f40800000;
	mov.b32 	%r733, 719;
	mov.u32 	%r1016, %r733;
	@%p723 bra 	$L__BB2_1002;
	sub.f32 	%f6161, %f2879, %f2880;
	add.f32 	%f6162, %f2877, %f2877;
	add.f32 	%f2881, %f1, %f6161;
	fma.rn.f32 	%f2882, %f6162, %f2878, %f2;
	mul.f32 	%f2883, %f2881, %f2881;
	mul.f32 	%f2884, %f2882, %f2882;
	add.f32 	%f6163, %f2883, %f2884;
	setp.gt.f32 	%p724, %f6163, 0f40800000;
	mov.b32 	%r734, 720;
	mov.u32 	%r1016, %r734;
	@%p724 bra 	$L__BB2_1002;
	sub.f32 	%f6164, %f2883, %f2884;
	add.f32 	%f6165, %f2881, %f2881;
	add.f32 	%f2885, %f1, %f6164;
	fma.rn.f32 	%f2886, %f6165, %f2882, %f2;
	mul.f32 	%f2887, %f2885, %f2885;
	mul.f32 	%f2888, %f2886, %f2886;
	add.f32 	%f6166, %f2887, %f2888;
	setp.gt.f32 	%p725, %f6166, 0f40800000;
	mov.b32 	%r735, 721;
	mov.u32 	%r1016, %r735;
	@%p725 bra 	$L__BB2_1002;
	sub.f32 	%f6167, %f2887, %f2888;
	add.f32 	%f6168, %f2885, %f2885;
	add.f32 	%f2889, %f1, %f6167;
	fma.rn.f32 	%f2890, %f6168, %f2886, %f2;
	mul.f32 	%f2891, %f2889, %f2889;
	mul.f32 	%f2892, %f2890, %f2890;
	add.f32 	%f6169, %f2891, %f2892;
	setp.gt.f32 	%p726, %f6169, 0f40800000;
	mov.b32 	%r736, 722;
	mov.u32 	%r1016, %r736;
	@%p726 bra 	$L__BB2_1002;
	sub.f32 	%f6170, %f2891, %f2892;
	add.f32 	%f6171, %f2889, %f2889;
	add.f32 	%f2893, %f1, %f6170;
	fma.rn.f32 	%f2894, %f6171, %f2890, %f2;
	mul.f32 	%f2895, %f2893, %f2893;
	mul.f32 	%f2896, %f2894, %f2894;
	add.f32 	%f6172, %f2895, %f2896;
	setp.gt.f32 	%p727, %f6172, 0f40800000;
	mov.b32 	%r737, 723;
	mov.u32 	%r1016, %r737;
	@%p727 bra 	$L__BB2_1002;
	sub.f32 	%f6173, %f2895, %f2896;
	add.f32 	%f6174, %f2893, %f2893;
	add.f32 	%f2897, %f1, %f6173;
	fma.rn.f32 	%f2898, %f6174, %f2894, %f2;
	mul.f32 	%f2899, %f2897, %f2897;
	mul.f32 	%f2900, %f2898, %f2898;
	add.f32 	%f6175, %f2899, %f2900;
	setp.gt.f32 	%p728, %f6175, 0f40800000;
	mov.b32 	%r738, 724;
	mov.u32 	%r1016, %r738;
	@%p728 bra 	$L__BB2_1002;
	sub.f32 	%f6176, %f2899, %f2900;
	add.f32 	%f6177, %f2897, %f2897;
	add.f32 	%f2901, %f1, %f6176;
	fma.rn.f32 	%f2902, %f6177, %f2898, %f2;
	mul.f32 	%f2903, %f2901, %f2901;
	mul.f32 	%f2904, %f2902, %f2902;
	add.f32 	%f6178, %f2903, %f2904;
	setp.gt.f32 	%p729, %f6178, 0f40800000;
	mov.b32 	%r739, 725;
	mov.u32 	%r1016, %r739;
	@%p729 bra 	$L__BB2_1002;
	sub.f32 	%f6179, %f2903, %f2904;
	add.f32 	%f6180, %f2901, %f2901;
	add.f32 	%f2905, %f1, %f6179;
	fma.rn.f32 	%f2906, %f6180, %f2902, %f2;
	mul.f32 	%f2907, %f2905, %f2905;
	mul.f32 	%f2908, %f2906, %f2906;
	add.f32 	%f6181, %f2907, %f2908;
	setp.gt.f32 	%p730, %f6181, 0f40800000;
	mov.b32 	%r740, 726;
	mov.u32 	%r1016, %r740;
	@%p730 bra 	$L__BB2_1002;
	sub.f32 	%f6182, %f2907, %f2908;
	add.f32 	%f6183, %f2905, %f2905;
	add.f32 	%f2909, %f1, %f6182;
	fma.rn.f32 	%f2910, %f6183, %f2906, %f2;
	mul.f32 	%f2911, %f2909, %f2909;
	mul.f32 	%f2912, %f2910, %f2910;
	add.f32 	%f6184, %f2911, %f2912;
	setp.gt.f32 	%p731, %f6184, 0f40800000;
	mov.b32 	%r741, 727;
	mov.u32 	%r1016, %r741;
	@%p731 bra 	$L__BB2_1002;
	sub.f32 	%f6185, %f2911, %f2912;
	add.f32 	%f6186, %f2909, %f2909;
	add.f32 	%f2913, %f1, %f6185;
	fma.rn.f32 	%f2914, %f6186, %f2910, %f2;
	mul.f32 	%f2915, %f2913, %f2913;
	mul.f32 	%f2916, %f2914, %f2914;
	add.f32 	%f6187, %f2915, %f2916;
	setp.gt.f32 	%p732, %f6187, 0f40800000;
	mov.b32 	%r742, 728;
	mov.u32 	%r1016, %r742;
	@%p732 bra 	$L__BB2_1002;
	sub.f32 	%f6188, %f2915, %f2916;
	add.f32 	%f6189, %f2913, %f2913;
	add.f32 	%f2917, %f1, %f6188;
	fma.rn.f32 	%f2918, %f6189, %f2914, %f2;
	mul.f32 	%f2919, %f2917, %f2917;
	mul.f32 	%f2920, %f2918, %f2918;
	add.f32 	%f6190, %f2919, %f2920;
	setp.gt.f32 	%p733, %f6190, 0f40800000;
	mov.b32 	%r743, 729;
	mov.u32 	%r1016, %r743;
	@%p733 bra 	$L__BB2_1002;
	sub.f32 	%f6191, %f2919, %f2920;
	add.f32 	%f6192, %f2917, %f2917;
	add.f32 	%f2921, %f1, %f6191;
	fma.rn.f32 	%f2922, %f6192, %f2918, %f2;
	mul.f32 	%f2923, %f2921, %f2921;
	mul.f32 	%f2924, %f2922, %f2922;
	add.f32 	%f6193, %f2923, %f2924;
	setp.gt.f32 	%p734, %f6193, 0f40800000;
	mov.b32 	%r744, 730;
	mov.u32 	%r1016, %r744;
	@%p734 bra 	$L__BB2_1002;
	sub.f32 	%f6194, %f2923, %f2924;
	add.f32 	%f6195, %f2921, %f2921;
	add.f32 	%f2925, %f1, %f6194;
	fma.rn.f32 	%f2926, %f6195, %f2922, %f2;
	mul.f32 	%f2927, %f2925, %f2925;
	mul.f32 	%f2928, %f2926, %f2926;
	add.f32 	%f6196, %f2927, %f2928;
	setp.gt.f32 	%p735, %f6196, 0f40800000;
	mov.b32 	%r745, 731;
	mov.u32 	%r1016, %r745;
	@%p735 bra 	$L__BB2_1002;
	sub.f32 	%f6197, %f2927, %f2928;
	add.f32 	%f6198, %f2925, %f2925;
	add.f32 	%f2929, %f1, %f6197;
	fma.rn.f32 	%f2930, %f6198, %f2926, %f2;
	mul.f32 	%f2931, %f2929, %f2929;
	mul.f32 	%f2932, %f2930, %f2930;
	add.f32 	%f6199, %f2931, %f2932;
	setp.gt.f32 	%p736, %f6199, 0f40800000;
	mov.b32 	%r746, 732;
	mov.u32 	%r1016, %r746;
	@%p736 bra 	$L__BB2_1002;
	sub.f32 	%f6200, %f2931, %f2932;
	add.f32 	%f6201, %f2929, %f2929;
	add.f32 	%f2933, %f1, %f6200;
	fma.rn.f32 	%f2934, %f6201, %f2930, %f2;
	mul.f32 	%f2935, %f2933, %f2933;
	mul.f32 	%f2936, %f2934, %f2934;
	add.f32 	%f6202, %f2935, %f2936;
	setp.gt.f32 	%p737, %f6202, 0f40800000;
	mov.b32 	%r747, 733;
	mov.u32 	%r1016, %r747;
	@%p737 bra 	$L__BB2_1002;
	sub.f32 	%f6203, %f2935, %f2936;
	add.f32 	%f6204, %f2933, %f2933;
	add.f32 	%f2937, %f1, %f6203;
	fma.rn.f32 	%f2938, %f6204, %f2934, %f2;
	mul.f32 	%f2939, %f2937, %f2937;
	mul.f32 	%f2940, %f2938, %f2938;
	add.f32 	%f6205, %f2939, %f2940;
	setp.gt.f32 	%p738, %f6205, 0f40800000;
	mov.b32 	%r748, 734;
	mov.u32 	%r1016, %r748;
	@%p738 bra 	$L__BB2_1002;
	sub.f32 	%f6206, %f2939, %f2940;
	add.f32 	%f6207, %f2937, %f2937;
	add.f32 	%f2941, %f1, %f6206;
	fma.rn.f32 	%f2942, %f6207, %f2938, %f2;
	mul.f32 	%f2943, %f2941, %f2941;
	mul.f32 	%f2944, %f2942, %f2942;
	add.f32 	%f6208, %f2943, %f2944;
	setp.gt.f32 	%p739, %f6208, 0f40800000;
	mov.b32 	%r749, 735;
	mov.u32 	%r1016, %r749;
	@%p739 bra 	$L__BB2_1002;
	sub.f32 	%f6209, %f2943, %f2944;
	add.f32 	%f6210, %f2941, %f2941;
	add.f32 	%f2945, %f1, %f6209;
	fma.rn.f32 	%f2946, %f6210, %f2942, %f2;
	mul.f32 	%f2947, %f2945, %f2945;
	mul.f32 	%f2948, %f2946, %f2946;
	add.f32 	%f6211, %f2947, %f2948;
	setp.gt.f32 	%p740, %f6211, 0f40800000;
	mov.b32 	%r750, 736;
	mov.u32 	%r1016, %r750;
	@%p740 bra 	$L__BB2_1002;
	sub.f32 	%f6212, %f2947, %f2948;
	add.f32 	%f6213, %f2945, %f2945;
	add.f32 	%f2949, %f1, %f6212;
	fma.rn.f32 	%f2950, %f6213, %f2946, %f2;
	mul.f32 	%f2951, %f2949, %f2949;
	mul.f32 	%f2952, %f2950, %f2950;
	add.f32 	%f6214, %f2951, %f2952;
	setp.gt.f32 	%p741, %f6214, 0f40800000;
	mov.b32 	%r751, 737;
	mov.u32 	%r1016, %r751;
	@%p741 bra 	$L__BB2_1002;
	sub.f32 	%f6215, %f2951, %f2952;
	add.f32 	%f6216, %f2949, %f2949;
	add.f32 	%f2953, %f1, %f6215;
	fma.rn.f32 	%f2954, %f6216, %f2950, %f2;
	mul.f32 	%f2955, %f2953, %f2953;
	mul.f32 	%f2956, %f2954, %f2954;
	add.f32 	%f6217, %f2955, %f2956;
	setp.gt.f32 	%p742, %f6217, 0f40800000;
	mov.b32 	%r752, 738;
	mov.u32 	%r1016, %r752;
	@%p742 bra 	$L__BB2_1002;
	sub.f32 	%f6218, %f2955, %f2956;
	add.f32 	%f6219, %f2953, %f2953;
	add.f32 	%f2957, %f1, %f6218;
	fma.rn.f32 	%f2958, %f6219, %f2954, %f2;
	mul.f32 	%f2959, %f2957, %f2957;
	mul.f32 	%f2960, %f2958, %f2958;
	add.f32 	%f6220, %f2959, %f2960;
	setp.gt.f32 	%p743, %f6220, 0f40800000;
	mov.b32 	%r753, 739;
	mov.u32 	%r1016, %r753;
	@%p743 bra 	$L__BB2_1002;
	sub.f32 	%f6221, %f2959, %f2960;
	add.f32 	%f6222, %f2957, %f2957;
	add.f32 	%f2961, %f1, %f6221;
	fma.rn.f32 	%f2962, %f6222, %f2958, %f2;
	mul.f32 	%f2963, %f2961, %f2961;
	mul.f32 	%f2964, %f2962, %f2962;
	add.f32 	%f6223, %f2963, %f2964;
	setp.gt.f32 	%p744, %f6223, 0f40800000;
	mov.b32 	%r754, 740;
	mov.u32 	%r1016, %r754;
	@%p744 bra 	$L__BB2_1002;
	sub.f32 	%f6224, %f2963, %f2964;
	add.f32 	%f6225, %f2961, %f2961;
	add.f32 	%f2965, %f1, %f6224;
	fma.rn.f32 	%f2966, %f6225, %f2962, %f2;
	mul.f32 	%f2967, %f2965, %f2965;
	mul.f32 	%f2968, %f2966, %f2966;
	add.f32 	%f6226, %f2967, %f2968;
	setp.gt.f32 	%p745, %f6226, 0f40800000;
	mov.b32 	%r755, 741;
	mov.u32 	%r1016, %r755;
	@%p745 bra 	$L__BB2_1002;
	sub.f32 	%f6227, %f2967, %f2968;
	add.f32 	%f6228, %f2965, %f2965;
	add.f32 	%f2969, %f1, %f6227;
	fma.rn.f32 	%f2970, %f6228, %f2966, %f2;
	mul.f32 	%f2971, %f2969, %f2969;
	mul.f32 	%f2972, %f2970, %f2970;
	add.f32 	%f6229, %f2971, %f2972;
	setp.gt.f32 	%p746, %f6229, 0f40800000;
	mov.b32 	%r756, 742;
	mov.u32 	%r1016, %r756;
	@%p746 bra 	$L__BB2_1002;
	sub.f32 	%f6230, %f2971, %f2972;
	add.f32 	%f6231, %f2969, %f2969;
	add.f32 	%f2973, %f1, %f6230;
	fma.rn.f32 	%f2974, %f6231, %f2970, %f2;
	mul.f32 	%f2975, %f2973, %f2973;
	mul.f32 	%f2976, %f2974, %f2974;
	add.f32 	%f6232, %f2975, %f2976;
	setp.gt.f32 	%p747, %f6232, 0f40800000;
	mov.b32 	%r757, 743;
	mov.u32 	%r1016, %r757;
	@%p747 bra 	$L__BB2_1002;
	sub.f32 	%f6233, %f2975, %f2976;
	add.f32 	%f6234, %f2973, %f2973;
	add.f32 	%f2977, %f1, %f6233;
	fma.rn.f32 	%f2978, %f6234, %f2974, %f2;
	mul.f32 	%f2979, %f2977, %f2977;
	mul.f32 	%f2980, %f2978, %f2978;
	add.f32 	%f6235, %f2979, %f2980;
	setp.gt.f32 	%p748, %f6235, 0f40800000;
	mov.b32 	%r758, 744;
	mov.u32 	%r1016, %r758;
	@%p748 bra 	$L__BB2_1002;
	sub.f32 	%f6236, %f2979, %f2980;
	add.f32 	%f6237, %f2977, %f2977;
	add.f32 	%f2981, %f1, %f6236;
	fma.rn.f32 	%f2982, %f6237, %f2978, %f2;
	mul.f32 	%f2983, %f2981, %f2981;
	mul.f32 	%f2984, %f2982, %f2982;
	add.f32 	%f6238, %f2983, %f2984;
	setp.gt.f32 	%p749, %f6238, 0f40800000;
	mov.b32 	%r759, 745;
	mov.u32 	%r1016, %r759;
	@%p749 bra 	$L__BB2_1002;
	sub.f32 	%f6239, %f2983, %f2984;
	add.f32 	%f6240, %f2981, %f2981;
	add.f32 	%f2985, %f1, %f6239;
	fma.rn.f32 	%f2986, %f6240, %f2982, %f2;
	mul.f32 	%f2987, %f2985, %f2985;
	mul.f32 	%f2988, %f2986, %f2986;
	add.f32 	%f6241, %f2987, %f2988;
	setp.gt.f32 	%p750, %f6241, 0f40800000;
	mov.b32 	%r760, 746;
	mov.u32 	%r1016, %r760;
	@%p750 bra 	$L__BB2_1002;
	sub.f32 	%f6242, %f2987, %f2988;
	add.f32 	%f6243, %f2985, %f2985;
	add.f32 	%f2989, %f1, %f6242;
	fma.rn.f32 	%f2990, %f6243, %f2986, %f2;
	mul.f32 	%f2991, %f2989, %f2989;
	mul.f32 	%f2992, %f2990, %f2990;
	add.f32 	%f6244, %f2991, %f2992;
	setp.gt.f32 	%p751, %f6244, 0f40800000;
	mov.b32 	%r761, 747;
	mov.u32 	%r1016, %r761;
	@%p751 bra 	$L__BB2_1002;
	sub.f32 	%f6245, %f2991, %f2992;
	add.f32 	%f6246, %f2989, %f2989;
	add.f32 	%f2993, %f1, %f6245;
	fma.rn.f32 	%f2994, %f6246, %f2990, %f2;
	mul.f32 	%f2995, %f2993, %f2993;
	mul.f32 	%f2996, %f2994, %f2994;
	add.f32 	%f6247, %f2995, %f2996;
	setp.gt.f32 	%p752, %f6247, 0f40800000;
	mov.b32 	%r762, 748;
	mov.u32 	%r1016, %r762;
	@%p752 bra 	$L__BB2_1002;
	sub.f32 	%f6248, %f2995, %f2996;
	add.f32 	%f6249, %f2993, %f2993;
	add.f32 	%f2997, %f1, %f6248;
	fma.rn.f32 	%f2998, %f6249, %f2994, %f2;
	mul.f32 	%f2999, %f2997, %f2997;
	mul.f32 	%f3000, %f2998, %f2998;
	add.f32 	%f6250, %f2999, %f3000;
	setp.gt.f32 	%p753, %f6250, 0f40800000;
	mov.b32 	%r763, 749;
	mov.u32 	%r1016, %r763;
	@%p753 bra 	$L__BB2_1002;
	sub.f32 	%f6251, %f2999, %f3000;
	add.f32 	%f6252, %f2997, %f2997;
	add.f32 	%f3001, %f1, %f6251;
	fma.rn.f32 	%f3002, %f6252, %f2998, %f2;
	mul.f32 	%f3003, %f3001, %f3001;
	mul.f32 	%f3004, %f3002, %f3002;
	add.f32 	%f6253, %f3003, %f3004;
	setp.gt.f32 	%p754, %f6253, 0f40800000;
	mov.b32 	%r764, 750;
	mov.u32 	%r1016, %r764;
	@%p754 bra 	$L__BB2_1002;
	sub.f32 	%f6254, %f3003, %f3004;
	add.f32 	%f6255, %f3001, %f3001;
	add.f32 	%f3005, %f1, %f6254;
	fma.rn.f32 	%f3006, %f6255, %f3002, %f2;
	mul.f32 	%f3007, %f3005, %f3005;
	mul.f32 	%f3008, %f3006, %f3006;
	add.f32 	%f6256, %f3007, %f3008;
	setp.gt.f32 	%p755, %f6256, 0f40800000;
	mov.b32 	%r765, 751;
	mov.u32 	%r1016, %r765;
	@%p755 bra 	$L__BB2_1002;
	sub.f32 	%f6257, %f3007, %f3008;
	add.f32 	%f6258, %f3005, %f3005;
	add.f32 	%f3009, %f1, %f6257;
	fma.rn.f32 	%f3010, %f6258, %f3006, %f2;
	mul.f32 	%f3011, %f3009, %f3009;
	mul.f32 	%f3012, %f3010, %f3010;
	add.f32 	%f6259, %f3011, %f3012;
	setp.gt.f32 	%p756, %f6259, 0f40800000;
	mov.b32 	%r766, 752;
	mov.u32 	%r1016, %r766;
	@%p756 bra 	$L__BB2_1002;
	sub.f32 	%f6260, %f3011, %f3012;
	add.f32 	%f6261, %f3009, %f3009;
	add.f32 	%f3013, %f1, %f6260;
	fma.rn.f32 	%f3014, %f6261, %f3010, %f2;
	mul.f32 	%f3015, %f3013, %f3013;
	mul.f32 	%f3016, %f3014, %f3014;
	add.f32 	%f6262, %f3015, %f3016;
	setp.gt.f32 	%p757, %f6262, 0f40800000;
	mov.b32 	%r767, 753;
	mov.u32 	%r1016, %r767;
	@%p757 bra 	$L__BB2_1002;
	sub.f32 	%f6263, %f3015, %f3016;
	add.f32 	%f6264, %f3013, %f3013;
	add.f32 	%f3017, %f1, %f6263;
	fma.rn.f32 	%f3018, %f6264, %f3014, %f2;
	mul.f32 	%f3019, %f3017, %f3017;
	mul.f32 	%f3020, %f3018, %f3018;
	add.f32 	%f6265, %f3019, %f3020;
	setp.gt.f32 	%p758, %f6265, 0f40800000;
	mov.b32 	%r768, 754;
	mov.u32 	%r1016, %r768;
	@%p758 bra 	$L__BB2_1002;
	sub.f32 	%f6266, %f3019, %f3020;
	add.f32 	%f6267, %f3017, %f3017;
	add.f32 	%f3021, %f1, %f6266;
	fma.rn.f32 	%f3022, %f6267, %f3018, %f2;
	mul.f32 	%f3023, %f3021, %f3021;
	mul.f32 	%f3024, %f3022, %f3022;
	add.f32 	%f6268, %f3023, %f3024;
	setp.gt.f32 	%p759, %f6268, 0f40800000;
	mov.b32 	%r769, 755;
	mov.u32 	%r1016, %r769;
	@%p759 bra 	$L__BB2_1002;
	sub.f32 	%f6269, %f3023, %f3024;
	add.f32 	%f6270, %f3021, %f3021;
	add.f32 	%f3025, %f1, %f6269;
	fma.rn.f32 	%f3026, %f6270, %f3022, %f2;
	mul.f32 	%f3027, %f3025, %f3025;
	mul.f32 	%f3028, %f3026, %f3026;
	add.f32 	%f6271, %f3027, %f3028;
	setp.gt.f32 	%p760, %f6271, 0f40800000;
	mov.b32 	%r770, 756;
	mov.u32 	%r1016, %r770;
	@%p760 bra 	$L__BB2_1002;
	sub.f32 	%f6272, %f3027, %f3028;
	add.f32 	%f6273, %f3025, %f3025;
	add.f32 	%f3029, %f1, %f6272;
	fma.rn.f32 	%f3030, %f6273, %f3026, %f2;
	mul.f32 	%f3031, %f3029, %f3029;
	mul.f32 	%f3032, %f3030, %f3030;
	add.f32 	%f6274, %f3031, %f3032;
	setp.gt.f32 	%p761, %f6274, 0f40800000;
	mov.b32 	%r771, 757;
	mov.u32 	%r1016, %r771;
	@%p761 bra 	$L__BB2_1002;
	sub.f32 	%f6275, %f3031, %f3032;
	add.f32 	%f6276, %f3029, %f3029;
	add.f32 	%f3033, %f1, %f6275;
	fma.rn.f32 	%f3034, %f6276, %f3030, %f2;
	mul.f32 	%f3035, %f3033, %f3033;
	mul.f32 	%f3036, %f3034, %f3034;
	add.f32 	%f6277, %f3035, %f3036;
	setp.gt.f32 	%p762, %f6277, 0f40800000;
	mov.b32 	%r772, 758;
	mov.u32 	%r1016, %r772;
	@%p762 bra 	$L__BB2_1002;
	sub.f32 	%f6278, %f3035, %f3036;
	add.f32 	%f6279, %f3033, %f3033;
	add.f32 	%f3037, %f1, %f6278;
	fma.rn.f32 	%f3038, %f6279, %f3034, %f2;
	mul.f32 	%f3039, %f3037, %f3037;
	mul.f32 	%f3040, %f3038, %f3038;
	add.f32 	%f6280, %f3039, %f3040;
	setp.gt.f32 	%p763, %f6280, 0f40800000;
	mov.b32 	%r773, 759;
	mov.u32 	%r1016, %r773;
	@%p763 bra 	$L__BB2_1002;
	sub.f32 	%f6281, %f3039, %f3040;
	add.f32 	%f6282, %f3037, %f3037;
	add.f32 	%f3041, %f1, %f6281;
	fma.rn.f32 	%f3042, %f6282, %f3038, %f2;
	mul.f32 	%f3043, %f3041, %f3041;
	mul.f32 	%f3044, %f3042, %f3042;
	add.f32 	%f6283, %f3043, %f3044;
	setp.gt.f32 	%p764, %f6283, 0f40800000;
	mov.b32 	%r774, 760;
	mov.u32 	%r1016, %r774;
	@%p764 bra 	$L__BB2_1002;
	sub.f32 	%f6284, %f3043, %f3044;
	add.f32 	%f6285, %f3041, %f3041;
	add.f32 	%f3045, %f1, %f6284;
	fma.rn.f32 	%f3046, %f6285, %f3042, %f2;
	mul.f32 	%f3047, %f3045, %f3045;
	mul.f32 	%f3048, %f3046, %f3046;
	add.f32 	%f6286, %f3047, %f3048;
	setp.gt.f32 	%p765, %f6286, 0f40800000;
	mov.b32 	%r775, 761;
	mov.u32 	%r1016, %r775;
	@%p765 bra 	$L__BB2_1002;
	sub.f32 	%f6287, %f3047, %f3048;
	add.f32 	%f6288, %f3045, %f3045;
	add.f32 	%f3049, %f1, %f6287;
	fma.rn.f32 	%f3050, %f6288, %f3046, %f2;
	mul.f32 	%f3051, %f3049, %f3049;
	mul.f32 	%f3052, %f3050, %f3050;
	add.f32 	%f6289, %f3051, %f3052;
	setp.gt.f32 	%p766, %f6289, 0f40800000;
	mov.b32 	%r776, 762;
	mov.u32 	%r1016, %r776;
	@%p766 bra 	$L__BB2_1002;
	sub.f32 	%f6290, %f3051, %f3052;
	add.f32 	%f6291, %f3049, %f3049;
	add.f32 	%f3053, %f1, %f6290;
	fma.rn.f32 	%f3054, %f6291, %f3050, %f2;
	mul.f32 	%f3055, %f3053, %f3053;
	mul.f32 	%f3056, %f3054, %f3054;
	add.f32 	%f6292, %f3055, %f3056;
	setp.gt.f32 	%p767, %f6292, 0f40800000;
	mov.b32 	%r777, 763;
	mov.u32 	%r1016, %r777;
	@%p767 bra 	$L__BB2_1002;
	sub.f32 	%f6293, %f3055, %f3056;
	add.f32 	%f6294, %f3053, %f3053;
	add.f32 	%f3057, %f1, %f6293;
	fma.rn.f32 	%f3058, %f6294, %f3054, %f2;
	mul.f32 	%f3059, %f3057, %f3057;
	mul.f32 	%f3060, %f3058, %f3058;
	add.f32 	%f6295, %f3059, %f3060;
	setp.gt.f32 	%p768, %f6295, 0f40800000;
	mov.b32 	%r778, 764;
	mov.u32 	%r1016, %r778;
	@%p768 bra 	$L__BB2_1002;
	sub.f32 	%f6296, %f3059, %f3060;
	add.f32 	%f6297, %f3057, %f3057;
	add.f32 	%f3061, %f1, %f6296;
	fma.rn.f32 	%f3062, %f6297, %f3058, %f2;
	mul.f32 	%f3063, %f3061, %f3061;
	mul.f32 	%f3064, %f3062, %f3062;
	add.f32 	%f6298, %f3063, %f3064;
	setp.gt.f32 	%p769, %f6298, 0f40800000;
	mov.b32 	%r779, 765;
	mov.u32 	%r1016, %r779;
	@%p769 bra 	$L__BB2_1002;
	sub.f32 	%f6299, %f3063, %f3064;
	add.f32 	%f6300, %f3061, %f3061;
	add.f32 	%f3065, %f1, %f6299;
	fma.rn.f32 	%f3066, %f6300, %f3062, %f2;
	mul.f32 	%f3067, %f3065, %f3065;
	mul.f32 	%f3068, %f3066, %f3066;
	add.f32 	%f6301, %f3067, %f3068;
	setp.gt.f32 	%p770, %f6301, 0f40800000;
	mov.b32 	%r780, 766;
	mov.u32 	%r1016, %r780;
	@%p770 bra 	$L__BB2_1002;
	sub.f32 	%f6302, %f3067, %f3068;
	add.f32 	%f6303, %f3065, %f3065;
	add.f32 	%f3069, %f1, %f6302;
	fma.rn.f32 	%f3070, %f6303, %f3066, %f2;
	mul.f32 	%f3071, %f3069, %f3069;
	mul.f32 	%f3072, %f3070, %f3070;
	add.f32 	%f6304, %f3071, %f3072;
	setp.gt.f32 	%p771, %f6304, 0f40800000;
	mov.b32 	%r781, 767;
	mov.u32 	%r1016, %r781;
	@%p771 bra 	$L__BB2_1002;
	sub.f32 	%f6305, %f3071, %f3072;
	add.f32 	%f6306, %f3069, %f3069;
	add.f32 	%f3073, %f1, %f6305;
	fma.rn.f32 	%f3074, %f6306, %f3070, %f2;
	mul.f32 	%f3075, %f3073, %f3073;
	mul.f32 	%f3076, %f3074, %f3074;
	add.f32 	%f6307, %f3075, %f3076;
	setp.gt.f32 	%p772, %f6307, 0f40800000;
	mov.b32 	%r782, 768;
	mov.u32 	%r1016, %r782;
	@%p772 bra 	$L__BB2_1002;
	sub.f32 	%f6308, %f3075, %f3076;
	add.f32 	%f6309, %f3073, %f3073;
	add.f32 	%f3077, %f1, %f6308;
	fma.rn.f32 	%f3078, %f6309, %f3074, %f2;
	mul.f32 	%f3079, %f3077, %f3077;
	mul.f32 	%f3080, %f3078, %f3078;
	add.f32 	%f6310, %f3079, %f3080;
	setp.gt.f32 	%p773, %f6310, 0f40800000;
	mov.b32 	%r783, 769;
	mov.u32 	%r1016, %r783;
	@%p773 bra 	$L__BB2_1002;
	sub.f32 	%f6311, %f3079, %f3080;
	add.f32 	%f6312, %f3077, %f3077;
	add.f32 	%f3081, %f1, %f6311;
	fma.rn.f32 	%f3082, %f6312, %f3078, %f2;
	mul.f32 	%f3083, %f3081, %f3081;
	mul.f32 	%f3084, %f3082, %f3082;
	add.f32 	%f6313, %f3083, %f3084;
	setp.gt.f32 	%p774, %f6313, 0f40800000;
	mov.b32 	%r784, 770;
	mov.u32 	%r1016, %r784;
	@%p774 bra 	$L__BB2_1002;
	sub.f32 	%f6314, %f3083, %f3084;
	add.f32 	%f6315, %f3081, %f3081;
	add.f32 	%f3085, %f1, %f6314;
	fma.rn.f32 	%f3086, %f6315, %f3082, %f2;
	mul.f32 	%f3087, %f3085, %f3085;
	mul.f32 	%f3088, %f3086, %f3086;
	add.f32 	%f6316, %f3087, %f3088;
	setp.gt.f32 	%p775, %f6316, 0f40800000;
	mov.b32 	%r785, 771;
	mov.u32 	%r1016, %r785;
	@%p775 bra 	$L__BB2_1002;
	sub.f32 	%f6317, %f3087, %f3088;
	add.f32 	%f6318, %f3085, %f3085;
	add.f32 	%f3089, %f1, %f6317;
	fma.rn.f32 	%f3090, %f6318, %f3086, %f2;
	mul.f32 	%f3091, %f3089, %f3089;
	mul.f32 	%f3092, %f3090, %f3090;
	add.f32 	%f6319, %f3091, %f3092;
	setp.gt.f32 	%p776, %f6319, 0f40800000;
	mov.b32 	%r786, 772;
	mov.u32 	%r1016, %r786;
	@%p776 bra 	$L__BB2_1002;
	sub.f32 	%f6320, %f3091, %f3092;
	add.f32 	%f6321, %f3089, %f3089;
	add.f32 	%f3093, %f1, %f6320;
	fma.rn.f32 	%f3094, %f6321, %f3090, %f2;
	mul.f32 	%f3095, %f3093, %f3093;
	mul.f32 	%f3096, %f3094, %f3094;
	add.f32 	%f6322, %f3095, %f3096;
	setp.gt.f32 	%p777, %f6322, 0f40800000;
	mov.b32 	%r787, 773;
	mov.u32 	%r1016, %r787;
	@%p777 bra 	$L__BB2_1002;
	sub.f32 	%f6323, %f3095, %f3096;
	add.f32 	%f6324, %f3093, %f3093;
	add.f32 	%f3097, %f1, %f6323;
	fma.rn.f32 	%f3098, %f6324, %f3094, %f2;
	mul.f32 	%f3099, %f3097, %f3097;
	mul.f32 	%f3100, %f3098, %f3098;
	add.f32 	%f6325, %f3099, %f3100;
	setp.gt.f32 	%p778, %f6325, 0f40800000;
	mov.b32 	%r788, 774;
	mov.u32 	%r1016, %r788;
	@%p778 bra 	$L__BB2_1002;
	sub.f32 	%f6326, %f3099, %f3100;
	add.f32 	%f6327, %f3097, %f3097;
	add.f32 	%f3101, %f1, %f6326;
	fma.rn.f32 	%f3102, %f6327, %f3098, %f2;
	mul.f32 	%f3103, %f3101, %f3101;
	mul.f32 	%f3104, %f3102, %f3102;
	add.f32 	%f6328, %f3103, %f3104;
	setp.gt.f32 	%p779, %f6328, 0f40800000;
	mov.b32 	%r789, 775;
	mov.u32 	%r1016, %r789;
	@%p779 bra 	$L__BB2_1002;
	sub.f32 	%f6329, %f3103, %f3104;
	add.f32 	%f6330, %f3101, %f3101;
	add.f32 	%f3105, %f1, %f6329;
	fma.rn.f32 	%f3106, %f6330, %f3102, %f2;
	mul.f32 	%f3107, %f3105, %f3105;
	mul.f32 	%f3108, %f3106, %f3106;
	add.f32 	%f6331, %f3107, %f3108;
	setp.gt.f32 	%p780, %f6331, 0f40800000;
	mov.b32 	%r790, 776;
	mov.u32 	%r1016, %r790;
	@%p780 bra 	$L__BB2_1002;
	sub.f32 	%f6332, %f3107, %f3108;
	add.f32 	%f6333, %f3105, %f3105;
	add.f32 	%f3109, %f1, %f6332;
	fma.rn.f32 	%f3110, %f6333, %f3106, %f2;
	mul.f32 	%f3111, %f3109, %f3109;
	mul.f32 	%f3112, %f3110, %f3110;
	add.f32 	%f6334, %f3111, %f3112;
	setp.gt.f32 	%p781, %f6334, 0f40800000;
	mov.b32 	%r791, 777;
	mov.u32 	%r1016, %r791;
	@%p781 bra 	$L__BB2_1002;
	sub.f32 	%f6335, %f3111, %f3112;
	add.f32 	%f6336, %f3109, %f3109;
	add.f32 	%f3113, %f1, %f6335;
	fma.rn.f32 	%f3114, %f6336, %f3110, %f2;
	mul.f32 	%f3115, %f3113, %f3113;
	mul.f32 	%f3116, %f3114, %f3114;
	add.f32 	%f6337, %f3115, %f3116;
	setp.gt.f32 	%p782, %f6337, 0f40800000;
	mov.b32 	%r792, 778;
	mov.u32 	%r1016, %r792;
	@%p782 bra 	$L__BB2_1002;
	sub.f32 	%f6338, %f3115, %f3116;
	add.f32 	%f6339, %f3113, %f3113;
	add.f32 	%f3117, %f1, %f6338;
	fma.rn.f32 	%f3118, %f6339, %f3114, %f2;
	mul.f32 	%f3119, %f3117, %f3117;
	mul.f32 	%f3120, %f3118, %f3118;
	add.f32 	%f6340, %f3119, %f3120;
	setp.gt.f32 	%p783, %f6340, 0f40800000;
	mov.b32 	%r793, 779;
	mov.u32 	%r1016, %r793;
	@%p783 bra 	$L__BB2_1002;
	sub.f32 	%f6341, %f3119, %f3120;
	add.f32 	%f6342, %f3117, %f3117;
	add.f32 	%f3121, %f1, %f6341;
	fma.rn.f32 	%f3122, %f6342, %f3118, %f2;
	mul.f32 	%f3123, %f3121, %f3121;
	mul.f32 	%f3124, %f3122, %f3122;
	add.f32 	%f6343, %f3123, %f3124;
	setp.gt.f32 	%p784, %f6343, 0f40800000;
	mov.b32 	%r794, 780;
	mov.u32 	%r1016, %r794;
	@%p784 bra 	$L__BB2_1002;
	sub.f32 	%f6344, %f3123, %f3124;
	add.f32 	%f6345, %f3121, %f3121;
	add.f32 	%f3125, %f1, %f6344;
	fma.rn.f32 	%f3126, %f6345, %f3122, %f2;
	mul.f32 	%f3127, %f3125, %f3125;
	mul.f32 	%f3128, %f3126, %f3126;
	add.f32 	%f6346, %f3127, %f3128;
	setp.gt.f32 	%p785, %f6346, 0f40800000;
	mov.b32 	%r795, 781;
	mov.u32 	%r1016, %r795;
	@%p785 bra 	$L__BB2_1002;
	sub.f32 	%f6347, %f3127, %f3128;
	add.f32 	%f6348, %f3125, %f3125;
	add.f32 	%f3129, %f1, %f6347;
	fma.rn.f32 	%f3130, %f6348, %f3126, %f2;
	mul.f32 	%f3131, %f3129, %f3129;
	mul.f32 	%f3132, %f3130, %f3130;
	add.f32 	%f6349, %f3131, %f3132;
	setp.gt.f32 	%p786, %f6349, 0f40800000;
	mov.b32 	%r796, 782;
	mov.u32 	%r1016, %r796;
	@%p786 bra 	$L__BB2_1002;
	sub.f32 	%f6350, %f3131, %f3132;
	add.f32 	%f6351, %f3129, %f3129;
	add.f32 	%f3133, %f1, %f6350;
	fma.rn.f32 	%f3134, %f6351, %f3130, %f2;
	mul.f32 	%f3135, %f3133, %f3133;
	mul.f32 	%f3136, %f3134, %f3134;
	add.f32 	%f6352, %f3135, %f3136;
	setp.gt.f32 	%p787, %f6352, 0f40800000;
	mov.b32 	%r797, 783;
	mov.u32 	%r1016, %r797;
	@%p787 bra 	$L__BB2_1002;
	sub.f32 	%f6353, %f3135, %f3136;
	add.f32 	%f6354, %f3133, %f3133;
	add.f32 	%f3137, %f1, %f6353;
	fma.rn.f32 	%f3138, %f6354, %f3134, %f2;
	mul.f32 	%f3139, %f3137, %f3137;
	mul.f32 	%f3140, %f3138, %f3138;
	add.f32 	%f6355, %f3139, %f3140;
	setp.gt.f32 	%p788, %f6355, 0f40800000;
	mov.b32 	%r798, 784;
	mov.u32 	%r1016, %r798;
	@%p788 bra 	$L__BB2_1002;
	sub.f32 	%f6356, %f3139, %f3140;
	add.f32 	%f6357, %f3137, %f3137;
	add.f32 	%f3141, %f1, %f6356;
	fma.rn.f32 	%f3142, %f6357, %f3138, %f2;
	mul.f32 	%f3143, %f3141, %f3141;
	mul.f32 	%f3144, %f3142, %f3142;
	add.f32 	%f6358, %f3143, %f3144;
	setp.gt.f32 	%p789, %f6358, 0f40800000;
	mov.b32 	%r799, 785;
	mov.u32 	%r1016, %r799;
	@%p789 bra 	$L__BB2_1002;
	sub.f32 	%f6359, %f3143, %f3144;
	add.f32 	%f6360, %f3141, %f3141;
	add.f32 	%f3145, %f1, %f6359;
	fma.rn.f32 	%f3146, %f6360, %f3142, %f2;
	mul.f32 	%f3147, %f3145, %f3145;
	mul.f32 	%f3148, %f3146, %f3146;
	add.f32 	%f6361, %f3147, %f3148;
	setp.gt.f32 	%p790, %f6361, 0f40800000;
	mov.b32 	%r800, 786;
	mov.u32 	%r1016, %r800;
	@%p790 bra 	$L__BB2_1002;
	sub.f32 	%f6362, %f3147, %f3148;
	add.f32 	%f6363, %f3145, %f3145;
	add.f32 	%f3149, %f1, %f6362;
	fma.rn.f32 	%f3150, %f6363, %f3146, %f2;
	mul.f32 	%f3151, %f3149, %f3149;
	mul.f32 	%f3152, %f3150, %f3150;
	add.f32 	%f6364, %f3151, %f3152;
	setp.gt.f32 	%p791, %f6364, 0f40800000;
	mov.b32 	%r801, 787;
	mov.u32 	%r1016, %r801;
	@%p791 bra 	$L__BB2_1002;
	sub.f32 	%f6365, %f3151, %f3152;
	add.f32 	%f6366, %f3149, %f3149;
	add.f32 	%f3153, %f1, %f6365;
	fma.rn.f32 	%f3154, %f6366, %f3150, %f2;
	mul.f32 	%f3155, %f3153, %f3153;
	mul.f32 	%f3156, %f3154, %f3154;
	add.f32 	%f6367, %f3155, %f3156;
	setp.gt.f32 	%p792, %f6367, 0f40800000;
	mov.b32 	%r802, 788;
	mov.u32 	%r1016, %r802;
	@%p792 bra 	$L__BB2_1002;
	sub.f32 	%f6368, %f3155, %f3156;
	add.f32 	%f6369, %f3153, %f3153;
	add.f32 	%f3157, %f1, %f6368;
	fma.rn.f32 	%f3158, %f6369, %f3154, %f2;
	mul.f32 	%f3159, %f3157, %f3157;
	mul.f32 	%f3160, %f3158, %f3158;
	add.f32 	%f6370, %f3159, %f3160;
	setp.gt.f32 	%p793, %f6370, 0f40800000;
	mov.b32 	%r803, 789;
	mov.u32 	%r1016, %r803;
	@%p793 bra 	$L__BB2_1002;
	sub.f32 	%f6371, %f3159, %f3160;
	add.f32 	%f6372, %f3157, %f3157;
	add.f32 	%f3161, %f1, %f6371;
	fma.rn.f32 	%f3162, %f6372, %f3158, %f2;
	mul.f32 	%f3163, %f3161, %f3161;
	mul.f32 	%f3164, %f3162, %f3162;
	add.f32 	%f6373, %f3163, %f3164;
	setp.gt.f32 	%p794, %f6373, 0f40800000;
	mov.b32 	%r804, 790;
	mov.u32 	%r1016, %r804;
	@%p794 bra 	$L__BB2_1002;
	sub.f32 	%f6374, %f3163, %f3164;
	add.f32 	%f6375, %f3161, %f3161;
	add.f32 	%f3165, %f1, %f6374;
	fma.rn.f32 	%f3166, %f6375, %f3162, %f2;
	mul.f32 	%f3167, %f3165, %f3165;
	mul.f32 	%f3168, %f3166, %f3166;
	add.f32 	%f6376, %f3167, %f3168;
	setp.gt.f32 	%p795, %f6376, 0f40800000;
	mov.b32 	%r805, 791;
	mov.u32 	%r1016, %r805;
	@%p795 bra 	$L__BB2_1002;
	sub.f32 	%f6377, %f3167, %f3168;
	add.f32 	%f6378, %f3165, %f3165;
	add.f32 	%f3169, %f1, %f6377;
	fma.rn.f32 	%f3170, %f6378, %f3166, %f2;
	mul.f32 	%f3171, %f3169, %f3169;
	mul.f32 	%f3172, %f3170, %f3170;
	add.f32 	%f6379, %f3171, %f3172;
	setp.gt.f32 	%p796, %f6379, 0f40800000;
	mov.b32 	%r806, 792;
	mov.u32 	%r1016, %r806;
	@%p796 bra 	$L__BB2_1002;
	sub.f32 	%f6380, %f3171, %f3172;
	add.f32 	%f6381, %f3169, %f3169;
	add.f32 	%f3173, %f1, %f6380;
	fma.rn.f32 	%f3174, %f6381, %f3170, %f2;
	mul.f32 	%f3175, %f3173, %f3173;
	mul.f32 	%f3176, %f3174, %f3174;
	add.f32 	%f6382, %f3175, %f3176;
	setp.gt.f32 	%p797, %f6382, 0f40800000;
	mov.b32 	%r807, 793;
	mov.u32 	%r1016, %r807;
	@%p797 bra 	$L__BB2_1002;
	sub.f32 	%f6383, %f3175, %f3176;
	add.f32 	%f6384, %f3173, %f3173;
	add.f32 	%f3177, %f1, %f6383;
	fma.rn.f32 	%f3178, %f6384, %f3174, %f2;
	mul.f32 	%f3179, %f3177, %f3177;
	mul.f32 	%f3180, %f3178, %f3178;
	add.f32 	%f6385, %f3179, %f3180;
	setp.gt.f32 	%p798, %f6385, 0f40800000;
	mov.b32 	%r808, 794;
	mov.u32 	%r1016, %r808;
	@%p798 bra 	$L__BB2_1002;
	sub.f32 	%f6386, %f3179, %f3180;
	add.f32 	%f6387, %f3177, %f3177;
	add.f32 	%f3181, %f1, %f6386;
	fma.rn.f32 	%f3182, %f6387, %f3178, %f2;
	mul.f32 	%f3183, %f3181, %f3181;
	mul.f32 	%f3184, %f3182, %f3182;
	add.f32 	%f6388, %f3183, %f3184;
	setp.gt.f32 	%p799, %f6388, 0f40800000;
	mov.b32 	%r809, 795;
	mov.u32 	%r1016, %r809;
	@%p799 bra 	$L__BB2_1002;
	sub.f32 	%f6389, %f3183, %f3184;
	add.f32 	%f6390, %f3181, %f3181;
	add.f32 	%f3185, %f1, %f6389;
	fma.rn.f32 	%f3186, %f6390, %f3182, %f2;
	mul.f32 	%f3187, %f3185, %f3185;
	mul.f32 	%f3188, %f3186, %f3186;
	add.f32 	%f6391, %f3187, %f3188;
	setp.gt.f32 	%p800, %f6391, 0f40800000;
	mov.b32 	%r810, 796;
	mov.u32 	%r1016, %r810;
	@%p800 bra 	$L__BB2_1002;
	sub.f32 	%f6392, %f3187, %f3188;
	add.f32 	%f6393, %f3185, %f3185;
	add.f32 	%f3189, %f1, %f6392;
	fma.rn.f32 	%f3190, %f6393, %f3186, %f2;
	mul.f32 	%f3191, %f3189, %f3189;
	mul.f32 	%f3192, %f3190, %f3190;
	add.f32 	%f6394, %f3191, %f3192;
	setp.gt.f32 	%p801, %f6394, 0f40800000;
	mov.b32 	%r811, 797;
	mov.u32 	%r1016, %r811;
	@%p801 bra 	$L__BB2_1002;
	sub.f32 	%f6395, %f3191, %f3192;
	add.f32 	%f6396, %f3189, %f3189;
	add.f32 	%f3193, %f1, %f6395;
	fma.rn.f32 	%f3194, %f6396, %f3190, %f2;
	mul.f32 	%f3195, %f3193, %f3193;
	mul.f32 	%f3196, %f3194, %f3194;
	add.f32 	%f6397, %f3195, %f3196;
	setp.gt.f32 	%p802, %f6397, 0f40800000;
	mov.b32 	%r812, 798;
	mov.u32 	%r1016, %r812;
	@%p802 bra 	$L__BB2_1002;
	sub.f32 	%f6398, %f3195, %f3196;
	add.f32 	%f6399, %f3193, %f3193;
	add.f32 	%f3197, %f1, %f6398;
	fma.rn.f32 	%f3198, %f6399, %f3194, %f2;
	mul.f32 	%f3199, %f3197, %f3197;
	mul.f32 	%f3200, %f3198, %f3198;
	add.f32 	%f6400, %f3199, %f3200;
	setp.gt.f32 	%p803, %f6400, 0f40800000;
	mov.b32 	%r813, 799;
	mov.u32 	%r1016, %r813;
	@%p803 bra 	$L__BB2_1002;
	sub.f32 	%f6401, %f3199, %f3200;
	add.f32 	%f6402, %f3197, %f3197;
	add.f32 	%f3201, %f1, %f6401;
	fma.rn.f32 	%f3202, %f6402, %f3198, %f2;
	mul.f32 	%f3203, %f3201, %f3201;
	mul.f32 	%f3204, %f3202, %f3202;
	add.f32 	%f6403, %f3203, %f3204;
	setp.gt.f32 	%p804, %f6403, 0f40800000;
	mov.b32 	%r814, 800;
	mov.u32 	%r1016, %r814;
	@%p804 bra 	$L__BB2_1002;
	sub.f32 	%f6404, %f3203, %f3204;
	add.f32 	%f6405, %f3201, %f3201;
	add.f32 	%f3205, %f1, %f6404;
	fma.rn.f32 	%f3206, %f6405, %f3202, %f2;
	mul.f32 	%f3207, %f3205, %f3205;
	mul.f32 	%f3208, %f3206, %f3206;
	add.f32 	%f6406, %f3207, %f3208;
	setp.gt.f32 	%p805, %f6406, 0f40800000;
	mov.b32 	%r815, 801;
	mov.u32 	%r1016, %r815;
	@%p805 bra 	$L__BB2_1002;
	sub.f32 	%f6407, %f3207, %f3208;
	add.f32 	%f6408, %f3205, %f3205;
	add.f32 	%f3209, %f1, %f6407;
	fma.rn.f32 	%f3210, %f6408, %f3206, %f2;
	mul.f32 	%f3211, %f3209, %f3209;
	mul.f32 	%f3212, %f3210, %f3210;
	add.f32 	%f6409, %f3211, %f3212;
	setp.gt.f32 	%p806, %f6409, 0f40800000;
	mov.b32 	%r816, 802;
	mov.u32 	%r1016, %r816;
	@%p806 bra 	$L__BB2_1002;
	sub.f32 	%f6410, %f3211, %f3212;
	add.f32 	%f6411, %f3209, %f3209;
	add.f32 	%f3213, %f1, %f6410;
	fma.rn.f32 	%f3214, %f6411, %f3210, %f2;
	mul.f32 	%f3215, %f3213, %f3213;
	mul.f32 	%f3216, %f3214, %f3214;
	add.f32 	%f6412, %f3215, %f3216;
	setp.gt.f32 	%p807, %f6412, 0f40800000;
	mov.b32 	%r817, 803;
	mov.u32 	%r1016, %r817;
	@%p807 bra 	$L__BB2_1002;
	sub.f32 	%f6413, %f3215, %f3216;
	add.f32 	%f6414, %f3213, %f3213;
	add.f32 	%f3217, %f1, %f6413;
	fma.rn.f32 	%f3218, %f6414, %f3214, %f2;
	mul.f32 	%f3219, %f3217, %f3217;
	mul.f32 	%f3220, %f3218, %f3218;
	add.f32 	%f6415, %f3219, %f3220;
	setp.gt.f32 	%p808, %f6415, 0f40800000;
	mov.b32 	%r818, 804;
	mov.u32 	%r1016, %r818;
	@%p808 bra 	$L__BB2_1002;
	sub.f32 	%f6416, %f3219, %f3220;
	add.f32 	%f6417, %f3217, %f3217;
	add.f32 	%f3221, %f1, %f6416;
	fma.rn.f32 	%f3222, %f6417, %f3218, %f2;
	mul.f32 	%f3223, %f3221, %f3221;
	mul.f32 	%f3224, %f3222, %f3222;
	add.f32 	%f6418, %f3223, %f3224;
	setp.gt.f32 	%p809, %f6418, 0f40800000;
	mov.b32 	%r819, 805;
	mov.u32 	%r1016, %r819;
	@%p809 bra 	$L__BB2_1002;
	sub.f32 	%f6419, %f3223, %f3224;
	add.f32 	%f6420, %f3221, %f3221;
	add.f32 	%f3225, %f1, %f6419;
	fma.rn.f32 	%f3226, %f6420, %f3222, %f2;
	mul.f32 	%f3227, %f3225, %f3225;
	mul.f32 	%f3228, %f3226, %f3226;
	add.f32 	%f6421, %f3227, %f3228;
	setp.gt.f32 	%p810, %f6421, 0f40800000;
	mov.b32 	%r820, 806;
	mov.u32 	%r1016, %r820;
	@%p810 bra 	$L__BB2_1002;
	sub.f32 	%f6422, %f3227, %f3228;
	add.f32 	%f6423, %f3225, %f3225;
	add.f32 	%f3229, %f1, %f6422;
	fma.rn.f32 	%f3230, %f6423, %f3226, %f2;
	mul.f32 	%f3231, %f3229, %f3229;
	mul.f32 	%f3232, %f3230, %f3230;
	add.f32 	%f6424, %f3231, %f3232;
	setp.gt.f32 	%p811, %f6424, 0f40800000;
	mov.b32 	%r821, 807;
	mov.u32 	%r1016, %r821;
	@%p811 bra 	$L__BB2_1002;
	sub.f32 	%f6425, %f3231, %f3232;
	add.f32 	%f6426, %f3229, %f3229;
	add.f32 	%f3233, %f1, %f6425;
	fma.rn.f32 	%f3234, %f6426, %f3230, %f2;
	mul.f32 	%f3235, %f3233, %f3233;
	mul.f32 	%f3236, %f3234, %f3234;
	add.f32 	%f6427, %f3235, %f3236;
	setp.gt.f32 	%p812, %f6427, 0f40800000;
	mov.b32 	%r822, 808;
	mov.u32 	%r1016, %r822;
	@%p812 bra 	$L__BB2_1002;
	sub.f32 	%f6428, %f3235, %f3236;
	add.f32 	%f6429, %f3233, %f3233;
	add.f32 	%f3237, %f1, %f6428;
	fma.rn.f32 	%f3238, %f6429, %f3234, %f2;
	mul.f32 	%f3239, %f3237, %f3237;
	mul.f32 	%f3240, %f3238, %f3238;
	add.f32 	%f6430, %f3239, %f3240;
	setp.gt.f32 	%p813, %f6430, 0f40800000;
	mov.b32 	%r823, 809;
	mov.u32 	%r1016, %r823;
	@%p813 bra 	$L__BB2_1002;
	sub.f32 	%f6431, %f3239, %f3240;
	add.f32 	%f6432, %f3237, %f3237;
	add.f32 	%f3241, %f1, %f6431;
	fma.rn.f32 	%f3242, %f6432, %f3238, %f2;
	mul.f32 	%f3243, %f3241, %f3241;
	mul.f32 	%f3244, %f3242, %f3242;
	add.f32 	%f6433, %f3243, %f3244;
	setp.gt.f32 	%p814, %f6433, 0f40800000;
	mov.b32 	%r824, 810;
	mov.u32 	%r1016, %r824;
	@%p814 bra 	$L__BB2_1002;
	sub.f32 	%f6434, %f3243, %f3244;
	add.f32 	%f6435, %f3241, %f3241;
	add.f32 	%f3245, %f1, %f6434;
	fma.rn.f32 	%f3246, %f6435, %f3242, %f2;
	mul.f32 	%f3247, %f3245, %f3245;
	mul.f32 	%f3248, %f3246, %f3246;
	add.f32 	%f6436, %f3247, %f3248;
	setp.gt.f32 	%p815, %f6436, 0f40800000;
	mov.b32 	%r825, 811;
	mov.u32 	%r1016, %r825;
	@%p815 bra 	$L__BB2_1002;
	sub.f32 	%f6437, %f3247, %f3248;
	add.f32 	%f6438, %f3245, %f3245;
	add.f32 	%f3249, %f1, %f6437;
	fma.rn.f32 	%f3250, %f6438, %f3246, %f2;
	mul.f32 	%f3251, %f3249, %f3249;
	mul.f32 	%f3252, %f3250, %f3250;
	add.f32 	%f6439, %f3251, %f3252;
	setp.gt.f32 	%p816, %f6439, 0f40800000;
	mov.b32 	%r826, 812;
	mov.u32 	%r1016, %r826;
	@%p816 bra 	$L__BB2_1002;
	sub.f32 	%f6440, %f3251, %f3252;
	add.f32 	%f6441, %f3249, %f3249;
	add.f32 	%f3253, %f1, %f6440;
	fma.rn.f32 	%f3254, %f6441, %f3250, %f2;
	mul.f32 	%f3255, %f3253, %f3253;
	mul.f32 	%f3256, %f3254, %f3254;
	add.f32 	%f6442, %f3255, %f3256;
	setp.gt.f32 	%p817, %f6442, 0f40800000;
	mov.b32 	%r827, 813;
	mov.u32 	%r1016, %r827;
	@%p817 bra 	$L__BB2_1002;
	sub.f32 	%f6443, %f3255, %f3256;
	add.f32 	%f6444, %f3253, %f3253;
	add.f32 	%f3257, %f1, %f6443;
	fma.rn.f32 	%f3258, %f6444, %f3254, %f2;
	mul.f32 	%f3259, %f3257, %f3257;
	mul.f32 	%f3260, %f3258, %f3258;
	add.f32 	%f6445, %f3259, %f3260;
	setp.gt.f32 	%p818, %f6445, 0f40800000;
	mov.b32 	%r828, 814;
	mov.u32 	%r1016, %r828;
	@%p818 bra 	$L__BB2_1002;
	sub.f32 	%f6446, %f3259, %f3260;
	add.f32 	%f6447, %f3257, %f3257;
	add.f32 	%f3261, %f1, %f6446;
	fma.rn.f32 	%f3262, %f6447, %f3258, %f2;
	mul.f32 	%f3263, %f3261, %f3261;
	mul.f32 	%f3264, %f3262, %f3262;
	add.f32 	%f6448, %f3263, %f3264;
	setp.gt.f32 	%p819, %f6448, 0f40800000;
	mov.b32 	%r829, 815;
	mov.u32 	%r1016, %r829;
	@%p819 bra 	$L__BB2_1002;
	sub.f32 	%f6449, %f3263, %f3264;
	add.f32 	%f6450, %f3261, %f3261;
	add.f32 	%f3265, %f1, %f6449;
	fma.rn.f32 	%f3266, %f6450, %f3262, %f2;
	mul.f32 	%f3267, %f3265, %f3265;
	mul.f32 	%f3268, %f3266, %f3266;
	add.f32 	%f6451, %f3267, %f3268;
	setp.gt.f32 	%p820, %f6451, 0f40800000;
	mov.b32 	%r830, 816;
	mov.u32 	%r1016, %r830;
	@%p820 bra 	$L__BB2_1002;
	sub.f32 	%f6452, %f3267, %f3268;
	add.f32 	%f6453, %f3265, %f3265;
	add.f32 	%f3269, %f1, %f6452;
	fma.rn.f32 	%f3270, %f6453, %f3266, %f2;
	mul.f32 	%f3271, %f3269, %f3269;
	mul.f32 	%f3272, %f3270, %f3270;
	add.f32 	%f6454, %f3271, %f3272;
	setp.gt.f32 	%p821, %f6454, 0f40800000;
	mov.b32 	%r831, 817;
	mov.u32 	%r1016, %r831;
	@%p821 bra 	$L__BB2_1002;
	sub.f32 	%f6455, %f3271, %f3272;
	add.f32 	%f6456, %f3269, %f3269;
	add.f32 	%f3273, %f1, %f6455;
	fma.rn.f32 	%f3274, %f6456, %f3270, %f2;
	mul.f32 	%f3275, %f3273, %f3273;
	mul.f32 	%f3276, %f3274, %f3274;
	add.f32 	%f6457, %f3275, %f3276;
	setp.gt.f32 	%p822, %f6457, 0f40800000;
	mov.b32 	%r832, 818;
	mov.u32 	%r1016, %r832;
	@%p822 bra 	$L__BB2_1002;
	sub.f32 	%f6458, %f3275, %f3276;
	add.f32 	%f6459, %f3273, %f3273;
	add.f32 	%f3277, %f1, %f6458;
	fma.rn.f32 	%f3278, %f6459, %f3274, %f2;
	mul.f32 	%f3279, %f3277, %f3277;
	mul.f32 	%f3280, %f3278, %f3278;
	add.f32 	%f6460, %f3279, %f3280;
	setp.gt.f32 	%p823, %f6460, 0f40800000;
	mov.b32 	%r833, 819;
	mov.u32 	%r1016, %r833;
	@%p823 bra 	$L__BB2_1002;
	sub.f32 	%f6461, %f3279, %f3280;
	add.f32 	%f6462, %f3277, %f3277;
	add.f32 	%f3281, %f1, %f6461;
	fma.rn.f32 	%f3282, %f6462, %f3278, %f2;
	mul.f32 	%f3283, %f3281, %f3281;
	mul.f32 	%f3284, %f3282, %f3282;
	add.f32 	%f6463, %f3283, %f3284;
	setp.gt.f32 	%p824, %f6463, 0f40800000;
	mov.b32 	%r834, 820;
	mov.u32 	%r1016, %r834;
	@%p824 bra 	$L__BB2_1002;
	sub.f32 	%f6464, %f3283, %f3284;
	add.f32 	%f6465, %f3281, %f3281;
	add.f32 	%f3285, %f1, %f6464;
	fma.rn.f32 	%f3286, %f6465, %f3282, %f2;
	mul.f32 	%f3287, %f3285, %f3285;
	mul.f32 	%f3288, %f3286, %f3286;
	add.f32 	%f6466, %f3287, %f3288;
	setp.gt.f32 	%p825, %f6466, 0f40800000;
	mov.b32 	%r835, 821;
	mov.u32 	%r1016, %r835;
	@%p825 bra 	$L__BB2_1002;
	sub.f32 	%f6467, %f3287, %f3288;
	add.f32 	%f6468, %f3285, %f3285;
	add.f32 	%f3289, %f1, %f6467;
	fma.rn.f32 	%f3290, %f6468, %f3286, %f2;
	mul.f32 	%f3291, %f3289, %f3289;
	mul.f32 	%f3292, %f3290, %f3290;
	add.f32 	%f6469, %f3291, %f3292;
	setp.gt.f32 	%p826, %f6469, 0f40800000;
	mov.b32 	%r836, 822;
	mov.u32 	%r1016, %r836;
	@%p826 bra 	$L__BB2_1002;
	sub.f32 	%f6470, %f3291, %f3292;
	add.f32 	%f6471, %f3289, %f3289;
	add.f32 	%f3293, %f1, %f6470;
	fma.rn.f32 	%f3294, %f6471, %f3290, %f2;
	mul.f32 	%f3295, %f3293, %f3293;
	mul.f32 	%f3296, %f3294, %f3294;
	add.f32 	%f6472, %f3295, %f3296;
	setp.gt.f32 	%p827, %f6472, 0f40800000;
	mov.b32 	%r837, 823;
	mov.u32 	%r1016, %r837;
	@%p827 bra 	$L__BB2_1002;
	sub.f32 	%f6473, %f3295, %f3296;
	add.f32 	%f6474, %f3293, %f3293;
	add.f32 	%f3297, %f1, %f6473;
	fma.rn.f32 	%f3298, %f6474, %f3294, %f2;
	mul.f32 	%f3299, %f3297, %f3297;
	mul.f32 	%f3300, %f3298, %f3298;
	add.f32 	%f6475, %f3299, %f3300;
	setp.gt.f32 	%p828, %f6475, 0f40800000;
	mov.b32 	%r838, 824;
	mov.u32 	%r1016, %r838;
	@%p828 bra 	$L__BB2_1002;
	sub.f32 	%f6476, %f3299, %f3300;
	add.f32 	%f6477, %f3297, %f3297;
	add.f32 	%f3301, %f1, %f6476;
	fma.rn.f32 	%f3302, %f6477, %f3298, %f2;
	mul.f32 	%f3303, %f3301, %f3301;
	mul.f32 	%f3304, %f3302, %f3302;
	add.f32 	%f6478, %f3303, %f3304;
	setp.gt.f32 	%p829, %f6478, 0f40800000;
	mov.b32 	%r839, 825;
	mov.u32 	%r1016, %r839;
	@%p829 bra 	$L__BB2_1002;
	sub.f32 	%f6479, %f3303, %f3304;
	add.f32 	%f6480, %f3301, %f3301;
	add.f32 	%f3305, %f1, %f6479;
	fma.rn.f32 	%f3306, %f6480, %f3302, %f2;
	mul.f32 	%f3307, %f3305, %f3305;
	mul.f32 	%f3308, %f3306, %f3306;
	add.f32 	%f6481, %f3307, %f3308;
	setp.gt.f32 	%p830, %f6481, 0f40800000;
	mov.b32 	%r840, 826;
	mov.u32 	%r1016, %r840;
	@%p830 bra 	$L__BB2_1002;
	sub.f32 	%f6482, %f3307, %f3308;
	add.f32 	%f6483, %f3305, %f3305;
	add.f32 	%f3309, %f1, %f6482;
	fma.rn.f32 	%f3310, %f6483, %f3306, %f2;
	mul.f32 	%f3311, %f3309, %f3309;
	mul.f32 	%f3312, %f3310, %f3310;
	add.f32 	%f6484, %f3311, %f3312;
	setp.gt.f32 	%p831, %f6484, 0f40800000;
	mov.b32 	%r841, 827;
	mov.u32 	%r1016, %r841;
	@%p831 bra 	$L__BB2_1002;
	sub.f32 	%f6485, %f3311, %f3312;
	add.f32 	%f6486, %f3309, %f3309;
	add.f32 	%f3313, %f1, %f6485;
	fma.rn.f32 	%f3314, %f6486, %f3310, %f2;
	mul.f32 	%f3315, %f3313, %f3313;
	mul.f32 	%f3316, %f3314, %f3314;
	add.f32 	%f6487, %f3315, %f3316;
	setp.gt.f32 	%p832, %f6487, 0f40800000;
	mov.b32 	%r842, 828;
	mov.u32 	%r1016, %r842;
	@%p832 bra 	$L__BB2_1002;
	sub.f32 	%f6488, %f3315, %f3316;
	add.f32 	%f6489, %f3313, %f3313;
	add.f32 	%f3317, %f1, %f6488;
	fma.rn.f32 	%f3318, %f6489, %f3314, %f2;
	mul.f32 	%f3319, %f3317, %f3317;
	mul.f32 	%f3320, %f3318, %f3318;
	add.f32 	%f6490, %f3319, %f3320;
	setp.gt.f32 	%p833, %f6490, 0f40800000;
	mov.b32 	%r843, 829;
	mov.u32 	%r1016, %r843;
	@%p833 bra 	$L__BB2_1002;
	sub.f32 	%f6491, %f3319, %f3320;
	add.f32 	%f6492, %f3317, %f3317;
	add.f32 	%f3321, %f1, %f6491;
	fma.rn.f32 	%f3322, %f6492, %f3318, %f2;
	mul.f32 	%f3323, %f3321, %f3321;
	mul.f32 	%f3324, %f3322, %f3322;
	add.f32 	%f6493, %f3323, %f3324;
	setp.gt.f32 	%p834, %f6493, 0f40800000;
	mov.b32 	%r844, 830;
	mov.u32 	%r1016, %r844;
	@%p834 bra 	$L__BB2_1002;
	sub.f32 	%f6494, %f3323, %f3324;
	add.f32 	%f6495, %f3321, %f3321;
	add.f32 	%f3325, %f1, %f6494;
	fma.rn.f32 	%f3326, %f6495, %f3322, %f2;
	mul.f32 	%f3327, %f3325, %f3325;
	mul.f32 	%f3328, %f3326, %f3326;
	add.f32 	%f6496, %f3327, %f3328;
	setp.gt.f32 	%p835, %f6496, 0f40800000;
	mov.b32 	%r845, 831;
	mov.u32 	%r1016, %r845;
	@%p835 bra 	$L__BB2_1002;
	sub.f32 	%f6497, %f3327, %f3328;
	add.f32 	%f6498, %f3325, %f3325;
	add.f32 	%f3329, %f1, %f6497;
	fma.rn.f32 	%f3330, %f6498, %f3326, %f2;
	mul.f32 	%f3331, %f3329, %f3329;
	mul.f32 	%f3332, %f3330, %f3330;
	add.f32 	%f6499, %f3331, %f3332;
	setp.gt.f32 	%p836, %f6499, 0f40800000;
	mov.b32 	%r846, 832;
	mov.u32 	%r1016, %r846;
	@%p836 bra 	$L__BB2_1002;
	sub.f32 	%f6500, %f3331, %f3332;
	add.f32 	%f6501, %f3329, %f3329;
	add.f32 	%f3333, %f1, %f6500;
	fma.rn.f32 	%f3334, %f6501, %f3330, %f2;
	mul.f32 	%f3335, %f3333, %f3333;
	mul.f32 	%f3336, %f3334, %f3334;
	add.f32 	%f6502, %f3335, %f3336;
	setp.gt.f32 	%p837, %f6502, 0f40800000;
	mov.b32 	%r847, 833;
	mov.u32 	%r1016, %r847;
	@%p837 bra 	$L__BB2_1002;
	sub.f32 	%f6503, %f3335, %f3336;
	add.f32 	%f6504, %f3333, %f3333;
	add.f32 	%f3337, %f1, %f6503;
	fma.rn.f32 	%f3338, %f6504, %f3334, %f2;
	mul.f32 	%f3339, %f3337, %f3337;
	mul.f32 	%f3340, %f3338, %f3338;
	add.f32 	%f6505, %f3339, %f3340;
	setp.gt.f32 	%p838, %f6505, 0f40800000;
	mov.b32 	%r848, 834;
	mov.u32 	%r1016, %r848;
	@%p838 bra 	$L__BB2_1002;
	sub.f32 	%f6506, %f3339, %f3340;
	add.f32 	%f6507, %f3337, %f3337;
	add.f32 	%f3341, %f1, %f6506;
	fma.rn.f32 	%f3342, %f6507, %f3338, %f2;
	mul.f32 	%f3343, %f3341, %f3341;
	mul.f32 	%f3344, %f3342, %f3342;
	add.f32 	%f6508, %f3343, %f3344;
	setp.gt.f32 	%p839, %f6508, 0f40800000;
	mov.b32 	%r849, 835;
	mov.u32 	%r1016, %r849;
	@%p839 bra 	$L__BB2_1002;
	sub.f32 	%f6509, %f3343, %f3344;
	add.f32 	%f6510, %f3341, %f3341;
	add.f32 	%f3345, %f1, %f6509;
	fma.rn.f32 	%f3346, %f6510, %f3342, %f2;
	mul.f32 	%f3347, %f3345, %f3345;
	mul.f32 	%f3348, %f3346, %f3346;
	add.f32 	%f6511, %f3347, %f3348;
	setp.gt.f32 	%p840, %f6511, 0f40800000;
	mov.b32 	%r850, 836;
	mov.u32 	%r1016, %r850;
	@%p840 bra 	$L__BB2_1002;
	sub.f32 	%f6512, %f3347, %f3348;
	add.f32 	%f6513, %f3345, %f3345;
	add.f32 	%f3349, %f1, %f6512;
	fma.rn.f32 	%f3350, %f6513, %f3346, %f2;
	mul.f32 	%f3351, %f3349, %f3349;
	mul.f32 	%f3352, %f3350, %f3350;
	add.f32 	%f6514, %f3351, %f3352;
	setp.gt.f32 	%p841, %f6514, 0f40800000;
	mov.b32 	%r851, 837;
	mov.u32 	%r1016, %r851;
	@%p841 bra 	$L__BB2_1002;
	sub.f32 	%f6515, %f3351, %f3352;
	add.f32 	%f6516, %f3349, %f3349;
	add.f32 	%f3353, %f1, %f6515;
	fma.rn.f32 	%f3354, %f6516, %f3350, %f2;
	mul.f32 	%f3355, %f3353, %f3353;
	mul.f32 	%f3356, %f3354, %f3354;
	add.f32 	%f6517, %f3355, %f3356;
	setp.gt.f32 	%p842, %f6517, 0f40800000;
	mov.b32 	%r852, 838;
	mov.u32 	%r1016, %r852;
	@%p842 bra 	$L__BB2_1002;
	sub.f32 	%f6518, %f3355, %f3356;
	add.f32 	%f6519, %f3353, %f3353;
	add.f32 	%f3357, %f1, %f6518;
	fma.rn.f32 	%f3358, %f6519, %f3354, %f2;
	mul.f32 	%f3359, %f3357, %f3357;
	mul.f32 	%f3360, %f3358, %f3358;
	add.f32 	%f6520, %f3359, %f3360;
	setp.gt.f32 	%p843, %f6520, 0f40800000;
	mov.b32 	%r853, 839;
	mov.u32 	%r1016, %r853;
	@%p843 bra 	$L__BB2_1002;
	sub.f32 	%f6521, %f3359, %f3360;
	add.f32 	%f6522, %f3357, %f3357;
	add.f32 	%f3361, %f1, %f6521;
	fma.rn.f32 	%f3362, %f6522, %f3358, %f2;
	mul.f32 	%f3363, %f3361, %f3361;
	mul.f32 	%f3364, %f3362, %f3362;
	add.f32 	%f6523, %f3363, %f3364;
	setp.gt.f32 	%p844, %f6523, 0f40800000;
	mov.b32 	%r854, 840;
	mov.u32 	%r1016, %r854;
	@%p844 bra 	$L__BB2_1002;
	sub.f32 	%f6524, %f3363, %f3364;
	add.f32 	%f6525, %f3361, %f3361;
	add.f32 	%f3365, %f1, %f6524;
	fma.rn.f32 	%f3366, %f6525, %f3362, %f2;
	mul.f32 	%f3367, %f3365, %f3365;
	mul.f32 	%f3368, %f3366, %f3366;
	add.f32 	%f6526, %f3367, %f3368;
	setp.gt.f32 	%p845, %f6526, 0f40800000;
	mov.b32 	%r855, 841;
	mov.u32 	%r1016, %r855;
	@%p845 bra 	$L__BB2_1002;
	sub.f32 	%f6527, %f3367, %f3368;
	add.f32 	%f6528, %f3365, %f3365;
	add.f32 	%f3369, %f1, %f6527;
	fma.rn.f32 	%f3370, %f6528, %f3366, %f2;
	mul.f32 	%f3371, %f3369, %f3369;
	mul.f32 	%f3372, %f3370, %f3370;
	add.f32 	%f6529, %f3371, %f3372;
	setp.gt.f32 	%p846, %f6529, 0f40800000;
	mov.b32 	%r856, 842;
	mov.u32 	%r1016, %r856;
	@%p846 bra 	$L__BB2_1002;
	sub.f32 	%f6530, %f3371, %f3372;
	add.f32 	%f6531, %f3369, %f3369;
	add.f32 	%f3373, %f1, %f6530;
	fma.rn.f32 	%f3374, %f6531, %f3370, %f2;
	mul.f32 	%f3375, %f3373, %f3373;
	mul.f32 	%f3376, %f3374, %f3374;
	add.f32 	%f6532, %f3375, %f3376;
	setp.gt.f32 	%p847, %f6532, 0f40800000;
	mov.b32 	%r857, 843;
	mov.u32 	%r1016, %r857;
	@%p847 bra 	$L__BB2_1002;
	sub.f32 	%f6533, %f3375, %f3376;
	add.f32 	%f6534, %f3373, %f3373;
	add.f32 	%f3377, %f1, %f6533;
	fma.rn.f32 	%f3378, %f6534, %f3374, %f2;
	mul.f32 	%f3379, %f3377, %f3377;
	mul.f32 	%f3380, %f3378, %f3378;
	add.f32 	%f6535, %f3379, %f3380;
	setp.gt.f32 	%p848, %f6535, 0f40800000;
	mov.b32 	%r858, 844;
	mov.u32 	%r1016, %r858;
	@%p848 bra 	$L__BB2_1002;
	sub.f32 	%f6536, %f3379, %f3380;
	add.f32 	%f6537, %f3377, %f3377;
	add.f32 	%f3381, %f1, %f6536;
	fma.rn.f32 	%f3382, %f6537, %f3378, %f2;
	mul.f32 	%f3383, %f3381, %f3381;
	mul.f32 	%f3384, %f3382, %f3382;
	add.f32 	%f6538, %f3383, %f3384;
	setp.gt.f32 	%p849, %f6538, 0f40800000;
	mov.b32 	%r859, 845;
	mov.u32 	%r1016, %r859;
	@%p849 bra 	$L__BB2_1002;
	sub.f32 	%f6539, %f3383, %f3384;
	add.f32 	%f6540, %f3381, %f3381;
	add.f32 	%f3385, %f1, %f6539;
	fma.rn.f32 	%f3386, %f6540, %f3382, %f2;
	mul.f32 	%f3387, %f3385, %f3385;
	mul.f32 	%f3388, %f3386, %f3386;
	add.f32 	%f6541, %f3387, %f3388;
	setp.gt.f32 	%p850, %f6541, 0f40800000;
	mov.b32 	%r860, 846;
	mov.u32 	%r1016, %r860;
	@%p850 bra 	$L__BB2_1002;
	sub.f32 	%f6542, %f3387, %f3388;
	add.f32 	%f6543, %f3385, %f3385;
	add.f32 	%f3389, %f1, %f6542;
	fma.rn.f32 	%f3390, %f6543, %f3386, %f2;
	mul.f32 	%f3391, %f3389, %f3389;
	mul.f32 	%f3392, %f3390, %f3390;
	add.f32 	%f6544, %f3391, %f3392;
	setp.gt.f32 	%p851, %f6544, 0f40800000;
	mov.b32 	%r861, 847;
	mov.u32 	%r1016, %r861;
	@%p851 bra 	$L__BB2_1002;
	sub.f32 	%f6545, %f3391, %f3392;
	add.f32 	%f6546, %f3389, %f3389;
	add.f32 	%f3393, %f1, %f6545;
	fma.rn.f32 	%f3394, %f6546, %f3390, %f2;
	mul.f32 	%f3395, %f3393, %f3393;
	mul.f32 	%f3396, %f3394, %f3394;
	add.f32 	%f6547, %f3395, %f3396;
	setp.gt.f32 	%p852, %f6547, 0f40800000;
	mov.b32 	%r862, 848;
	mov.u32 	%r1016, %r862;
	@%p852 bra 	$L__BB2_1002;
	sub.f32 	%f6548, %f3395, %f3396;
	add.f32 	%f6549, %f3393, %f3393;
	add.f32 	%f3397, %f1, %f6548;
	fma.rn.f32 	%f3398, %f6549, %f3394, %f2;
	mul.f32 	%f3399, %f3397, %f3397;
	mul.f32 	%f3400, %f3398, %f3398;
	add.f32 	%f6550, %f3399, %f3400;
	setp.gt.f32 	%p853, %f6550, 0f40800000;
	mov.b32 	%r863, 849;
	mov.u32 	%r1016, %r863;
	@%p853 bra 	$L__BB2_1002;
	sub.f32 	%f6551, %f3399, %f3400;
	add.f32 	%f6552, %f3397, %f3397;
	add.f32 	%f3401, %f1, %f6551;
	fma.rn.f32 	%f3402, %f6552, %f3398, %f2;
	mul.f32 	%f3403, %f3401, %f3401;
	mul.f32 	%f3404, %f3402, %f3402;
	add.f32 	%f6553, %f3403, %f3404;
	setp.gt.f32 	%p854, %f6553, 0f40800000;
	mov.b32 	%r864, 850;
	mov.u32 	%r1016, %r864;
	@%p854 bra 	$L__BB2_1002;
	sub.f32 	%f6554, %f3403, %f3404;
	add.f32 	%f6555, %f3401, %f3401;
	add.f32 	%f3405, %f1, %f6554;
	fma.rn.f32 	%f3406, %f6555, %f3402, %f2;
	mul.f32 	%f3407, %f3405, %f3405;
	mul.f32 	%f3408, %f3406, %f3406;
	add.f32 	%f6556, %f3407, %f3408;
	setp.gt.f32 	%p855, %f6556, 0f40800000;
	mov.b32 	%r865, 851;
	mov.u32 	%r1016, %r865;
	@%p855 bra 	$L__BB2_1002;
	sub.f32 	%f6557, %f3407, %f3408;
	add.f32 	%f6558, %f3405, %f3405;
	add.f32 	%f3409, %f1, %f6557;
	fma.rn.f32 	%f3410, %f6558, %f3406, %f2;
	mul.f32 	%f3411, %f3409, %f3409;
	mul.f32 	%f3412, %f3410, %f3410;
	add.f32 	%f6559, %f3411, %f3412;
	setp.gt.f32 	%p856, %f6559, 0f40800000;
	mov.b32 	%r866, 852;
	mov.u32 	%r1016, %r866;
	@%p856 bra 	$L__BB2_1002;
	sub.f32 	%f6560, %f3411, %f3412;
	add.f32 	%f6561, %f3409, %f3409;
	add.f32 	%f3413, %f1, %f6560;
	fma.rn.f32 	%f3414, %f6561, %f3410, %f2;
	mul.f32 	%f3415, %f3413, %f3413;
	mul.f32 	%f3416, %f3414, %f3414;
	add.f32 	%f6562, %f3415, %f3416;
	setp.gt.f32 	%p857, %f6562, 0f40800000;
	mov.b32 	%r867, 853;
	mov.u32 	%r1016, %r867;
	@%p857 bra 	$L__BB2_1002;
	sub.f32 	%f6563, %f3415, %f3416;
	add.f32 	%f6564, %f3413, %f3413;
	add.f32 	%f3417, %f1, %f6563;
	fma.rn.f32 	%f3418, %f6564, %f3414, %f2;
	mul.f32 	%f3419, %f3417, %f3417;
	mul.f32 	%f3420, %f3418, %f3418;
	add.f32 	%f6565, %f3419, %f3420;
	setp.gt.f32 	%p858, %f6565, 0f40800000;
	mov.b32 	%r868, 854;
	mov.u32 	%r1016, %r868;
	@%p858 bra 	$L__BB2_1002;
	sub.f32 	%f6566, %f3419, %f3420;
	add.f32 	%f6567, %f3417, %f3417;
	add.f32 	%f3421, %f1, %f6566;
	fma.rn.f32 	%f3422, %f6567, %f3418, %f2;
	mul.f32 	%f3423, %f3421, %f3421;
	mul.f32 	%f3424, %f3422, %f3422;
	add.f32 	%f6568, %f3423, %f3424;
	setp.gt.f32 	%p859, %f6568, 0f40800000;
	mov.b32 	%r869, 855;
	mov.u32 	%r1016, %r869;
	@%p859 bra 	$L__BB2_1002;
	sub.f32 	%f6569, %f3423, %f3424;
	add.f32 	%f6570, %f3421, %f3421;
	add.f32 	%f3425, %f1, %f6569;
	fma.rn.f32 	%f3426, %f6570, %f3422, %f2;
	mul.f32 	%f3427, %f3425, %f3425;
	mul.f32 	%f3428, %f3426, %f3426;
	add.f32 	%f6571, %f3427, %f3428;
	setp.gt.f32 	%p860, %f6571, 0f40800000;
	mov.b32 	%r870, 856;
	mov.u32 	%r1016, %r870;
	@%p860 bra 	$L__BB2_1002;
	sub.f32 	%f6572, %f3427, %f3428;
	add.f32 	%f6573, %f3425, %f3425;
	add.f32 	%f3429, %f1, %f6572;
	fma.rn.f32 	%f3430, %f6573, %f3426, %f2;
	mul.f32 	%f3431, %f3429, %f3429;
	mul.f32 	%f3432, %f3430, %f3430;
	add.f32 	%f6574, %f3431, %f3432;
	setp.gt.f32 	%p861, %f6574, 0f40800000;
	mov.b32 	%r871, 857;
	mov.u32 	%r1016, %r871;
	@%p861 bra 	$L__BB2_1002;
	sub.f32 	%f6575, %f3431, %f3432;
	add.f32 	%f6576, %f3429, %f3429;
	add.f32 	%f3433, %f1, %f6575;
	fma.rn.f32 	%f3434, %f6576, %f3430, %f2;
	mul.f32 	%f3435, %f3433, %f3433;
	mul.f32 	%f3436, %f3434, %f3434;
	add.f32 	%f6577, %f3435, %f3436;
	setp.gt.f32 	%p862, %f6577, 0f40800000;
	mov.b32 	%r872, 858;
	mov.u32 	%r1016, %r872;
	@%p862 bra 	$L__BB2_1002;
	sub.f32 	%f6578, %f3435, %f3436;
	add.f32 	%f6579, %f3433, %f3433;
	add.f32 	%f3437, %f1, %f6578;
	fma.rn.f32 	%f3438, %f6579, %f3434, %f2;
	mul.f32 	%f3439, %f3437, %f3437;
	mul.f32 	%f3440, %f3438, %f3438;
	add.f32 	%f6580, %f3439, %f3440;
	setp.gt.f32 	%p863, %f6580, 0f40800000;
	mov.b32 	%r873, 859;
	mov.u32 	%r1016, %r873;
	@%p863 bra 	$L__BB2_1002;
	sub.f32 	%f6581, %f3439, %f3440;
	add.f32 	%f6582, %f3437, %f3437;
	add.f32 	%f3441, %f1, %f6581;
	fma.rn.f32 	%f3442, %f6582, %f3438, %f2;
	mul.f32 	%f3443, %f3441, %f3441;
	mul.f32 	%f3444, %f3442, %f3442;
	add.f32 	%f6583, %f3443, %f3444;
	setp.gt.f32 	%p864, %f6583, 0f40800000;
	mov.b32 	%r874, 860;
	mov.u32 	%r1016, %r874;
	@%p864 bra 	$L__BB2_1002;
	sub.f32 	%f6584, %f3443, %f3444;
	add.f32 	%f6585, %f3441, %f3441;
	add.f32 	%f3445, %f1, %f6584;
	fma.rn.f32 	%f3446, %f6585, %f3442, %f2;
	mul.f32 	%f3447, %f3445, %f3445;
	mul.f32 	%f3448, %f3446, %f3446;
	add.f32 	%f6586, %f3447, %f3448;
	setp.gt.f32 	%p865, %f6586, 0f40800000;
	mov.b32 	%r875, 861;
	mov.u32 	%r1016, %r875;
	@%p865 bra 	$L__BB2_1002;
	sub.f32 	%f6587, %f3447, %f3448;
	add.f32 	%f6588, %f3445, %f3445;
	add.f32 	%f3449, %f1, %f6587;
	fma.rn.f32 	%f3450, %f6588, %f3446, %f2;
	mul.f32 	%f3451, %f3449, %f3449;
	mul.f32 	%f3452, %f3450, %f3450;
	add.f32 	%f6589, %f3451, %f3452;
	setp.gt.f32 	%p866, %f6589, 0f40800000;
	mov.b32 	%r876, 862;
	mov.u32 	%r1016, %r876;
	@%p866 bra 	$L__BB2_1002;
	sub.f32 	%f6590, %f3451, %f3452;
	add.f32 	%f6591, %f3449, %f3449;
	add.f32 	%f3453, %f1, %f6590;
	fma.rn.f32 	%f3454, %f6591, %f3450, %f2;
	mul.f32 	%f3455, %f3453, %f3453;
	mul.f32 	%f3456, %f3454, %f3454;
	add.f32 	%f6592, %f3455, %f3456;
	setp.gt.f32 	%p867, %f6592, 0f40800000;
	mov.b32 	%r877, 863;
	mov.u32 	%r1016, %r877;
	@%p867 bra 	$L__BB2_1002;
	sub.f32 	%f6593, %f3455, %f3456;
	add.f32 	%f6594, %f3453, %f3453;
	add.f32 	%f3457, %f1, %f6593;
	fma.rn.f32 	%f3458, %f6594, %f3454, %f2;
	mul.f32 	%f3459, %f3457, %f3457;
	mul.f32 	%f3460, %f3458, %f3458;
	add.f32 	%f6595, %f3459, %f3460;
	setp.gt.f32 	%p868, %f6595, 0f40800000;
	mov.b32 	%r878, 864;
	mov.u32 	%r1016, %r878;
	@%p868 bra 	$L__BB2_1002;
	sub.f32 	%f6596, %f3459, %f3460;
	add.f32 	%f6597, %f3457, %f3457;
	add.f32 	%f3461, %f1, %f6596;
	fma.rn.f32 	%f3462, %f6597, %f3458, %f2;
	mul.f32 	%f3463, %f3461, %f3461;
	mul.f32 	%f3464, %f3462, %f3462;
	add.f32 	%f6598, %f3463, %f3464;
	setp.gt.f32 	%p869, %f6598, 0f40800000;
	mov.b32 	%r879, 865;
	mov.u32 	%r1016, %r879;
	@%p869 bra 	$L__BB2_1002;
	sub.f32 	%f6599, %f3463, %f3464;
	add.f32 	%f6600, %f3461, %f3461;
	add.f32 	%f3465, %f1, %f6599;
	fma.rn.f32 	%f3466, %f6600, %f3462, %f2;
	mul.f32 	%f3467, %f3465, %f3465;
	mul.f32 	%f3468, %f3466, %f3466;
	add.f32 	%f6601, %f3467, %f3468;
	setp.gt.f32 	%p870, %f6601, 0f40800000;
	mov.b32 	%r880, 866;
	mov.u32 	%r1016, %r880;
	@%p870 bra 	$L__BB2_1002;
	sub.f32 	%f6602, %f3467, %f3468;
	add.f32 	%f6603, %f3465, %f3465;
	add.f32 	%f3469, %f1, %f6602;
	fma.rn.f32 	%f3470, %f6603, %f3466, %f2;
	mul.f32 	%f3471, %f3469, %f3469;
	mul.f32 	%f3472, %f3470, %f3470;
	add.f32 	%f6604, %f3471, %f3472;
	setp.gt.f32 	%p871, %f6604, 0f40800000;
	mov.b32 	%r881, 867;
	mov.u32 	%r1016, %r881;
	@%p871 bra 	$L__BB2_1002;
	sub.f32 	%f6605, %f3471, %f3472;
	add.f32 	%f6606, %f3469, %f3469;
	add.f32 	%f3473, %f1, %f6605;
	fma.rn.f32 	%f3474, %f6606, %f3470, %f2;
	mul.f32 	%f3475, %f3473, %f3473;
	mul.f32 	%f3476, %f3474, %f3474;
	add.f32 	%f6607, %f3475, %f3476;
	setp.gt.f32 	%p872, %f6607, 0f40800000;
	mov.b32 	%r882, 868;
	mov.u32 	%r1016, %r882;
	@%p872 bra 	$L__BB2_1002;
	sub.f32 	%f6608, %f3475, %f3476;
	add.f32 	%f6609, %f3473, %f3473;
	add.f32 	%f3477, %f1, %f6608;
	fma.rn.f32 	%f3478, %f6609, %f3474, %f2;
	mul.f32 	%f3479, %f3477, %f3477;
	mul.f32 	%f3480, %f3478, %f3478;
	add.f32 	%f6610, %f3479, %f3480;
	setp.gt.f32 	%p873, %f6610, 0f40800000;
	mov.b32 	%r883, 869;
	mov.u32 	%r1016, %r883;
	@%p873 bra 	$L__BB2_1002;
	sub.f32 	%f6611, %f3479, %f3480;
	add.f32 	%f6612, %f3477, %f3477;
	add.f32 	%f3481, %f1, %f6611;
	fma.rn.f32 	%f3482, %f6612, %f3478, %f2;
	mul.f32 	%f3483, %f3481, %f3481;
	mul.f32 	%f3484, %f3482, %f3482;
	add.f32 	%f6613, %f3483, %f3484;
	setp.gt.f32 	%p874, %f6613, 0f40800000;
	mov.b32 	%r884, 870;
	mov.u32 	%r1016, %r884;
	@%p874 bra 	$L__BB2_1002;
	sub.f32 	%f6614, %f3483, %f3484;
	add.f32 	%f6615, %f3481, %f3481;
	add.f32 	%f3485, %f1, %f6614;
	fma.rn.f32 	%f3486, %f6615, %f3482, %f2;
	mul.f32 	%f3487, %f3485, %f3485;
	mul.f32 	%f3488, %f3486, %f3486;
	add.f32 	%f6616, %f3487, %f3488;
	setp.gt.f32 	%p875, %f6616, 0f40800000;
	mov.b32 	%r885, 871;
	mov.u32 	%r1016, %r885;
	@%p875 bra 	$L__BB2_1002;
	sub.f32 	%f6617, %f3487, %f3488;
	add.f32 	%f6618, %f3485, %f3485;
	add.f32 	%f3489, %f1, %f6617;
	fma.rn.f32 	%f3490, %f6618, %f3486, %f2;
	mul.f32 	%f3491, %f3489, %f3489;
	mul.f32 	%f3492, %f3490, %f3490;
	add.f32 	%f6619, %f3491, %f3492;
	setp.gt.f32 	%p876, %f6619, 0f40800000;
	mov.b32 	%r886, 872;
	mov.u32 	%r1016, %r886;
	@%p876 bra 	$L__BB2_1002;
	sub.f32 	%f6620, %f3491, %f3492;
	add.f32 	%f6621, %f3489, %f3489;
	add.f32 	%f3493, %f1, %f6620;
	fma.rn.f32 	%f3494, %f6621, %f3490, %f2;
	mul.f32 	%f3495, %f3493, %f3493;
	mul.f32 	%f3496, %f3494, %f3494;
	add.f32 	%f6622, %f3495, %f3496;
	setp.gt.f32 	%p877, %f6622, 0f40800000;
	mov.b32 	%r887, 873;
	mov.u32 	%r1016, %r887;
	@%p877 bra 	$L__BB2_1002;
	sub.f32 	%f6623, %f3495, %f3496;
	add.f32 	%f6624, %f3493, %f3493;
	add.f32 	%f3497, %f1, %f6623;
	fma.rn.f32 	%f3498, %f6624, %f3494, %f2;
	mul.f32 	%f3499, %f3497, %f3497;
	mul.f32 	%f3500, %f3498, %f3498;
	add.f32 	%f6625, %f3499, %f3500;
	setp.gt.f32 	%p878, %f6625, 0f40800000;
	mov.b32 	%r888, 874;
	mov.u32 	%r1016, %r888;
	@%p878 bra 	$L__BB2_1002;
	sub.f32 	%f6626, %f3499, %f3500;
	add.f32 	%f6627, %f3497, %f3497;
	add.f32 	%f3501, %f1, %f6626;
	fma.rn.f32 	%f3502, %f6627, %f3498, %f2;
	mul.f32 	%f3503, %f3501, %f3501;
	mul.f32 	%f3504, %f3502, %f3502;
	add.f32 	%f6628, %f3503, %f3504;
	setp.gt.f32 	%p879, %f6628, 0f40800000;
	mov.b32 	%r889, 875;
	mov.u32 	%r1016, %r889;
	@%p879 bra 	$L__BB2_1002;
	sub.f32 	%f6629, %f3503, %f3504;
	add.f32 	%f6630, %f3501, %f3501;
	add.f32 	%f3505, %f1, %f6629;
	fma.rn.f32 	%f3506, %f6630, %f3502, %f2;
	mul.f32 	%f3507, %f3505, %f3505;
	mul.f32 	%f3508, %f3506, %f3506;
	add.f32 	%f6631, %f3507, %f3508;
	setp.gt.f32 	%p880, %f6631, 0f40800000;
	mov.b32 	%r890, 876;
	mov.u32 	%r1016, %r890;
	@%p880 bra 	$L__BB2_1002;
	sub.f32 	%f6632, %f3507, %f3508;
	add.f32 	%f6633, %f3505, %f3505;
	add.f32 	%f3509, %f1, %f6632;
	fma.rn.f32 	%f3510, %f6633, %f3506, %f2;
	mul.f32 	%f3511, %f3509, %f3509;
	mul.f32 	%f3512, %f3510, %f3510;
	add.f32 	%f6634, %f3511, %f3512;
	setp.gt.f32 	%p881, %f6634, 0f40800000;
	mov.b32 	%r891, 877;
	mov.u32 	%r1016, %r891;
	@%p881 bra 	$L__BB2_1002;
	sub.f32 	%f6635, %f3511, %f3512;
	add.f32 	%f6636, %f3509, %f3509;
	add.f32 	%f3513, %f1, %f6635;
	fma.rn.f32 	%f3514, %f6636, %f3510, %f2;
	mul.f32 	%f3515, %f3513, %f3513;
	mul.f32 	%f3516, %f3514, %f3514;
	add.f32 	%f6637, %f3515, %f3516;
	setp.gt.f32 	%p882, %f6637, 0f40800000;
	mov.b32 	%r892, 878;
	mov.u32 	%r1016, %r892;
	@%p882 bra 	$L__BB2_1002;
	sub.f32 	%f6638, %f3515, %f3516;
	add.f32 	%f6639, %f3513, %f3513;
	add.f32 	%f3517, %f1, %f6638;
	fma.rn.f32 	%f3518, %f6639, %f3514, %f2;
	mul.f32 	%f3519, %f3517, %f3517;
	mul.f32 	%f3520, %f3518, %f3518;
	add.f32 	%f6640, %f3519, %f3520;
	setp.gt.f32 	%p883, %f6640, 0f40800000;
	mov.b32 	%r893, 879;
	mov.u32 	%r1016, %r893;
	@%p883 bra 	$L__BB2_1002;
	sub.f32 	%f6641, %f3519, %f3520;
	add.f32 	%f6642, %f3517, %f3517;
	add.f32 	%f3521, %f1, %f6641;
	fma.rn.f32 	%f3522, %f6642, %f3518, %f2;
	mul.f32 	%f3523, %f3521, %f3521;
	mul.f32 	%f3524, %f3522, %f3522;
	add.f32 	%f6643, %f3523, %f3524;
	setp.gt.f32 	%p884, %f6643, 0f40800000;
	mov.b32 	%r894, 880;
	mov.u32 	%r1016, %r894;
	@%p884 bra 	$L__BB2_1002;
	sub.f32 	%f6644, %f3523, %f3524;
	add.f32 	%f6645, %f3521, %f3521;
	add.f32 	%f3525, %f1, %f6644;
	fma.rn.f32 	%f3526, %f6645, %f3522, %f2;
	mul.f32 	%f3527, %f3525, %f3525;
	mul.f32 	%f3528, %f3526, %f3526;
	add.f32 	%f6646, %f3527, %f3528;
	setp.gt.f32 	%p885, %f6646, 0f40800000;
	mov.b32 	%r895, 881;
	mov.u32 	%r1016, %r895;
	@%p885 bra 	$L__BB2_1002;
	sub.f32 	%f6647, %f3527, %f3528;
	add.f32 	%f6648, %f3525, %f3525;
	add.f32 	%f3529, %f1, %f6647;
	fma.rn.f32 	%f3530, %f6648, %f3526, %f2;
	mul.f32 	%f3531, %f3529, %f3529;
	mul.f32 	%f3532, %f3530, %f3530;
	add.f32 	%f6649, %f3531, %f3532;
	setp.gt.f32 	%p886, %f6649, 0f40800000;
	mov.b32 	%r896, 882;
	mov.u32 	%r1016, %r896;
	@%p886 bra 	$L__BB2_1002;
	sub.f32 	%f6650, %f3531, %f3532;
	add.f32 	%f6651, %f3529, %f3529;
	add.f32 	%f3533, %f1, %f6650;
	fma.rn.f32 	%f3534, %f6651, %f3530, %f2;
	mul.f32 	%f3535, %f3533, %f3533;
	mul.f32 	%f3536, %f3534, %f3534;
	add.f32 	%f6652, %f3535, %f3536;
	setp.gt.f32 	%p887, %f6652, 0f40800000;
	mov.b32 	%r897, 883;
	mov.u32 	%r1016, %r897;
	@%p887 bra 	$L__BB2_1002;
	sub.f32 	%f6653, %f3535, %f3536;
	add.f32 	%f6654, %f3533, %f3533;
	add.f32 	%f3537, %f1, %f6653;
	fma.rn.f32 	%f3538, %f6654, %f3534, %f2;
	mul.f32 	%f3539, %f3537, %f3537;
	mul.f32 	%f3540, %f3538, %f3538;
	add.f32 	%f6655, %f3539, %f3540;
	setp.gt.f32 	%p888, %f6655, 0f40800000;
	mov.b32 	%r898, 884;
	mov.u32 	%r1016, %r898;
	@%p888 bra 	$L__BB2_1002;
	sub.f32 	%f6656, %f3539, %f3540;
	add.f32 	%f6657, %f3537, %f3537;
	add.f32 	%f3541, %f1, %f6656;
	fma.rn.f32 	%f3542, %f6657, %f3538, %f2;
	mul.f32 	%f3543, %f3541, %f3541;
	mul.f32 	%f3544, %f3542, %f3542;
	add.f32 	%f6658, %f3543, %f3544;
	setp.gt.f32 	%p889, %f6658, 0f40800000;
	mov.b32 	%r899, 885;
	mov.u32 	%r1016, %r899;
	@%p889 bra 	$L__BB2_1002;
	sub.f32 	%f6659, %f3543, %f3544;
	add.f32 	%f6660, %f3541, %f3541;
	add.f32 	%f3545, %f1, %f6659;
	fma.rn.f32 	%f3546, %f6660, %f3542, %f2;
	mul.f32 	%f3547, %f3545, %f3545;
	mul.f32 	%f3548, %f3546, %f3546;
	add.f32 	%f6661, %f3547, %f3548;
	setp.gt.f32 	%p890, %f6661, 0f40800000;
	mov.b32 	%r900, 886;
	mov.u32 	%r1016, %r900;
	@%p890 bra 	$L__BB2_1002;
	sub.f32 	%f6662, %f3547, %f3548;
	add.f32 	%f6663, %f3545, %f3545;
	add.f32 	%f3549, %f1, %f6662;
	fma.rn.f32 	%f3550, %f6663, %f3546, %f2;
	mul.f32 	%f3551, %f3549, %f3549;
	mul.f32 	%f3552, %f3550, %f3550;
	add.f32 	%f6664, %f3551, %f3552;
	setp.gt.f32 	%p891, %f6664, 0f40800000;
	mov.b32 	%r901, 887;
	mov.u32 	%r1016, %r901;
	@%p891 bra 	$L__BB2_1002;
	sub.f32 	%f6665, %f3551, %f3552;
	add.f32 	%f6666, %f3549, %f3549;
	add.f32 	%f3553, %f1, %f6665;
	fma.rn.f32 	%f3554, %f6666, %f3550, %f2;
	mul.f32 	%f3555, %f3553, %f3553;
	mul.f32 	%f3556, %f3554, %f3554;
	add.f32 	%f6667, %f3555, %f3556;
	setp.gt.f32 	%p892, %f6667, 0f40800000;
	mov.b32 	%r902, 888;
	mov.u32 	%r1016, %r902;
	@%p892 bra 	$L__BB2_1002;
	sub.f32 	%f6668, %f3555, %f3556;
	add.f32 	%f6669, %f3553, %f3553;
	add.f32 	%f3557, %f1, %f6668;
	fma.rn.f32 	%f3558, %f6669, %f3554, %f2;
	mul.f32 	%f3559, %f3557, %f3557;
	mul.f32 	%f3560, %f3558, %f3558;
	add.f32 	%f6670, %f3559, %f3560;
	setp.gt.f32 	%p893, %f6670, 0f40800000;
	mov.b32 	%r903, 889;
	mov.u32 	%r1016, %r903;
	@%p893 bra 	$L__BB2_1002;
	sub.f32 	%f6671, %f3559, %f3560;
	add.f32 	%f6672, %f3557, %f3557;
	add.f32 	%f3561, %f1, %f6671;
	fma.rn.f32 	%f3562, %f6672, %f3558, %f2;
	mul.f32 	%f3563, %f3561, %f3561;
	mul.f32 	%f3564, %f3562, %f3562;
	add.f32 	%f6673, %f3563, %f3564;
	setp.gt.f32 	%p894, %f6673, 0f40800000;
	mov.b32 	%r904, 890;
	mov.u32 	%r1016, %r904;
	@%p894 bra 	$L__BB2_1002;
	sub.f32 	%f6674, %f3563, %f3564;
	add.f32 	%f6675, %f3561, %f3561;
	add.f32 	%f3565, %f1, %f6674;
	fma.rn.f32 	%f3566, %f6675, %f3562, %f2;
	mul.f32 	%f3567, %f3565, %f3565;
	mul.f32 	%f3568, %f3566, %f3566;
	add.f32 	%f6676, %f3567, %f3568;
	setp.gt.f32 	%p895, %f6676, 0f40800000;
	mov.b32 	%r905, 891;
	mov.u32 	%r1016, %r905;
	@%p895 bra 	$L__BB2_1002;
	sub.f32 	%f6677, %f3567, %f3568;
	add.f32 	%f6678, %f3565, %f3565;
	add.f32 	%f3569, %f1, %f6677;
	fma.rn.f32 	%f3570, %f6678, %f3566, %f2;
	mul.f32 	%f3571, %f3569, %f3569;
	mul.f32 	%f3572, %f3570, %f3570;
	add.f32 	%f6679, %f3571, %f3572;
	setp.gt.f32 	%p896, %f6679, 0f40800000;
	mov.b32 	%r906, 892;
	mov.u32 	%r1016, %r906;
	@%p896 bra 	$L__BB2_1002;
	sub.f32 	%f6680, %f3571, %f3572;
	add.f32 	%f6681, %f3569, %f3569;
	add.f32 	%f3573, %f1, %f6680;
	fma.rn.f32 	%f3574, %f6681, %f3570, %f2;
	mul.f32 	%f3575, %f3573, %f3573;
	mul.f32 	%f3576, %f3574, %f3574;
	add.f32 	%f6682, %f3575, %f3576;
	setp.gt.f32 	%p897, %f6682, 0f40800000;
	mov.b32 	%r907, 893;
	mov.u32 	%r1016, %r907;
	@%p897 bra 	$L__BB2_1002;
	sub.f32 	%f6683, %f3575, %f3576;
	add.f32 	%f6684, %f3573, %f3573;
	add.f32 	%f3577, %f1, %f6683;
	fma.rn.f32 	%f3578, %f6684, %f3574, %f2;
	mul.f32 	%f3579, %f3577, %f3577;
	mul.f32 	%f3580, %f3578, %f3578;
	add.f32 	%f6685, %f3579, %f3580;
	setp.gt.f32 	%p898, %f6685, 0f40800000;
	mov.b32 	%r908, 894;
	mov.u32 	%r1016, %r908;
	@%p898 bra 	$L__BB2_1002;
	sub.f32 	%f6686, %f3579, %f3580;
	add.f32 	%f6687, %f3577, %f3577;
	add.f32 	%f3581, %f1, %f6686;
	fma.rn.f32 	%f3582, %f6687, %f3578, %f2;
	mul.f32 	%f3583, %f3581, %f3581;
	mul.f32 	%f3584, %f3582, %f3582;
	add.f32 	%f6688, %f3583, %f3584;
	setp.gt.f32 	%p899, %f6688, 0f40800000;
	mov.b32 	%r909, 895;
	mov.u32 	%r1016, %r909;
	@%p899 bra 	$L__BB2_1002;
	sub.f32 	%f6689, %f3583, %f3584;
	add.f32 	%f6690, %f3581, %f3581;
	add.f32 	%f3585, %f1, %f6689;
	fma.rn.f32 	%f3586, %f6690, %f3582, %f2;
	mul.f32 	%f3587, %f3585, %f3585;
	mul.f32 	%f3588, %f3586, %f3586;
	add.f32 	%f6691, %f3587, %f3588;
	setp.gt.f32 	%p900, %f6691, 0f40800000;
	mov.b32 	%r910, 896;
	mov.u32 	%r1016, %r910;
	@%p900 bra 	$L__BB2_1002;
	sub.f32 	%f6692, %f3587, %f3588;
	add.f32 	%f6693, %f3585, %f3585;
	add.f32 	%f3589, %f1, %f6692;
	fma.rn.f32 	%f3590, %f6693, %f3586, %f2;
	mul.f32 	%f3591, %f3589, %f3589;
	mul.f32 	%f3592, %f3590, %f3590;
	add.f32 	%f6694, %f3591, %f3592;
	setp.gt.f32 	%p901, %f6694, 0f40800000;
	mov.b32 	%r911, 897;
	mov.u32 	%r1016, %r911;
	@%p901 bra 	$L__BB2_1002;
	sub.f32 	%f6695, %f3591, %f3592;
	add.f32 	%f6696, %f3589, %f3589;
	add.f32 	%f3593, %f1, %f6695;
	fma.rn.f32 	%f3594, %f6696, %f3590, %f2;
	mul.f32 	%f3595, %f3593, %f3593;
	mul.f32 	%f3596, %f3594, %f3594;
	add.f32 	%f6697, %f3595, %f3596;
	setp.gt.f32 	%p902, %f6697, 0f40800000;
	mov.b32 	%r912, 898;
	mov.u32 	%r1016, %r912;
	@%p902 bra 	$L__BB2_1002;
	sub.f32 	%f6698, %f3595, %f3596;
	add.f32 	%f6699, %f3593, %f3593;
	add.f32 	%f3597, %f1, %f6698;
	fma.rn.f32 	%f3598, %f6699, %f3594, %f2;
	mul.f32 	%f3599, %f3597, %f3597;
	mul.f32 	%f3600, %f3598, %f3598;
	add.f32 	%f6700, %f3599, %f3600;
	setp.gt.f32 	%p903, %f6700, 0f40800000;
	mov.b32 	%r913, 899;
	mov.u32 	%r1016, %r913;
	@%p903 bra 	$L__BB2_1002;
	sub.f32 	%f6701, %f3599, %f3600;
	add.f32 	%f6702, %f3597, %f3597;
	add.f32 	%f3601, %f1, %f6701;
	fma.rn.f32 	%f3602, %f6702, %f3598, %f2;
	mul.f32 	%f3603, %f3601, %f3601;
	mul.f32 	%f3604, %f3602, %f3602;
	add.f32 	%f6703, %f3603, %f3604;
	setp.gt.f32 	%p904, %f6703, 0f40800000;
	mov.b32 	%r914, 900;
	mov.u32 	%r1016, %r914;
	@%p904 bra 	$L__BB2_1002;
	sub.f32 	%f6704, %f3603, %f3604;
	add.f32 	%f6705, %f3601, %f3601;
	add.f32 	%f3605, %f1, %f6704;
	fma.rn.f32 	%f3606, %f6705, %f3602, %f2;
	mul.f32 	%f3607, %f3605, %f3605;
	mul.f32 	%f3608, %f3606, %f3606;
	add.f32 	%f6706, %f3607, %f3608;
	setp.gt.f32 	%p905, %f6706, 0f40800000;
	mov.b32 	%r915, 901;
	mov.u32 	%r1016, %r915;
	@%p905 bra 	$L__BB2_1002;
	sub.f32 	%f6707, %f3607, %f3608;
	add.f32 	%f6708, %f3605, %f3605;
	add.f32 	%f3609, %f1, %f6707;
	fma.rn.f32 	%f3610, %f6708, %f3606, %f2;
	mul.f32 	%f3611, %f3609, %f3609;
	mul.f32 	%f3612, %f3610, %f3610;
	add.f32 	%f6709, %f3611, %f3612;
	setp.gt.f32 	%p906, %f6709, 0f40800000;
	mov.b32 	%r916, 902;
	mov.u32 	%r1016, %r916;
	@%p906 bra 	$L__BB2_1002;
	sub.f32 	%f6710, %f3611, %f3612;
	add.f32 	%f6711, %f3609, %f3609;
	add.f32 	%f3613, %f1, %f6710;
	fma.rn.f32 	%f3614, %f6711, %f3610, %f2;
	mul.f32 	%f3615, %f3613, %f3613;
	mul.f32 	%f3616, %f3614, %f3614;
	add.f32 	%f6712, %f3615, %f3616;
	setp.gt.f32 	%p907, %f6712, 0f40800000;
	mov.b32 	%r917, 903;
	mov.u32 	%r1016, %r917;
	@%p907 bra 	$L__BB2_1002;
	sub.f32 	%f6713, %f3615, %f3616;
	add.f32 	%f6714, %f3613, %f3613;
	add.f32 	%f3617, %f1, %f6713;
	fma.rn.f32 	%f3618, %f6714, %f3614, %f2;
	mul.f32 	%f3619, %f3617, %f3617;
	mul.f32 	%f3620, %f3618, %f3618;
	add.f32 	%f6715, %f3619, %f3620;
	setp.gt.f32 	%p908, %f6715, 0f40800000;
	mov.b32 	%r918, 904;
	mov.u32 	%r1016, %r918;
	@%p908 bra 	$L__BB2_1002;
	sub.f32 	%f6716, %f3619, %f3620;
	add.f32 	%f6717, %f3617, %f3617;
	add.f32 	%f3621, %f1, %f6716;
	fma.rn.f32 	%f3622, %f6717, %f3618, %f2;
	mul.f32 	%f3623, %f3621, %f3621;
	mul.f32 	%f3624, %f3622, %f3622;
	add.f32 	%f6718, %f3623, %f3624;
	setp.gt.f32 	%p909, %f6718, 0f40800000;
	mov.b32 	%r919, 905;
	mov.u32 	%r1016, %r919;
	@%p909 bra 	$L__BB2_1002;
	sub.f32 	%f6719, %f3623, %f3624;
	add.f32 	%f6720, %f3621, %f3621;
	add.f32 	%f3625, %f1, %f6719;
	fma.rn.f32 	%f3626, %f6720, %f3622, %f2;
	mul.f32 	%f3627, %f3625, %f3625;
	mul.f32 	%f3628, %f3626, %f3626;
	add.f32 	%f6721, %f3627, %f3628;
	setp.gt.f32 	%p910, %f6721, 0f40800000;
	mov.b32 	%r920, 906;
	mov.u32 	%r1016, %r920;
	@%p910 bra 	$L__BB2_1002;
	sub.f32 	%f6722, %f3627, %f3628;
	add.f32 	%f6723, %f3625, %f3625;
	add.f32 	%f3629, %f1, %f6722;
	fma.rn.f32 	%f3630, %f6723, %f3626, %f2;
	mul.f32 	%f3631, %f3629, %f3629;
	mul.f32 	%f3632, %f3630, %f3630;
	add.f32 	%f6724, %f3631, %f3632;
	setp.gt.f32 	%p911, %f6724, 0f40800000;
	mov.b32 	%r921, 907;
	mov.u32 	%r1016, %r921;
	@%p911 bra 	$L__BB2_1002;
	sub.f32 	%f6725, %f3631, %f3632;
	add.f32 	%f6726, %f3629, %f3629;
	add.f32 	%f3633, %f1, %f6725;
	fma.rn.f32 	%f3634, %f6726, %f3630, %f2;
	mul.f32 	%f3635, %f3633, %f3633;
	mul.f32 	%f3636, %f3634, %f3634;
	add.f32 	%f6727, %f3635, %f3636;
	setp.gt.f32 	%p912, %f6727, 0f40800000;
	mov.b32 	%r922, 908;
	mov.u32 	%r1016, %r922;
	@%p912 bra 	$L__BB2_1002;
	sub.f32 	%f6728, %f3635, %f3636;
	add.f32 	%f6729, %f3633, %f3633;
	add.f32 	%f3637, %f1, %f6728;
	fma.rn.f32 	%f3638, %f6729, %f3634, %f2;
	mul.f32 	%f3639, %f3637, %f3637;
	mul.f32 	%f3640, %f3638, %f3638;
	add.f32 	%f6730, %f3639, %f3640;
	setp.gt.f32 	%p913, %f6730, 0f40800000;
	mov.b32 	%r923, 909;
	mov.u32 	%r1016, %r923;
	@%p913 bra 	$L__BB2_1002;
	sub.f32 	%f6731, %f3639, %f3640;
	add.f32 	%f6732, %f3637, %f3637;
	add.f32 	%f3641, %f1, %f6731;
	fma.rn.f32 	%f3642, %f6732, %f3638, %f2;
	mul.f32 	%f3643, %f3641, %f3641;
	mul.f32 	%f3644, %f3642, %f3642;
	add.f32 	%f6733, %f3643, %f3644;
	setp.gt.f32 	%p914, %f6733, 0f40800000;
	mov.b32 	%r924, 910;
	mov.u32 	%r1016, %r924;
	@%p914 bra 	$L__BB2_1002;
	sub.f32 	%f6734, %f3643, %f3644;
	add.f32 	%f6735, %f3641, %f3641;
	add.f32 	%f3645, %f1, %f6734;
	fma.rn.f32 	%f3646, %f6735, %f3642, %f2;
	mul.f32 	%f3647, %f3645, %f3645;
	mul.f32 	%f3648, %f3646, %f3646;
	add.f32 	%f6736, %f3647, %f3648;
	setp.gt.f32 	%p915, %f6736, 0f40800000;
	mov.b32 	%r925, 911;
	mov.u32 	%r1016, %r925;
	@%p915 bra 	$L__BB2_1002;
	sub.f32 	%f6737, %f3647, %f3648;
	add.f32 	%f6738, %f3645, %f3645;
	add.f32 	%f3649, %f1, %f6737;
	fma.rn.f32 	%f3650, %f6738, %f3646, %f2;
	mul.f32 	%f3651, %f3649, %f3649;
	mul.f32 	%f3652, %f3650, %f3650;
	add.f32 	%f6739, %f3651, %f3652;
	setp.gt.f32 	%p916, %f6739, 0f40800000;
	mov.b32 	%r926, 912;
	mov.u32 	%r1016, %r926;
	@%p916 bra 	$L__BB2_1002;
	sub.f32 	%f6740, %f3651, %f3652;
	add.f32 	%f6741, %f3649, %f3649;
	add.f32 	%f3653, %f1, %f6740;
	fma.rn.f32 	%f3654, %f6741, %f3650, %f2;
	mul.f32 	%f3655, %f3653, %f3653;
	mul.f32 	%f3656, %f3654, %f3654;
	add.f32 	%f6742, %f3655, %f3656;
	setp.gt.f32 	%p917, %f6742, 0f40800000;
	mov.b32 	%r927, 913;
	mov.u32 	%r1016, %r927;
	@%p917 bra 	$L__BB2_1002;
	sub.f32 	%f6743, %f3655, %f3656;
	add.f32 	%f6744, %f3653, %f3653;
	add.f32 	%f3657, %f1, %f6743;
	fma.rn.f32 	%f3658, %f6744, %f3654, %f2;
	mul.f32 	%f3659, %f3657, %f3657;
	mul.f32 	%f3660, %f3658, %f3658;
	add.f32 	%f6745, %f3659, %f3660;
	setp.gt.f32 	%p918, %f6745, 0f40800000;
	mov.b32 	%r928, 914;
	mov.u32 	%r1016, %r928;
	@%p918 bra 	$L__BB2_1002;
	sub.f32 	%f6746, %f3659, %f3660;
	add.f32 	%f6747, %f3657, %f3657;
	add.f32 	%f3661, %f1, %f6746;
	fma.rn.f32 	%f3662, %f6747, %f3658, %f2;
	mul.f32 	%f3663, %f3661, %f3661;
	mul.f32 	%f3664, %f3662, %f3662;
	add.f32 	%f6748, %f3663, %f3664;
	setp.gt.f32 	%p919, %f6748, 0f40800000;
	mov.b32 	%r929, 915;
	mov.u32 	%r1016, %r929;
	@%p919 bra 	$L__BB2_1002;
	sub.f32 	%f6749, %f3663, %f3664;
	add.f32 	%f6750, %f3661, %f3661;
	add.f32 	%f3665, %f1, %f6749;
	fma.rn.f32 	%f3666, %f6750, %f3662, %f2;
	mul.f32 	%f3667, %f3665, %f3665;
	mul.f32 	%f3668, %f3666, %f3666;
	add.f32 	%f6751, %f3667, %f3668;
	setp.gt.f32 	%p920, %f6751, 0f40800000;
	mov.b32 	%r930, 916;
	mov.u32 	%r1016, %r930;
	@%p920 bra 	$L__BB2_1002;
	sub.f32 	%f6752, %f3667, %f3668;
	add.f32 	%f6753, %f3665, %f3665;
	add.f32 	%f3669, %f1, %f6752;
	fma.rn.f32 	%f3670, %f6753, %f3666, %f2;
	mul.f32 	%f3671, %f3669, %f3669;
	mul.f32 	%f3672, %f3670, %f3670;
	add.f32 	%f6754, %f3671, %f3672;
	setp.gt.f32 	%p921, %f6754, 0f40800000;
	mov.b32 	%r931, 917;
	mov.u32 	%r1016, %r931;
	@%p921 bra 	$L__BB2_1002;
	sub.f32 	%f6755, %f3671, %f3672;
	add.f32 	%f6756, %f3669, %f3669;
	add.f32 	%f3673, %f1, %f6755;
	fma.rn.f32 	%f3674, %f6756, %f3670, %f2;
	mul.f32 	%f3675, %f3673, %f3673;
	mul.f32 	%f3676, %f3674, %f3674;
	add.f32 	%f6757, %f3675, %f3676;
	setp.gt.f32 	%p922, %f6757, 0f40800000;
	mov.b32 	%r932, 918;
	mov.u32 	%r1016, %r932;
	@%p922 bra 	$L__BB2_1002;
	sub.f32 	%f6758, %f3675, %f3676;
	add.f32 	%f6759, %f3673, %f3673;
	add.f32 	%f3677, %f1, %f6758;
	fma.rn.f32 	%f3678, %f6759, %f3674, %f2;
	mul.f32 	%f3679, %f3677, %f3677;
	mul.f32 	%f3680, %f3678, %f3678;
	add.f32 	%f6760, %f3679, %f3680;
	setp.gt.f32 	%p923, %f6760, 0f40800000;
	mov.b32 	%r933, 919;
	mov.u32 	%r1016, %r933;
	@%p923 bra 	$L__BB2_1002;
	sub.f32 	%f6761, %f3679, %f3680;
	add.f32 	%f6762, %f3677, %f3677;
	add.f32 	%f3681, %f1, %f6761;
	fma.rn.f32 	%f3682, %f6762, %f3678, %f2;
	mul.f32 	%f3683, %f3681, %f3681;
	mul.f32 	%f3684, %f3682, %f3682;
	add.f32 	%f6763, %f3683, %f3684;
	setp.gt.f32 	%p924, %f6763, 0f40800000;
	mov.b32 	%r934, 920;
	mov.u32 	%r1016, %r934;
	@%p924 bra 	$L__BB2_1002;
	sub.f32 	%f6764, %f3683, %f3684;
	add.f32 	%f6765, %f3681, %f3681;
	add.f32 	%f3685, %f1, %f6764;
	fma.rn.f32 	%f3686, %f6765, %f3682, %f2;
	mul.f32 	%f3687, %f3685, %f3685;
	mul.f32 	%f3688, %f3686, %f3686;
	add.f32 	%f6766, %f3687, %f3688;
	setp.gt.f32 	%p925, %f6766, 0f40800000;
	mov.b32 	%r935, 921;
	mov.u32 	%r1016, %r935;
	@%p925 bra 	$L__BB2_1002;
	sub.f32 	%f6767, %f3687, %f3688;
	add.f32 	%f6768, %f3685, %f3685;
	add.f32 	%f3689, %f1, %f6767;
	fma.rn.f32 	%f3690, %f6768, %f3686, %f2;
	mul.f32 	%f3691, %f3689, %f3689;
	mul.f32 	%f3692, %f3690, %f3690;
	add.f32 	%f6769, %f3691, %f3692;
	setp.gt.f32 	%p926, %f6769, 0f40800000;
	mov.b32 	%r936, 922;
	mov.u32 	%r1016, %r936;
	@%p926 bra 	$L__BB2_1002;
	sub.f32 	%f6770, %f3691, %f3692;
	add.f32 	%f6771, %f3689, %f3689;
	add.f32 	%f3693, %f1, %f6770;
	fma.rn.f32 	%f3694, %f6771, %f3690, %f2;
	mul.f32 	%f3695, %f3693, %f3693;
	mul.f32 	%f3696, %f3694, %f3694;
	add.f32 	%f6772, %f3695, %f3696;
	setp.gt.f32 	%p927, %f6772, 0f40800000;
	mov.b32 	%r937, 923;
	mov.u32 	%r1016, %r937;
	@%p927 bra 	$L__BB2_1002;
	sub.f32 	%f6773, %f3695, %f3696;
	add.f32 	%f6774, %f3693, %f3693;
	add.f32 	%f3697, %f1, %f6773;
	fma.rn.f32 	%f3698, %f6774, %f3694, %f2;
	mul.f32 	%f3699, %f3697, %f3697;
	mul.f32 	%f3700, %f3698, %f3698;
	add.f32 	%f6775, %f3699, %f3700;
	setp.gt.f32 	%p928, %f6775, 0f40800000;
	mov.b32 	%r938, 924;
	mov.u32 	%r1016, %r938;
	@%p928 bra 	$L__BB2_1002;
	sub.f32 	%f6776, %f3699, %f3700;
	add.f32 	%f6777, %f3697, %f3697;
	add.f32 	%f3701, %f1, %f6776;
	fma.rn.f32 	%f3702, %f6777, %f3698, %f2;
	mul.f32 	%f3703, %f3701, %f3701;
	mul.f32 	%f3704, %f3702, %f3702;
	add.f32 	%f6778, %f3703, %f3704;
	setp.gt.f32 	%p929, %f6778, 0f40800000;
	mov.b32 	%r939, 925;
	mov.u32 	%r1016, %r939;
	@%p929 bra 	$L__BB2_1002;
	sub.f32 	%f6779, %f3703, %f3704;
	add.f32 	%f6780, %f3701, %f3701;
	add.f32 	%f3705, %f1, %f6779;
	fma.rn.f32 	%f3706, %f6780, %f3702, %f2;
	mul.f32 	%f3707, %f3705, %f3705;
	mul.f32 	%f3708, %f3706, %f3706;
	add.f32 	%f6781, %f3707, %f3708;
	setp.gt.f32 	%p930, %f6781, 0f40800000;
	mov.b32 	%r940, 926;
	mov.u32 	%r1016, %r940;
	@%p930 bra 	$L__BB2_1002;
	sub.f32 	%f6782, %f3707, %f3708;
	add.f32 	%f6783, %f3705, %f3705;
	add.f32 	%f3709, %f1, %f6782;
	fma.rn.f32 	%f3710, %f6783, %f3706, %f2;
	mul.f32 	%f3711, %f3709, %f3709;
	mul.f32 	%f3712, %f3710, %f3710;
	add.f32 	%f6784, %f3711, %f3712;
	setp.gt.f32 	%p931, %f6784, 0f40800000;
	mov.b32 	%r941, 927;
	mov.u32 	%r1016, %r941;
	@%p931 bra 	$L__BB2_1002;
	sub.f32 	%f6785, %f3711, %f3712;
	add.f32 	%f6786, %f3709, %f3709;
	add.f32 	%f3713, %f1, %f6785;
	fma.rn.f32 	%f3714, %f6786, %f3710, %f2;
	mul.f32 	%f3715, %f3713, %f3713;
	mul.f32 	%f3716, %f3714, %f3714;
	add.f32 	%f6787, %f3715, %f3716;
	setp.gt.f32 	%p932, %f6787, 0f40800000;
	mov.b32 	%r942, 928;
	mov.u32 	%r1016, %r942;
	@%p932 bra 	$L__BB2_1002;
	sub.f32 	%f6788, %f3715, %f3716;
	add.f32 	%f6789, %f3713, %f3713;
	add.f32 	%f3717, %f1, %f6788;
	fma.rn.f32 	%f3718, %f6789, %f3714, %f2;
	mul.f32 	%f3719, %f3717, %f3717;
	mul.f32 	%f3720, %f3718, %f3718;
	add.f32 	%f6790, %f3719, %f3720;
	setp.gt.f32 	%p933, %f6790, 0f40800000;
	mov.b32 	%r943, 929;
	mov.u32 	%r1016, %r943;
	@%p933 bra 	$L__BB2_1002;
	sub.f32 	%f6791, %f3719, %f3720;
	add.f32 	%f6792, %f3717, %f3717;
	add.f32 	%f3721, %f1, %f6791;
	fma.rn.f32 	%f3722, %f6792, %f3718, %f2;
	mul.f32 	%f3723, %f3721, %f3721;
	mul.f32 	%f3724, %f3722, %f3722;
	add.f32 	%f6793, %f3723, %f3724;
	setp.gt.f32 	%p934, %f6793, 0f40800000;
	mov.b32 	%r944, 930;
	mov.u32 	%r1016, %r944;
	@%p934 bra 	$L__BB2_1002;
	sub.f32 	%f6794, %f3723, %f3724;
	add.f32 	%f6795, %f3721, %f3721;
	add.f32 	%f3725, %f1, %f6794;
	fma.rn.f32 	%f3726, %f6795, %f3722, %f2;
	mul.f32 	%f3727, %f3725, %f3725;
	mul.f32 	%f3728, %f3726, %f3726;
	add.f32 	%f6796, %f3727, %f3728;
	setp.gt.f32 	%p935, %f6796, 0f40800000;
	mov.b32 	%r945, 931;
	mov.u32 	%r1016, %r945;
	@%p935 bra 	$L__BB2_1002;
	sub.f32 	%f6797, %f3727, %f3728;
	add.f32 	%f6798, %f3725, %f3725;
	add.f32 	%f3729, %f1, %f6797;
	fma.rn.f32 	%f3730, %f6798, %f3726, %f2;
	mul.f32 	%f3731, %f3729, %f3729;
	mul.f32 	%f3732, %f3730, %f3730;
	add.f32 	%f6799, %f3731, %f3732;
	setp.gt.f32 	%p936, %f6799, 0f40800000;
	mov.b32 	%r946, 932;
	mov.u32 	%r1016, %r946;
	@%p936 bra 	$L__BB2_1002;
	sub.f32 	%f6800, %f3731, %f3732;
	add.f32 	%f6801, %f3729, %f3729;
	add.f32 	%f3733, %f1, %f6800;
	fma.rn.f32 	%f3734, %f6801, %f3730, %f2;
	mul.f32 	%f3735, %f3733, %f3733;
	mul.f32 	%f3736, %f3734, %f3734;
	add.f32 	%f6802, %f3735, %f3736;
	setp.gt.f32 	%p937, %f6802, 0f40800000;
	mov.b32 	%r947, 933;
	mov.u32 	%r1016, %r947;
	@%p937 bra 	$L__BB2_1002;
	sub.f32 	%f6803, %f3735, %f3736;
	add.f32 	%f6804, %f3733, %f3733;
	add.f32 	%f3737, %f1, %f6803;
	fma.rn.f32 	%f3738, %f6804, %f3734, %f2;
	mul.f32 	%f3739, %f3737, %f3737;
	mul.f32 	%f3740, %f3738, %f3738;
	add.f32 	%f6805, %f3739, %f3740;
	setp.gt.f32 	%p938, %f6805, 0f40800000;
	mov.b32 	%r948, 934;
	mov.u32 	%r1016, %r948;
	@%p938 bra 	$L__BB2_1002;
	sub.f32 	%f6806, %f3739, %f3740;
	add.f32 	%f6807, %f3737, %f3737;
	add.f32 	%f3741, %f1, %f6806;
	fma.rn.f32 	%f3742, %f6807, %f3738, %f2;
	mul.f32 	%f3743, %f3741, %f3741;
	mul.f32 	%f3744, %f3742, %f3742;
	add.f32 	%f6808, %f3743, %f3744;
	setp.gt.f32 	%p939, %f6808, 0f40800000;
	mov.b32 	%r949, 935;
	mov.u32 	%r1016, %r949;
	@%p939 bra 	$L__BB2_1002;
	sub.f32 	%f6809, %f3743, %f3744;
	add.f32 	%f6810, %f3741, %f3741;
	add.f32 	%f3745, %f1, %f6809;
	fma.rn.f32 	%f3746, %f6810, %f3742, %f2;
	mul.f32 	%f3747, %f3745, %f3745;
	mul.f32 	%f3748, %f3746, %f3746;
	add.f32 	%f6811, %f3747, %f3748;
	setp.gt.f32 	%p940, %f6811, 0f40800000;
	mov.b32 	%r950, 936;
	mov.u32 	%r1016, %r950;
	@%p940 bra 	$L__BB2_1002;
	sub.f32 	%f6812, %f3747, %f3748;
	add.f32 	%f6813, %f3745, %f3745;
	add.f32 	%f3749, %f1, %f6812;
	fma.rn.f32 	%f3750, %f6813, %f3746, %f2;
	mul.f32 	%f3751, %f3749, %f3749;
	mul.f32 	%f3752, %f3750, %f3750;
	add.f32 	%f6814, %f3751, %f3752;
	setp.gt.f32 	%p941, %f6814, 0f40800000;
	mov.b32 	%r951, 937;
	mov.u32 	%r1016, %r951;
	@%p941 bra 	$L__BB2_1002;
	sub.f32 	%f6815, %f3751, %f3752;
	add.f32 	%f6816, %f3749, %f3749;
	add.f32 	%f3753, %f1, %f6815;
	fma.rn.f32 	%f3754, %f6816, %f3750, %f2;
	mul.f32 	%f3755, %f3753, %f3753;
	mul.f32 	%f3756, %f3754, %f3754;
	add.f32 	%f6817, %f3755, %f3756;
	setp.gt.f32 	%p942, %f6817, 0f40800000;
	mov.b32 	%r952, 938;
	mov.u32 	%r1016, %r952;
	@%p942 bra 	$L__BB2_1002;
	sub.f32 	%f6818, %f3755, %f3756;
	add.f32 	%f6819, %f3753, %f3753;
	add.f32 	%f3757, %f1, %f6818;
	fma.rn.f32 	%f3758, %f6819, %f3754, %f2;
	mul.f32 	%f3759, %f3757, %f3757;
	mul.f32 	%f3760, %f3758, %f3758;
	add.f32 	%f6820, %f3759, %f3760;
	setp.gt.f32 	%p943, %f6820, 0f40800000;
	mov.b32 	%r953, 939;
	mov.u32 	%r1016, %r953;
	@%p943 bra 	$L__BB2_1002;
	sub.f32 	%f6821, %f3759, %f3760;
	add.f32 	%f6822, %f3757, %f3757;
	add.f32 	%f3761, %f1, %f6821;
	fma.rn.f32 	%f3762, %f6822, %f3758, %f2;
	mul.f32 	%f3763, %f3761, %f3761;
	mul.f32 	%f3764, %f3762, %f3762;
	add.f32 	%f6823, %f3763, %f3764;
	setp.gt.f32 	%p944, %f6823, 0f40800000;
	mov.b32 	%r954, 940;
	mov.u32 	%r1016, %r954;
	@%p944 bra 	$L__BB2_1002;
	sub.f32 	%f6824, %f3763, %f3764;
	add.f32 	%f6825, %f3761, %f3761;
	add.f32 	%f3765, %f1, %f6824;
	fma.rn.f32 	%f3766, %f6825, %f3762, %f2;
	mul.f32 	%f3767, %f3765, %f3765;
	mul.f32 	%f3768, %f3766, %f3766;
	add.f32 	%f6826, %f3767, %f3768;
	setp.gt.f32 	%p945, %f6826, 0f40800000;
	mov.b32 	%r955, 941;
	mov.u32 	%r1016, %r955;
	@%p945 bra 	$L__BB2_1002;
	sub.f32 	%f6827, %f3767, %f3768;
	add.f32 	%f6828, %f3765, %f3765;
	add.f32 	%f3769, %f1, %f6827;
	fma.rn.f32 	%f3770, %f6828, %f3766, %f2;
	mul.f32 	%f3771, %f3769, %f3769;
	mul.f32 	%f3772, %f3770, %f3770;
	add.f32 	%f6829, %f3771, %f3772;
	setp.gt.f32 	%p946, %f6829, 0f40800000;
	mov.b32 	%r956, 942;
	mov.u32 	%r1016, %r956;
	@%p946 bra 	$L__BB2_1002;
	sub.f32 	%f6830, %f3771, %f3772;
	add.f32 	%f6831, %f3769, %f3769;
	add.f32 	%f3773, %f1, %f6830;
	fma.rn.f32 	%f3774, %f6831, %f3770, %f2;
	mul.f32 	%f3775, %f3773, %f3773;
	mul.f32 	%f3776, %f3774, %f3774;
	add.f32 	%f6832, %f3775, %f3776;
	setp.gt.f32 	%p947, %f6832, 0f40800000;
	mov.b32 	%r957, 943;
	mov.u32 	%r1016, %r957;
	@%p947 bra 	$L__BB2_1002;
	sub.f32 	%f6833, %f3775, %f3776;
	add.f32 	%f6834, %f3773, %f3773;
	add.f32 	%f3777, %f1, %f6833;
	fma.rn.f32 	%f3778, %f6834, %f3774, %f2;
	mul.f32 	%f3779, %f3777, %f3777;
	mul.f32 	%f3780, %f3778, %f3778;
	add.f32 	%f6835, %f3779, %f3780;
	setp.gt.f32 	%p948, %f6835, 0f40800000;
	mov.b32 	%r958, 944;
	mov.u32 	%r1016, %r958;
	@%p948 bra 	$L__BB2_1002;
	sub.f32 	%f6836, %f3779, %f3780;
	add.f32 	%f6837, %f3777, %f3777;
	add.f32 	%f3781, %f1, %f6836;
	fma.rn.f32 	%f3782, %f6837, %f3778, %f2;
	mul.f32 	%f3783, %f3781, %f3781;
	mul.f32 	%f3784, %f3782, %f3782;
	add.f32 	%f6838, %f3783, %f3784;
	setp.gt.f32 	%p949, %f6838, 0f40800000;
	mov.b32 	%r959, 945;
	mov.u32 	%r1016, %r959;
	@%p949 bra 	$L__BB2_1002;
	sub.f32 	%f6839, %f3783, %f3784;
	add.f32 	%f6840, %f3781, %f3781;
	add.f32 	%f3785, %f1, %f6839;
	fma.rn.f32 	%f3786, %f6840, %f3782, %f2;
	mul.f32 	%f3787, %f3785, %f3785;
	mul.f32 	%f3788, %f3786, %f3786;
	add.f32 	%f6841, %f3787, %f3788;
	setp.gt.f32 	%p950, %f6841, 0f40800000;
	mov.b32 	%r960, 946;
	mov.u32 	%r1016, %r960;
	@%p950 bra 	$L__BB2_1002;
	sub.f32 	%f6842, %f3787, %f3788;
	add.f32 	%f6843, %f3785, %f3785;
	add.f32 	%f3789, %f1, %f6842;
	fma.rn.f32 	%f3790, %f6843, %f3786, %f2;
	mul.f32 	%f3791, %f3789, %f3789;
	mul.f32 	%f3792, %f3790, %f3790;
	add.f32 	%f6844, %f3791, %f3792;
	setp.gt.f32 	%p951, %f6844, 0f40800000;
	mov.b32 	%r961, 947;
	mov.u32 	%r1016, %r961;
	@%p951 bra 	$L__BB2_1002;
	sub.f32 	%f6845, %f3791, %f3792;
	add.f32 	%f6846, %f3789, %f3789;
	add.f32 	%f3793, %f1, %f6845;
	fma.rn.f32 	%f3794, %f6846, %f3790, %f2;
	mul.f32 	%f3795, %f3793, %f3793;
	mul.f32 	%f3796, %f3794, %f3794;
	add.f32 	%f6847, %f3795, %f3796;
	setp.gt.f32 	%p952, %f6847, 0f40800000;
	mov.b32 	%r962, 948;
	mov.u32 	%r1016, %r962;
	@%p952 bra 	$L__BB2_1002;
	sub.f32 	%f6848, %f3795, %f3796;
	add.f32 	%f6849, %f3793, %f3793;
	add.f32 	%f3797, %f1, %f6848;
	fma.rn.f32 	%f3798, %f6849, %f3794, %f2;
	mul.f32 	%f3799, %f3797, %f3797;
	mul.f32 	%f3800, %f3798, %f3798;
	add.f32 	%f6850, %f3799, %f3800;
	setp.gt.f32 	%p953, %f6850, 0f40800000;
	mov.b32 	%r963, 949;
	mov.u32 	%r1016, %r963;
	@%p953 bra 	$L__BB2_1002;
	sub.f32 	%f6851, %f3799, %f3800;
	add.f32 	%f6852, %f3797, %f3797;
	add.f32 	%f3801, %f1, %f6851;
	fma.rn.f32 	%f3802, %f6852, %f3798, %f2;
	mul.f32 	%f3803, %f3801, %f3801;
	mul.f32 	%f3804, %f3802, %f3802;
	add.f32 	%f6853, %f3803, %f3804;
	setp.gt.f32 	%p954, %f6853, 0f40800000;
	mov.b32 	%r964, 950;
	mov.u32 	%r1016, %r964;
	@%p954 bra 	$L__BB2_1002;
	sub.f32 	%f6854, %f3803, %f3804;
	add.f32 	%f6855, %f3801, %f3801;
	add.f32 	%f3805, %f1, %f6854;
	fma.rn.f32 	%f3806, %f6855, %f3802, %f2;
	mul.f32 	%f3807, %f3805, %f3805;
	mul.f32 	%f3808, %f3806, %f3806;
	add.f32 	%f6856, %f3807, %f3808;
	setp.gt.f32 	%p955, %f6856, 0f40800000;
	mov.b32 	%r965, 951;
	mov.u32 	%r1016, %r965;
	@%p955 bra 	$L__BB2_1002;
	sub.f32 	%f6857, %f3807, %f3808;
	add.f32 	%f6858, %f3805, %f3805;
	add.f32 	%f3809, %f1, %f6857;
	fma.rn.f32 	%f3810, %f6858, %f3806, %f2;
	mul.f32 	%f3811, %f3809, %f3809;
	mul.f32 	%f3812, %f3810, %f3810;
	add.f32 	%f6859, %f3811, %f3812;
	setp.gt.f32 	%p956, %f6859, 0f40800000;
	mov.b32 	%r966, 952;
	mov.u32 	%r1016, %r966;
	@%p956 bra 	$L__BB2_1002;
	sub.f32 	%f6860, %f3811, %f3812;
	add.f32 	%f6861, %f3809, %f3809;
	add.f32 	%f3813, %f1, %f6860;
	fma.rn.f32 	%f3814, %f6861, %f3810, %f2;
	mul.f32 	%f3815, %f3813, %f3813;
	mul.f32 	%f3816, %f3814, %f3814;
	add.f32 	%f6862, %f3815, %f3816;
	setp.gt.f32 	%p957, %f6862, 0f40800000;
	mov.b32 	%r967, 953;
	mov.u32 	%r1016, %r967;
	@%p957 bra 	$L__BB2_1002;
	sub.f32 	%f6863, %f3815, %f3816;
	add.f32 	%f6864, %f3813, %f3813;
	add.f32 	%f3817, %f1, %f6863;
	fma.rn.f32 	%f3818, %f6864, %f3814, %f2;
	mul.f32 	%f3819, %f3817, %f3817;
	mul.f32 	%f3820, %f3818, %f3818;
	add.f32 	%f6865, %f3819, %f3820;
	setp.gt.f32 	%p958, %f6865, 0f40800000;
	mov.b32 	%r968, 954;
	mov.u32 	%r1016, %r968;
	@%p958 bra 	$L__BB2_1002;
	sub.f32 	%f6866, %f3819, %f3820;
	add.f32 	%f6867, %f3817, %f3817;
	add.f32 	%f3821, %f1, %f6866;
	fma.rn.f32 	%f3822, %f6867, %f3818, %f2;
	mul.f32 	%f3823, %f3821, %f3821;
	mul.f32 	%f3824, %f3822, %f3822;
	add.f32 	%f6868, %f3823, %f3824;
	setp.gt.f32 	%p959, %f6868, 0f40800000;
	mov.b32 	%r969, 955;
	mov.u32 	%r1016, %r969;
	@%p959 bra 	$L__BB2_1002;
	sub.f32 	%f6869, %f3823, %f3824;
	add.f32 	%f6870, %f3821, %f3821;
	add.f32 	%f3825, %f1, %f6869;
	fma.rn.f32 	%f3826, %f6870, %f3822, %f2;
	mul.f32 	%f3827, %f3825, %f3825;
	mul.f32 	%f3828, %f3826, %f3826;
	add.f32 	%f6871, %f3827, %f3828;
	setp.gt.f32 	%p960, %f6871, 0f40800000;
	mov.b32 	%r970, 956;
	mov.u32 	%r1016, %r970;
	@%p960 bra 	$L__BB2_1002;
	sub.f32 	%f6872, %f3827, %f3828;
	add.f32 	%f6873, %f3825, %f3825;
	add.f32 	%f3829, %f1, %f6872;
	fma.rn.f32 	%f3830, %f6873, %f3826, %f2;
	mul.f32 	%f3831, %f3829, %f3829;
	mul.f32 	%f3832, %f3830, %f3830;
	add.f32 	%f6874, %f3831, %f3832;
	setp.gt.f32 	%p961, %f6874, 0f40800000;
	mov.b32 	%r971, 957;
	mov.u32 	%r1016, %r971;
	@%p961 bra 	$L__BB2_1002;
	sub.f32 	%f6875, %f3831, %f3832;
	add.f32 	%f6876, %f3829, %f3829;
	add.f32 	%f3833, %f1, %f6875;
	fma.rn.f32 	%f3834, %f6876, %f3830, %f2;
	mul.f32 	%f3835, %f3833, %f3833;
	mul.f32 	%f3836, %f3834, %f3834;
	add.f32 	%f6877, %f3835, %f3836;
	setp.gt.f32 	%p962, %f6877, 0f40800000;
	mov.b32 	%r972, 958;
	mov.u32 	%r1016, %r972;
	@%p962 bra 	$L__BB2_1002;
	sub.f32 	%f6878, %f3835, %f3836;
	add.f32 	%f6879, %f3833, %f3833;
	add.f32 	%f3837, %f1, %f6878;
	fma.rn.f32 	%f3838, %f6879, %f3834, %f2;
	mul.f32 	%f3839, %f3837, %f3837;
	mul.f32 	%f3840, %f3838, %f3838;
	add.f32 	%f6880, %f3839, %f3840;
	setp.gt.f32 	%p963, %f6880, 0f40800000;
	mov.b32 	%r973, 959;
	mov.u32 	%r1016, %r973;
	@%p963 bra 	$L__BB2_1002;
	sub.f32 	%f6881, %f3839, %f3840;
	add.f32 	%f6882, %f3837, %f3837;
	add.f32 	%f3841, %f1, %f6881;
	fma.rn.f32 	%f3842, %f6882, %f3838, %f2;
	mul.f32 	%f3843, %f3841, %f3841;
	mul.f32 	%f3844, %f3842, %f3842;
	add.f32 	%f6883, %f3843, %f3844;
	setp.gt.f32 	%p964, %f6883, 0f40800000;
	mov.b32 	%r974, 960;
	mov.u32 	%r1016, %r974;
	@%p964 bra 	$L__BB2_1002;
	sub.f32 	%f6884, %f3843, %f3844;
	add.f32 	%f6885, %f3841, %f3841;
	add.f32 	%f3845, %f1, %f6884;
	fma.rn.f32 	%f3846, %f6885, %f3842, %f2;
	mul.f32 	%f3847, %f3845, %f3845;
	mul.f32 	%f3848, %f3846, %f3846;
	add.f32 	%f6886, %f3847, %f3848;
	setp.gt.f32 	%p965, %f6886, 0f40800000;
	mov.b32 	%r975, 961;
	mov.u32 	%r1016, %r975;
	@%p965 bra 	$L__BB2_1002;
	sub.f32 	%f6887, %f3847, %f3848;
	add.f32 	%f6888, %f3845, %f3845;
	add.f32 	%f3849, %f1, %f6887;
	fma.rn.f32 	%f3850, %f6888, %f3846, %f2;
	mul.f32 	%f3851, %f3849, %f3849;
	mul.f32 	%f3852, %f3850, %f3850;
	add.f32 	%f6889, %f3851, %f3852;
	setp.gt.f32 	%p966, %f6889, 0f40800000;
	mov.b32 	%r976, 962;
	mov.u32 	%r1016, %r976;
	@%p966 bra 	$L__BB2_1002;
	sub.f32 	%f6890, %f3851, %f3852;
	add.f32 	%f6891, %f3849, %f3849;
	add.f32 	%f3853, %f1, %f6890;
	fma.rn.f32 	%f3854, %f6891, %f3850, %f2;
	mul.f32 	%f3855, %f3853, %f3853;
	mul.f32 	%f3856, %f3854, %f3854;
	add.f32 	%f6892, %f3855, %f3856;
	setp.gt.f32 	%p967, %f6892, 0f40800000;
	mov.b32 	%r977, 963;
	mov.u32 	%r1016, %r977;
	@%p967 bra 	$L__BB2_1002;
	sub.f32 	%f6893, %f3855, %f3856;
	add.f32 	%f6894, %f3853, %f3853;
	add.f32 	%f3857, %f1, %f6893;
	fma.rn.f32 	%f3858, %f6894, %f3854, %f2;
	mul.f32 	%f3859, %f3857, %f3857;
	mul.f32 	%f3860, %f3858, %f3858;
	add.f32 	%f6895, %f3859, %f3860;
	setp.gt.f32 	%p968, %f6895, 0f40800000;
	mov.b32 	%r978, 964;
	mov.u32 	%r1016, %r978;
	@%p968 bra 	$L__BB2_1002;
	sub.f32 	%f6896, %f3859, %f3860;
	add.f32 	%f6897, %f3857, %f3857;
	add.f32 	%f3861, %f1, %f6896;
	fma.rn.f32 	%f3862, %f6897, %f3858, %f2;
	mul.f32 	%f3863, %f3861, %f3861;
	mul.f32 	%f3864, %f3862, %f3862;
	add.f32 	%f6898, %f3863, %f3864;
	setp.gt.f32 	%p969, %f6898, 0f40800000;
	mov.b32 	%r979, 965;
	mov.u32 	%r1016, %r979;
	@%p969 bra 	$L__BB2_1002;
	sub.f32 	%f6899, %f3863, %f3864;
	add.f32 	%f6900, %f3861, %f3861;
	add.f32 	%f3865, %f1, %f6899;
	fma.rn.f32 	%f3866, %f6900, %f3862, %f2;
	mul.f32 	%f3867, %f3865, %f3865;
	mul.f32 	%f3868, %f3866, %f3866;
	add.f32 	%f6901, %f3867, %f3868;
	setp.gt.f32 	%p970, %f6901, 0f40800000;
	mov.b32 	%r980, 966;
	mov.u32 	%r1016, %r980;
	@%p970 bra 	$L__BB2_1002;
	sub.f32 	%f6902, %f3867, %f3868;
	add.f32 	%f6903, %f3865, %f3865;
	add.f32 	%f3869, %f1, %f6902;
	fma.rn.f32 	%f3870, %f6903, %f3866, %f2;
	mul.f32 	%f3871, %f3869, %f3869;
	mul.f32 	%f3872, %f3870, %f3870;
	add.f32 	%f6904, %f3871, %f3872;
	setp.gt.f32 	%p971, %f6904, 0f40800000;
	mov.b32 	%r981, 967;
	mov.u32 	%r1016, %r981;
	@%p971 bra 	$L__BB2_1002;
	sub.f32 	%f6905, %f3871, %f3872;
	add.f32 	%f6906, %f3869, %f3869;
	add.f32 	%f3873, %f1, %f6905;
	fma.rn.f32 	%f3874, %f6906, %f3870, %f2;
	mul.f32 	%f3875, %f3873, %f3873;
	mul.f32 	%f3876, %f3874, %f3874;
	add.f32 	%f6907, %f3875, %f3876;
	setp.gt.f32 	%p972, %f6907, 0f40800000;
	mov.b32 	%r982, 968;
	mov.u32 	%r1016, %r982;
	@%p972 bra 	$L__BB2_1002;
	sub.f32 	%f6908, %f3875, %f3876;
	add.f32 	%f6909, %f3873, %f3873;
	add.f32 	%f3877, %f1, %f6908;
	fma.rn.f32 	%f3878, %f6909, %f3874, %f2;
	mul.f32 	%f3879, %f3877, %f3877;
	mul.f32 	%f3880, %f3878, %f3878;
	add.f32 	%f6910, %f3879, %f3880;
	setp.gt.f32 	%p973, %f6910, 0f40800000;
	mov.b32 	%r983, 969;
	mov.u32 	%r1016, %r983;
	@%p973 bra 	$L__BB2_1002;
	sub.f32 	%f6911, %f3879, %f3880;
	add.f32 	%f6912, %f3877, %f3877;
	add.f32 	%f3881, %f1, %f6911;
	fma.rn.f32 	%f3882, %f6912, %f3878, %f2;
	mul.f32 	%f3883, %f3881, %f3881;
	mul.f32 	%f3884, %f3882, %f3882;
	add.f32 	%f6913, %f3883, %f3884;
	setp.gt.f32 	%p974, %f6913, 0f40800000;
	mov.b32 	%r984, 970;
	mov.u32 	%r1016, %r984;
	@%p974 bra 	$L__BB2_1002;
	sub.f32 	%f6914, %f3883, %f3884;
	add.f32 	%f6915, %f3881, %f3881;
	add.f32 	%f3885, %f1, %f6914;
	fma.rn.f32 	%f3886, %f6915, %f3882, %f2;
	mul.f32 	%f3887, %f3885, %f3885;
	mul.f32 	%f3888, %f3886, %f3886;
	add.f32 	%f6916, %f3887, %f3888;
	setp.gt.f32 	%p975, %f6916, 0f40800000;
	mov.b32 	%r985, 971;
	mov.u32 	%r1016, %r985;
	@%p975 bra 	$L__BB2_1002;
	sub.f32 	%f6917, %f3887, %f3888;
	add.f32 	%f6918, %f3885, %f3885;
	add.f32 	%f3889, %f1, %f6917;
	fma.rn.f32 	%f3890, %f6918, %f3886, %f2;
	mul.f32 	%f3891, %f3889, %f3889;
	mul.f32 	%f3892, %f3890, %f3890;
	add.f32 	%f6919, %f3891, %f3892;
	setp.gt.f32 	%p976, %f6919, 0f40800000;
	mov.b32 	%r986, 972;
	mov.u32 	%r1016, %r986;
	@%p976 bra 	$L__BB2_1002;
	sub.f32 	%f6920, %f3891, %f3892;
	add.f32 	%f6921, %f3889, %f3889;
	add.f32 	%f3893, %f1, %f6920;
	fma.rn.f32 	%f3894, %f6921, %f3890, %f2;
	mul.f32 	%f3895, %f3893, %f3893;
	mul.f32 	%f3896, %f3894, %f3894;
	add.f32 	%f6922, %f3895, %f3896;
	setp.gt.f32 	%p977, %f6922, 0f40800000;
	mov.b32 	%r987, 973;
	mov.u32 	%r1016, %r987;
	@%p977 bra 	$L__BB2_1002;
	sub.f32 	%f6923, %f3895, %f3896;
	add.f32 	%f6924, %f3893, %f3893;
	add.f32 	%f3897, %f1, %f6923;
	fma.rn.f32 	%f3898, %f6924, %f3894, %f2;
	mul.f32 	%f3899, %f3897, %f3897;
	mul.f32 	%f3900, %f3898, %f3898;
	add.f32 	%f6925, %f3899, %f3900;
	setp.gt.f32 	%p978, %f6925, 0f40800000;
	mov.b32 	%r988, 974;
	mov.u32 	%r1016, %r988;
	@%p978 bra 	$L__BB2_1002;
	sub.f32 	%f6926, %f3899, %f3900;
	add.f32 	%f6927, %f3897, %f3897;
	add.f32 	%f3901, %f1, %f6926;
	fma.rn.f32 	%f3902, %f6927, %f3898, %f2;
	mul.f32 	%f3903, %f3901, %f3901;
	mul.f32 	%f3904, %f3902, %f3902;
	add.f32 	%f6928, %f3903, %f3904;
	setp.gt.f32 	%p979, %f6928, 0f40800000;
	mov.b32 	%r989, 975;
	mov.u32 	%r1016, %r989;
	@%p979 bra 	$L__BB2_1002;
	sub.f32 	%f6929, %f3903, %f3904;
	add.f32 	%f6930, %f3901, %f3901;
	add.f32 	%f3905, %f1, %f6929;
	fma.rn.f32 	%f3906, %f6930, %f3902, %f2;
	mul.f32 	%f3907, %f3905, %f3905;
	mul.f32 	%f3908, %f3906, %f3906;
	add.f32 	%f6931, %f3907, %f3908;
	setp.gt.f32 	%p980, %f6931, 0f40800000;
	mov.b32 	%r990, 976;
	mov.u32 	%r1016, %r990;
	@%p980 bra 	$L__BB2_1002;
	sub.f32 	%f6932, %f3907, %f3908;
	add.f32 	%f6933, %f3905, %f3905;
	add.f32 	%f3909, %f1, %f6932;
	fma.rn.f32 	%f3910, %f6933, %f3906, %f2;
	mul.f32 	%f3911, %f3909, %f3909;
	mul.f32 	%f3912, %f3910, %f3910;
	add.f32 	%f6934, %f3911, %f3912;
	setp.gt.f32 	%p981, %f6934, 0f40800000;
	mov.b32 	%r991, 977;
	mov.u32 	%r1016, %r991;
	@%p981 bra 	$L__BB2_1002;
	sub.f32 	%f6935, %f3911, %f3912;
	add.f32 	%f6936, %f3909, %f3909;
	add.f32 	%f3913, %f1, %f6935;
	fma.rn.f32 	%f3914, %f6936, %f3910, %f2;
	mul.f32 	%f3915, %f3913, %f3913;
	mul.f32 	%f3916, %f3914, %f3914;
	add.f32 	%f6937, %f3915, %f3916;
	setp.gt.f32 	%p982, %f6937, 0f40800000;
	mov.b32 	%r992, 978;
	mov.u32 	%r1016, %r992;
	@%p982 bra 	$L__BB2_1002;
	sub.f32 	%f6938, %f3915, %f3916;
	add.f32 	%f6939, %f3913, %f3913;
	add.f32 	%f3917, %f1, %f6938;
	fma.rn.f32 	%f3918, %f6939, %f3914, %f2;
	mul.f32 	%f3919, %f3917, %f3917;
	mul.f32 	%f3920, %f3918, %f3918;
	add.f32 	%f6940, %f3919, %f3920;
	setp.gt.f32 	%p983, %f6940, 0f40800000;
	mov.b32 	%r993, 979;
	mov.u32 	%r1016, %r993;
	@%p983 bra 	$L__BB2_1002;
	sub.f32 	%f6941, %f3919, %f3920;
	add.f32 	%f6942, %f3917, %f3917;
	add.f32 	%f3921, %f1, %f6941;
	fma.rn.f32 	%f3922, %f6942, %f3918, %f2;
	mul.f32 	%f3923, %f3921, %f3921;
	mul.f32 	%f3924, %f3922, %f3922;
	add.f32 	%f6943, %f3923, %f3924;
	setp.gt.f32 	%p984, %f6943, 0f40800000;
	mov.b32 	%r994, 980;
	mov.u32 	%r1016, %r994;
	@%p984 bra 	$L__BB2_1002;
	sub.f32 	%f6944, %f3923, %f3924;
	add.f32 	%f6945, %f3921, %f3921;
	add.f32 	%f3925, %f1, %f6944;
	fma.rn.f32 	%f3926, %f6945, %f3922, %f2;
	mul.f32 	%f3927, %f3925, %f3925;
	mul.f32 	%f3928, %f3926, %f3926;
	add.f32 	%f6946, %f3927, %f3928;
	setp.gt.f32 	%p985, %f6946, 0f40800000;
	mov.b32 	%r995, 981;
	mov.u32 	%r1016, %r995;
	@%p985 bra 	$L__BB2_1002;
	sub.f32 	%f6947, %f3927, %f3928;
	add.f32 	%f6948, %f3925, %f3925;
	add.f32 	%f3929, %f1, %f6947;
	fma.rn.f32 	%f3930, %f6948, %f3926, %f2;
	mul.f32 	%f3931, %f3929, %f3929;
	mul.f32 	%f3932, %f3930, %f3930;
	add.f32 	%f6949, %f3931, %f3932;
	setp.gt.f32 	%p986, %f6949, 0f40800000;
	mov.b32 	%r996, 982;
	mov.u32 	%r1016, %r996;
	@%p986 bra 	$L__BB2_1002;
	sub.f32 	%f6950, %f3931, %f3932;
	add.f32 	%f6951, %f3929, %f3929;
	add.f32 	%f3933, %f1, %f6950;
	fma.rn.f32 	%f3934, %f6951, %f3930, %f2;
	mul.f32 	%f3935, %f3933, %f3933;
	mul.f32 	%f3936, %f3934, %f3934;
	add.f32 	%f6952, %f3935, %f3936;
	setp.gt.f32 	%p987, %f6952, 0f40800000;
	mov.b32 	%r997, 983;
	mov.u32 	%r1016, %r997;
	@%p987 bra 	$L__BB2_1002;
	sub.f32 	%f6953, %f3935, %f3936;
	add.f32 	%f6954, %f3933, %f3933;
	add.f32 	%f3937, %f1, %f6953;
	fma.rn.f32 	%f3938, %f6954, %f3934, %f2;
	mul.f32 	%f3939, %f3937, %f3937;
	mul.f32 	%f3940, %f3938, %f3938;
	add.f32 	%f6955, %f3939, %f3940;
	setp.gt.f32 	%p988, %f6955, 0f40800000;
	mov.b32 	%r998, 984;
	mov.u32 	%r1016, %r998;
	@%p988 bra 	$L__BB2_1002;
	sub.f32 	%f6956, %f3939, %f3940;
	add.f32 	%f6957, %f3937, %f3937;
	add.f32 	%f3941, %f1, %f6956;
	fma.rn.f32 	%f3942, %f6957, %f3938, %f2;
	mul.f32 	%f3943, %f3941, %f3941;
	mul.f32 	%f3944, %f3942, %f3942;
	add.f32 	%f6958, %f3943, %f3944;
	setp.gt.f32 	%p989, %f6958, 0f40800000;
	mov.b32 	%r999, 985;
	mov.u32 	%r1016, %r999;
	@%p989 bra 	$L__BB2_1002;
	sub.f32 	%f6959, %f3943, %f3944;
	add.f32 	%f6960, %f3941, %f3941;
	add.f32 	%f3945, %f1, %f6959;
	fma.rn.f32 	%f3946, %f6960, %f3942, %f2;
	mul.f32 	%f3947, %f3945, %f3945;
	mul.f32 	%f3948, %f3946, %f3946;
	add.f32 	%f6961, %f3947, %f3948;
	setp.gt.f32 	%p990, %f6961, 0f40800000;
	mov.b32 	%r1000, 986;
	mov.u32 	%r1016, %r1000;
	@%p990 bra 	$L__BB2_1002;
	sub.f32 	%f6962, %f3947, %f3948;
	add.f32 	%f6963, %f3945, %f3945;
	add.f32 	%f3949, %f1, %f6962;
	fma.rn.f32 	%f3950, %f6963, %f3946, %f2;
	mul.f32 	%f3951, %f3949, %f3949;
	mul.f32 	%f3952, %f3950, %f3950;
	add.f32 	%f6964, %f3951, %f3952;
	setp.gt.f32 	%p991, %f6964, 0f40800000;
	mov.b32 	%r1001, 987;
	mov.u32 	%r1016, %r1001;
	@%p991 bra 	$L__BB2_1002;
	sub.f32 	%f6965, %f3951, %f3952;
	add.f32 	%f6966, %f3949, %f3949;
	add.f32 	%f3953, %f1, %f6965;
	fma.rn.f32 	%f3954, %f6966, %f3950, %f2;
	mul.f32 	%f3955, %f3953, %f3953;
	mul.f32 	%f3956, %f3954, %f3954;
	add.f32 	%f6967, %f3955, %f3956;
	setp.gt.f32 	%p992, %f6967, 0f40800000;
	mov.b32 	%r1002, 988;
	mov.u32 	%r1016, %r1002;
	@%p992 bra 	$L__BB2_1002;
	sub.f32 	%f6968, %f3955, %f3956;
	add.f32 	%f6969, %f3953, %f3953;
	add.f32 	%f3957, %f1, %f6968;
	fma.rn.f32 	%f3958, %f6969, %f3954, %f2;
	mul.f32 	%f3959, %f3957, %f3957;
	mul.f32 	%f3960, %f3958, %f3958;
	add.f32 	%f6970, %f3959, %f3960;
	setp.gt.f32 	%p993, %f6970, 0f40800000;
	mov.b32 	%r1003, 989;
	mov.u32 	%r1016, %r1003;
	@%p993 bra 	$L__BB2_1002;
	sub.f32 	%f6971, %f3959, %f3960;
	add.f32 	%f6972, %f3957, %f3957;
	add.f32 	%f3961, %f1, %f6971;
	fma.rn.f32 	%f3962, %f6972, %f3958, %f2;
	mul.f32 	%f3963, %f3961, %f3961;
	mul.f32 	%f3964, %f3962, %f3962;
	add.f32 	%f6973, %f3963, %f3964;
	setp.gt.f32 	%p994, %f6973, 0f40800000;
	mov.b32 	%r1004, 990;
	mov.u32 	%r1016, %r1004;
	@%p994 bra 	$L__BB2_1002;
	sub.f32 	%f6974, %f3963, %f3964;
	add.f32 	%f6975, %f3961, %f3961;
	add.f32 	%f3965, %f1, %f6974;
	fma.rn.f32 	%f3966, %f6975, %f3962, %f2;
	mul.f32 	%f3967, %f3965, %f3965;
	mul.f32 	%f3968, %f3966, %f3966;
	add.f32 	%f6976, %f3967, %f3968;
	setp.gt.f32 	%p995, %f6976, 0f40800000;
	mov.b32 	%r1005, 991;
	mov.u32 	%r1016, %r1005;
	@%p995 bra 	$L__BB2_1002;
	sub.f32 	%f6977, %f3967, %f3968;
	add.f32 	%f6978, %f3965, %f3965;
	add.f32 	%f3969, %f1, %f6977;
	fma.rn.f32 	%f3970, %f6978, %f3966, %f2;
	mul.f32 	%f3971, %f3969, %f3969;
	mul.f32 	%f3972, %f3970, %f3970;
	add.f32 	%f6979, %f3971, %f3972;
	setp.gt.f32 	%p996, %f6979, 0f40800000;
	mov.b32 	%r1006, 992;
	mov.u32 	%r1016, %r1006;
	@%p996 bra 	$L__BB2_1002;
	sub.f32 	%f6980, %f3971, %f3972;
	add.f32 	%f6981, %f3969, %f3969;
	add.f32 	%f3973, %f1, %f6980;
	fma.rn.f32 	%f3974, %f6981, %f3970, %f2;
	mul.f32 	%f3975, %f3973, %f3973;
	mul.f32 	%f3976, %f3974, %f3974;
	add.f32 	%f6982, %f3975, %f3976;
	setp.gt.f32 	%p997, %f6982, 0f40800000;
	mov.b32 	%r1007, 993;
	mov.u32 	%r1016, %r1007;
	@%p997 bra 	$L__BB2_1002;
	sub.f32 	%f6983, %f3975, %f3976;
	add.f32 	%f6984, %f3973, %f3973;
	add.f32 	%f3977, %f1, %f6983;
	fma.rn.f32 	%f3978, %f6984, %f3974, %f2;
	mul.f32 	%f3979, %f3977, %f3977;
	mul.f32 	%f3980, %f3978, %f3978;
	add.f32 	%f6985, %f3979, %f3980;
	setp.gt.f32 	%p998, %f6985, 0f40800000;
	mov.b32 	%r1008, 994;
	mov.u32 	%r1016, %r1008;
	@%p998 bra 	$L__BB2_1002;
	sub.f32 	%f6986, %f3979, %f3980;
	add.f32 	%f6987, %f3977, %f3977;
	add.f32 	%f3981, %f1, %f6986;
	fma.rn.f32 	%f3982, %f6987, %f3978, %f2;
	mul.f32 	%f3983, %f3981, %f3981;
	mul.f32 	%f3984, %f3982, %f3982;
	add.f32 	%f6988, %f3983, %f3984;
	setp.gt.f32 	%p999, %f6988, 0f40800000;
	mov.b32 	%r1009, 995;
	mov.u32 	%r1016, %r1009;
	@%p999 bra 	$L__BB2_1002;
	sub.f32 	%f6989, %f3983, %f3984;
	add.f32 	%f6990, %f3981, %f3981;
	add.f32 	%f3985, %f1, %f6989;
	fma.rn.f32 	%f3986, %f6990, %f3982, %f2;
	mul.f32 	%f3987, %f3985, %f3985;
	mul.f32 	%f3988, %f3986, %f3986;
	add.f32 	%f6991, %f3987, %f3988;
	setp.gt.f32 	%p1000, %f6991, 0f40800000;
	mov.b32 	%r1010, 996;
	mov.u32 	%r1016, %r1010;
	@%p1000 bra 	$L__BB2_1002;
	sub.f32 	%f6992, %f3987, %f3988;
	add.f32 	%f6993, %f3985, %f3985;
	add.f32 	%f3989, %f1, %f6992;
	fma.rn.f32 	%f3990, %f6993, %f3986, %f2;
	mul.f32 	%f3991, %f3989, %f3989;
	mul.f32 	%f3992, %f3990, %f3990;
	add.f32 	%f6994, %f3991, %f3992;
	setp.gt.f32 	%p1001, %f6994, 0f40800000;
	mov.b32 	%r1011, 997;
	mov.u32 	%r1016, %r1011;
	@%p1001 bra 	$L__BB2_1002;
	sub.f32 	%f6995, %f3991, %f3992;
	add.f32 	%f6996, %f3989, %f3989;
	add.f32 	%f3993, %f1, %f6995;
	fma.rn.f32 	%f3994, %f6996, %f3990, %f2;
	mul.f32 	%f3995, %f3993, %f3993;
	mul.f32 	%f3996, %f3994, %f3994;
	add.f32 	%f6997, %f3995, %f3996;
	setp.gt.f32 	%p1002, %f6997, 0f40800000;
	mov.b32 	%r1012, 998;
	mov.u32 	%r1016, %r1012;
	@%p1002 bra 	$L__BB2_1002;
	sub.f32 	%f6998, %f3995, %f3996;
	add.f32 	%f6999, %f3993, %f3993;
	add.f32 	%f7000, %f1, %f6998;
	fma.rn.f32 	%f7001, %f6999, %f3994, %f2;
	mul.f32 	%f7002, %f7001, %f7001;
	fma.rn.f32 	%f7003, %f7000, %f7000, %f7002;
	setp.gt.f32 	%p1003, %f7003, 0f40800000;
	mov.b32 	%r1013, 999;
	mov.u32 	%r1016, %r1013;
	@%p1003 bra 	$L__BB2_1002;
	mov.b32 	%r1014, 1000;
	mov.u32 	%r1016, %r1014;
$L__BB2_1002:
	mad.lo.s32 	%r1015, %r4, %r13, %r1;
	cvta.to.global.u64 	%rd2, %rd1;
	mul.wide.s32 	%rd3, %r1015, 4;
	add.s64 	%rd4, %rd2, %rd3;
	st.global.u32 	[%rd4], %r1016;
$L__BB2_1003:
	ret;

}
	// .globl	_Z12mandelKernelILi10000EEvPiiiffff
.visible .entry _Z12mandelKernelILi10000EEvPiiiffff(
	.param .u64 .ptr .align 1 _Z12mandelKernelILi10000EEvPiiiffff_param_0,
	.param .u32 _Z12mandelKernelILi10000EEvPiiiffff_param_1,
	.param .u32 _Z12mandelKernelILi10000EEvPiiiffff_param_2,
	.param .f32 _Z12mandelKernelILi10000EEvPiiiffff_param_3,
	.param .f32 _Z12mandelKernelILi10000EEvPiiiffff_param_4,
	.param .f32 _Z12mandelKernelILi10000EEvPiiiffff_param_5,
	.param .f32 _Z12mandelKernelILi10000EEvPiiiffff_param_6
)
{
	.reg .pred 	%p<21>;
	.reg .b32 	%r<36>;
	.reg .b32 	%f<125>;
	.reg .b64 	%rd<5>;

	ld.param.u64 	%rd1, [_Z12mandelKernelILi10000EEvPiiiffff_param_0];
	ld.param.u32 	%r21, [_Z12mandelKernelILi10000EEvPiiiffff_param_1];
	ld.param.u32 	%r22, [_Z12mandelKernelILi10000EEvPiiiffff_param_2];
	ld.param.f32 	%f69, [_Z12mandelKernelILi10000EEvPiiiffff_param_3];
	ld.param.f32 	%f70, [_Z12mandelKernelILi10000EEvPiiiffff_param_4];
	ld.param.f32 	%f71, [_Z12mandelKernelILi10000EEvPiiiffff_param_5];
	ld.param.f32 	%f72, [_Z12mandelKernelILi10000EEvPiiiffff_param_6];
	mov.u32 	%r24, %ctaid.x;
	mov.u32 	%r25, %ntid.x;
	mov.u32 	%r26, %tid.x;
	mad.lo.s32 	%r1, %r24, %r25, %r26;
	mov.u32 	%r27, %ctaid.y;
	mov.u32 	%r28, %ntid.y;
	mov.u32 	%r29, %tid.y;
	mad.lo.s32 	%r30, %r27, %r28, %r29;
	setp.ge.s32 	%p1, %r1, %r21;
	setp.ge.s32 	%p2, %r30, %r22;
	or.pred  	%p3, %p1, %p2;
	@%p3 bra 	$L__BB3_35;
	cvt.rn.f32.s32 	%f73, %r1;
	fma.rn.f32 	%f1, %f71, %f73, %f69;
	cvt.rn.f32.u32 	%f74, %r30;
	fma.rn.f32 	%f2, %f72, %f74, %f70;
	mov.b32 	%r3, 0;
	mov.f32 	%f123, %f2;
	mov.f32 	%f124, %f1;
$L__BB3_2:
	.pragma "nounroll";
	mul.f32 	%f5, %f124, %f124;
	mul.f32 	%f6, %f123, %f123;
	add.f32 	%f75, %f5, %f6;
	setp.gt.f32 	%p4, %f75, 0f40800000;
	mov.u32 	%r35, %r3;
	@%p4 bra 	$L__BB3_34;
	sub.f32 	%f76, %f5, %f6;
	add.f32 	%f77, %f124, %f124;
	add.f32 	%f7, %f1, %f76;
	fma.rn.f32 	%f8, %f77, %f123, %f2;
	mul.f32 	%f9, %f7, %f7;
	mul.f32 	%f10, %f8, %f8;
	add.f32 	%f78, %f9, %f10;
	setp.gt.f32 	%p5, %f78, 0f40800000;
	@%p5 bra 	$L__BB3_33;
	sub.f32 	%f79, %f9, %f10;
	add.f32 	%f80, %f7, %f7;
	add.f32 	%f11, %f1, %f79;
	fma.rn.f32 	%f12, %f80, %f8, %f2;
	mul.f32 	%f13, %f11, %f11;
	mul.f32 	%f14, %f12, %f12;
	add.f32 	%f81, %f13, %f14;
	setp.gt.f32 	%p6, %f81, 0f40800000;
	@%p6 bra 	$L__BB3_32;
	sub.f32 	%f82, %f13, %f14;
	add.f32 	%f83, %f11, %f11;
	add.f32 	%f15, %f1, %f82;
	fma.rn.f32 	%f16, %f83, %f12, %f2;
	mul.f32 	%f17, %f15, %f15;
	mul.f32 	%f18, %f16, %f16;
	add.f32 	%f84, %f17, %f18;
	setp.gt.f32 	%p7, %f84, 0f40800000;
	@%p7 bra 	$L__BB3_31;
	sub.f32 	%f85, %f17, %f18;
	add.f32 	%f86, %f15, %f15;
	add.f32 	%f19, %f1, %f85;
	fma.rn.f32 	%f20, %f86, %f16, %f2;
	mul.f32 	%f21, %f19, %f19;
	mul.f32 	%f22, %f20, %f20;
	add.f32 	%f87, %f21, %f22;
	setp.gt.f32 	%p8, %f87, 0f40800000;
	@%p8 bra 	$L__BB3_30;
	sub.f32 	%f88, %f21, %f22;
	add.f32 	%f89, %f19, %f19;
	add.f32 	%f23, %f1, %f88;
	fma.rn.f32 	%f24, %f89, %f20, %f2;
	mul.f32 	%f25, %f23, %f23;
	mul.f32 	%f26, %f24, %f24;
	add.f32 	%f90, %f25, %f26;
	setp.gt.f32 	%p9, %f90, 0f40800000;
	@%p9 bra 	$L__BB3_29;
	sub.f32 	%f91, %f25, %f26;
	add.f32 	%f92, %f23, %f23;
	add.f32 	%f27, %f1, %f91;
	fma.rn.f32 	%f28, %f92, %f24, %f2;
	mul.f32 	%f29, %f27, %f27;
	mul.f32 	%f30, %f28, %f28;
	add.f32 	%f93, %f29, %f30;
	setp.gt.f32 	%p10, %f93, 0f40800000;
	@%p10 bra 	$L__BB3_28;
	sub.f32 	%f94, %f29, %f30;
	add.f32 	%f95, %f27, %f27;
	add.f32 	%f31, %f1, %f94;
	fma.rn.f32 	%f32, %f95, %f28, %f2;
	mul.f32 	%f33, %f31, %f31;
	mul.f32 	%f34, %f32, %f32;
	add.f32 	%f96, %f33, %f34;
	setp.gt.f32 	%p11, %f96, 0f40800000;
	@%p11 bra 	$L__BB3_27;
	sub.f32 	%f97, %f33, %f34;
	add.f32 	%f98, %f31, %f31;
	add.f32 	%f35, %f1, %f97;
	fma.rn.f32 	%f36, %f98, %f32, %f2;
	mul.f32 	%f37, %f35, %f35;
	mul.f32 	%f38, %f36, %f36;
	add.f32 	%f99, %f37, %f38;
	setp.gt.f32 	%p12, %f99, 0f40800000;
	@%p12 bra 	$L__BB3_26;
	sub.f32 	%f100, %f37, %f38;
	add.f32 	%f101, %f35, %f35;
	add.f32 	%f39, %f1, %f100;
	fma.rn.f32 	%f40, %f101, %f36, %f2;
	mul.f32 	%f41, %f39, %f39;
	mul.f32 	%f42, %f40, %f40;
	add.f32 	%f102, %f41, %f42;
	setp.gt.f32 	%p13, %f102, 0f40800000;
	@%p13 bra 	$L__BB3_25;
	sub.f32 	%f103, %f41, %f42;
	add.f32 	%f104, %f39, %f39;
	add.f32 	%f43, %f1, %f103;
	fma.rn.f32 	%f44, %f104, %f40, %f2;
	mul.f32 	%f45, %f43, %f43;
	mul.f32 	%f46, %f44, %f44;
	add.f32 	%f105, %f45, %f46;
	setp.gt.f32 	%p14, %f105, 0f40800000;
	@%p14 bra 	$L__BB3_24;
	sub.f32 	%f106, %f45, %f46;
	add.f32 	%f107, %f43, %f43;
	add.f32 	%f47, %f1, %f106;
	fma.rn.f32 	%f48, %f107, %f44, %f2;
	mul.f32 	%f49, %f47, %f47;
	mul.f32 	%f50, %f48, %f48;
	add.f32 	%f108, %f49, %f50;
	setp.gt.f32 	%p15, %f108, 0f40800000;
	@%p15 bra 	$L__BB3_23;
	sub.f32 	%f109, %f49, %f50;
	add.f32 	%f110, %f47, %f47;
	add.f32 	%f51, %f1, %f109;
	fma.rn.f32 	%f52, %f110, %f48, %f2;
	mul.f32 	%f53, %f51, %f51;
	mul.f32 	%f54, %f52, %f52;
	add.f32 	%f111, %f53, %f54;
	setp.gt.f32 	%p16, %f111, 0f40800000;
	@%p16 bra 	$L__BB3_22;
	sub.f32 	%f112, %f53, %f54;
	add.f32 	%f113, %f51, %f51;
	add.f32 	%f55, %f1, %f112;
	fma.rn.f32 	%f56, %f113, %f52, %f2;
	mul.f32 	%f57, %f55, %f55;
	mul.f32 	%f58, %f56, %f56;
	add.f32 	%f114, %f57, %f58;
	setp.gt.f32 	%p17, %f114, 0f40800000;
	@%p17 bra 	$L__BB3_21;
	sub.f32 	%f115, %f57, %f58;
	add.f32 	%f116, %f55, %f55;
	add.f32 	%f59, %f1, %f115;
	fma.rn.f32 	%f60, %f116, %f56, %f2;
	mul.f32 	%f61, %f59, %f59;
	mul.f32 	%f62, %f60, %f60;
	add.f32 	%f117, %f61, %f62;
	setp.gt.f32 	%p18, %f117, 0f40800000;
	@%p18 bra 	$L__BB3_20;
	sub.f32 	%f118, %f61, %f62;
	add.f32 	%f119, %f59, %f59;
	add.f32 	%f63, %f1, %f118;
	fma.rn.f32 	%f64, %f119, %f60, %f2;
	mul.f32 	%f65, %f63, %f63;
	mul.f32 	%f66, %f64, %f64;
	add.f32 	%f120, %f65, %f66;
	setp.gt.f32 	%p19, %f120, 0f40800000;
	@%p19 bra 	$L__BB3_19;
	sub.f32 	%f121, %f65, %f66;
	add.f32 	%f122, %f63, %f63;
	add.f32 	%f124, %f1, %f121;
	fma.rn.f32 	%f123, %f122, %f64, %f2;
	add.s32 	%r3, %r3, 16;
	setp.eq.s32 	%p20, %r3, 10000;
	mov.b32 	%r35, 10000;
	@%p20 bra 	$L__BB3_34;
	bra.uni 	$L__BB3_2;
$L__BB3_19:
	add.s32 	%r35, %r3, 15;
	bra.uni 	$L__BB3_34;
$L__BB3_20:
	add.s32 	%r35, %r3, 14;
	bra.uni 	$L__BB3_34;
$L__BB3_21:
	add.s32 	%r35, %r3, 13;
	bra.uni 	$L__BB3_34;
$L__BB3_22:
	add.s32 	%r35, %r3, 12;
	bra.uni 	$L__BB3_34;
$L__BB3_23:
	add.s32 	%r35, %r3, 11;
	bra.uni 	$L__BB3_34;
$L__BB3_24:
	add.s32 	%r35, %r3, 10;
	bra.uni 	$L__BB3_34;
$L__BB3_25:
	add.s32 	%r35, %r3, 9;
	bra.uni 	$L__BB3_34;
$L__BB3_26:
	add.s32 	%r35, %r3, 8;
	bra.uni 	$L__BB3_34;
$L__BB3_27:
	add.s32 	%r35, %r3, 7;
	bra.uni 	$L__BB3_34;
$L__BB3_28:
	add.s32 	%r35, %r3, 6;
	bra.uni 	$L__BB3_34;
$L__BB3_29:
	add.s32 	%r35, %r3, 5;
	bra.uni 	$L__BB3_34;
$L__BB3_30:
	add.s32 	%r35, %r3, 4;
	bra.uni 	$L__BB3_34;
$L__BB3_31:
	add.s32 	%r35, %r3, 3;
	bra.uni 	$L__BB3_34;
$L__BB3_32:
	add.s32 	%r35, %r3, 2;
	bra.uni 	$L__BB3_34;
$L__BB3_33:
	add.s32 	%r35, %r3, 1;
$L__BB3_34:
	mad.lo.s32 	%r33, %r21, %r30, %r1;
	cvta.to.global.u64 	%rd2, %rd1;
	mul.wide.s32 	%rd3, %r33, 4;
	add.s64 	%rd4, %rd2, %rd3;
	st.global.u32 	[%rd4], %r35;
$L__BB3_35:
	ret;

}
	// .globl	_Z12mandelKernelILi100000EEvPiiiffff
.visible .entry _Z12mandelKernelILi100000EEvPiiiffff(
	.param .u64 .ptr .align 1 _Z12mandelKernelILi100000EEvPiiiffff_param_0,
	.param .u32 _Z12mandelKernelILi100000EEvPiiiffff_param_1,
	.param .u32 _Z12mandelKernelILi100000EEvPiiiffff_param_2,
	.param .f32 _Z12mandelKernelILi100000EEvPiiiffff_param_3,
	.param .f32 _Z12mandelKernelILi100000EEvPiiiffff_param_4,
	.param .f32 _Z12mandelKernelILi100000EEvPiiiffff_param_5,
	.param .f32 _Z12mandelKernelILi100000EEvPiiiffff_param_6
)
{
	.reg .pred 	%p<37>;
	.reg .b32 	%r<52>;
	.reg .b32 	%f<237>;
	.reg .b64 	%rd<5>;

	ld.param.u64 	%rd1, [_Z12mandelKernelILi100000EEvPiiiffff_param_0];
	ld.param.u32 	%r37, [_Z12mandelKernelILi100000EEvPiiiffff_param_1];
	ld.param.u32 	%r38, [_Z12mandelKernelILi100000EEvPiiiffff_param_2];
	ld.param.f32 	%f133, [_Z12mandelKernelILi100000EEvPiiiffff_param_3];
	ld.param.f32 	%f134, [_Z12mandelKernelILi100000EEvPiiiffff_param_4];
	ld.param.f32 	%f135, [_Z12mandelKernelILi100000EEvPiiiffff_param_5];
	ld.param.f32 	%f136, [_Z12mandelKernelILi100000EEvPiiiffff_param_6];
	mov.u32 	%r40, %ctaid.x;
	mov.u32 	%r41, %ntid.x;
	mov.u32 	%r42, %tid.x;
	mad.lo.s32 	%r1, %r40, %r41, %r42;
	mov.u32 	%r43, %ctaid.y;
	mov.u32 	%r44, %ntid.y;
	mov.u32 	%r45, %tid.y;
	mad.lo.s32 	%r46, %r43, %r44, %r45;
	setp.ge.s32 	%p1, %r1, %r37;
	setp.ge.s32 	%p2, %r46, %r38;
	or.pred  	%p3, %p1, %p2;
	@%p3 bra 	$L__BB4_67;
	cvt.rn.f32.s32 	%f137, %r1;
	fma.rn.f32 	%f1, %f135, %f137, %f133;
	cvt.rn.f32.u32 	%f138, %r46;
	fma.rn.f32 	%f2, %f136, %f138, %f134;
	mov.b32 	%r3, 0;
	mov.f32 	%f235, %f2;
	mov.f32 	%f236, %f1;
$L__BB4_2:
	.pragma "nounroll";
	mul.f32 	%f5, %f236, %f236;
	mul.f32 	%f6, %f235, %f235;
	add.f32 	%f139, %f5, %f6;
	setp.gt.f32 	%p4, %f139, 0f40800000;
	mov.u32 	%r51, %r3;
	@%p4 bra 	$L__BB4_66;
	sub.f32 	%f140, %f5, %f6;
	add.f32 	%f141, %f236, %f236;
	add.f32 	%f7, %f1, %f140;
	fma.rn.f32 	%f8, %f141, %f235, %f2;
	mul.f32 	%f9, %f7, %f7;
	mul.f32 	%f10, %f8, %f8;
	add.f32 	%f142, %f9, %f10;
	setp.gt.f32 	%p5, %f142, 0f40800000;
	@%p5 bra 	$L__BB4_65;
	sub.f32 	%f143, %f9, %f10;
	add.f32 	%f144, %f7, %f7;
	add.f32 	%f11, %f1, %f143;
	fma.rn.f32 	%f12, %f144, %f8, %f2;
	mul.f32 	%f13, %f11, %f11;
	mul.f32 	%f14, %f12, %f12;
	add.f32 	%f145, %f13, %f14;
	setp.gt.f32 	%p6, %f145, 0f40800000;
	@%p6 bra 	$L__BB4_64;
	sub.f32 	%f146, %f13, %f14;
	add.f32 	%f147, %f11, %f11;
	add.f32 	%f15, %f1, %f146;
	fma.rn.f32 	%f16, %f147, %f12, %f2;
	mul.f32 	%f17, %f15, %f15;
	mul.f32 	%f18, %f16, %f16;
	add.f32 	%f148, %f17, %f18;
	setp.gt.f32 	%p7, %f148, 0f40800000;
	@%p7 bra 	$L__BB4_63;
	sub.f32 	%f149, %f17, %f18;
	add.f32 	%f150, %f15, %f15;
	add.f32 	%f19, %f1, %f149;
	fma.rn.f32 	%f20, %f150, %f16, %f2;
	mul.f32 	%f21, %f19, %f19;
	mul.f32 	%f22, %f20, %f20;
	add.f32 	%f151, %f21, %f22;
	setp.gt.f32 	%p8, %f151, 0f40800000;
	@%p8 bra 	$L__BB4_62;
	sub.f32 	%f152, %f21, %f22;
	add.f32 	%f153, %f19, %f19;
	add.f32 	%f23, %f1, %f152;
	fma.rn.f32 	%f24, %f153, %f20, %f2;
	mul.f32 	%f25, %f23, %f23;
	mul.f32 	%f26, %f24, %f24;
	add.f32 	%f154, %f25, %f26;
	setp.gt.f32 	%p9, %f154, 0f40800000;
	@%p9 bra 	$L__BB4_61;
	sub.f32 	%f155, %f25, %f26;
	add.f32 	%f156, %f23, %f23;
	add.f32 	%f27, %f1, %f155;
	fma.rn.f32 	%f28, %f156, %f24, %f2;
	mul.f32 	%f29, %f27, %f27;
	mul.f32 	%f30, %f28, %f28;
	add.f32 	%f157, %f29, %f30;
	setp.gt.f32 	%p10, %f157, 0f40800000;
	@%p10 bra 	$L__BB4_60;
	sub.f32 	%f158, %f29, %f30;
	add.f32 	%f159, %f27, %f27;
	add.f32 	%f31, %f1, %f158;
	fma.rn.f32 	%f32, %f159, %f28, %f2;
	mul.f32 	%f33, %f31, %f31;
	mul.f32 	%f34, %f32, %f32;
	add.f32 	%f160, %f33, %f34;
	setp.gt.f32 	%p11, %f160, 0f40800000;
	@%p11 bra 	$L__BB4_59;
	sub.f32 	%f161, %f33, %f34;
	add.f32 	%f162, %f31, %f31;
	add.f32 	%f35, %f1, %f161;
	fma.rn.f32 	%f36, %f162, %f32, %f2;
	mul.f32 	%f37, %f35, %f35;
	mul.f32 	%f38, %f36, %f36;
	add.f32 	%f163, %f37, %f38;
	setp.gt.f32 	%p12, %f163, 0f40800000;
	@%p12 bra 	$L__BB4_58;
	sub.f32 	%f164, %f37, %f38;
	add.f32 	%f165, %f35, %f35;
	add.f32 	%f39, %f1, %f164;
	fma.rn.f32 	%f40, %f165, %f36, %f2;
	mul.f32 	%f41, %f39, %f39;
	mul.f32 	%f42, %f40, %f40;
	add.f32 	%f166, %f41, %f42;
	setp.gt.f32 	%p13, %f166, 0f40800000;
	@%p13 bra 	$L__BB4_57;
	sub.f32 	%f167, %f41, %f42;
	add.f32 	%f168, %f39, %f39;
	add.f32 	%f43, %f1, %f167;
	fma.rn.f32 	%f44, %f168, %f40, %f2;
	mul.f32 	%f45, %f43, %f43;
	mul.f32 	%f46, %f44, %f44;
	add.f32 	%f169, %f45, %f46;
	setp.gt.f32 	%p14, %f169, 0f40800000;
	@%p14 bra 	$L__BB4_56;
	sub.f32 	%f170, %f45, %f46;
	add.f32 	%f171, %f43, %f43;
	add.f32 	%f47, %f1, %f170;
	fma.rn.f32 	%f48, %f171, %f44, %f2;
	mul.f32 	%f49, %f47, %f47;
	mul.f32 	%f50, %f48, %f48;
	add.f32 	%f172, %f49, %f50;
	setp.gt.f32 	%p15, %f172, 0f40800000;
	@%p15 bra 	$L__BB4_55;
	sub.f32 	%f173, %f49, %f50;
	add.f32 	%f174, %f47, %f47;
	add.f32 	%f51, %f1, %f173;
	fma.rn.f32 	%f52, %f174, %f48, %f2;
	mul.f32 	%f53, %f51, %f51;
	mul.f32 	%f54, %f52, %f52;
	add.f32 	%f175, %f53, %f54;
	setp.gt.f32 	%p16, %f175, 0f40800000;
	@%p16 bra 	$L__BB4_54;
	sub.f32 	%f176, %f53, %f54;
	add.f32 	%f177, %f51, %f51;
	add.f32 	%f55, %f1, %f176;
	fma.rn.f32 	%f56, %f177, %f52, %f2;
	mul.f32 	%f57, %f55, %f55;
	mul.f32 	%f58, %f56, %f56;
	add.f32 	%f178, %f57, %f58;
	setp.gt.f32 	%p17, %f178, 0f40800000;
	@%p17 bra 	$L__BB4_53;
	sub.f32 	%f179, %f57, %f58;
	add.f32 	%f180, %f55, %f55;
	add.f32 	%f59, %f1, %f179;
	fma.rn.f32 	%f60, %f180, %f56, %f2;
	mul.f32 	%f61, %f59, %f59;
	mul.f32 	%f62, %f60, %f60;
	add.f32 	%f181, %f61, %f62;
	setp.gt.f32 	%p18, %f181, 0f40800000;
	@%p18 bra 	$L__BB4_52;
	sub.f32 	%f182, %f61, %f62;
	add.f32 	%f183, %f59, %f59;
	add.f32 	%f63, %f1, %f182;
	fma.rn.f32 	%f64, %f183, %f60, %f2;
	mul.f32 	%f65, %f63, %f63;
	mul.f32 	%f66, %f64, %f64;
	add.f32 	%f184, %f65, %f66;
	setp.gt.f32 	%p19, %f184, 0f40800000;
	@%p19 bra 	$L__BB4_51;
	sub.f32 	%f185, %f65, %f66;
	add.f32 	%f186, %f63, %f63;
	add.f32 	%f67, %f1, %f185;
	fma.rn.f32 	%f68, %f186, %f64, %f2;
	mul.f32 	%f69, %f67, %f67;
	mul.f32 	%f70, %f68, %f68;
	add.f32 	%f187, %f69, %f70;
	setp.gt.f32 	%p20, %f187, 0f40800000;
	@%p20 bra 	$L__BB4_50;
	sub.f32 	%f188, %f69, %f70;
	add.f32 	%f189, %f67, %f67;
	add.f32 	%f71, %f1, %f188;
	fma.rn.f32 	%f72, %f189, %f68, %f2;
	mul.f32 	%f73, %f71, %f71;
	mul.f32 	%f74, %f72, %f72;
	add.f32 	%f190, %f73, %f74;
	setp.gt.f32 	%p21, %f190, 0f40800000;
	@%p21 bra 	$L__BB4_49;
	sub.f32 	%f191, %f73, %f74;
	add.f32 	%f192, %f71, %f71;
	add.f32 	%f75, %f1, %f191;
	fma.rn.f32 	%f76, %f192, %f72, %f2;
	mul.f32 	%f77, %f75, %f75;
	mul.f32 	%f78, %f76, %f76;
	add.f32 	%f193, %f77, %f78;
	setp.gt.f32 	%p22, %f193, 0f40800000;
	@%p22 bra 	$L__BB4_48;
	sub.f32 	%f194, %f77, %f78;
	add.f32 	%f195, %f75, %f75;
	add.f32 	%f79, %f1, %f194;
	fma.rn.f32 	%f80, %f195, %f76, %f2;
	mul.f32 	%f81, %f79, %f79;
	mul.f32 	%f82, %f80, %f80;
	add.f32 	%f196, %f81, %f82;
	setp.gt.f32 	%p23, %f196, 0f40800000;
	@%p23 bra 	$L__BB4_47;
	sub.f32 	%f197, %f81, %f82;
	add.f32 	%f198, %f79, %f79;
	add.f32 	%f83, %f1, %f197;
	fma.rn.f32 	%f84, %f198, %f80, %f2;
	mul.f32 	%f85, %f83, %f83;
	mul.f32 	%f86, %f84, %f84;
	add.f32 	%f199, %f85, %f86;
	setp.gt.f32 	%p24, %f199, 0f40800000;
	@%p24 bra 	$L__BB4_46;
	sub.f32 	%f200, %f85, %f86;
	add.f32 	%f201, %f83, %f83;
	add.f32 	%f87, %f1, %f200;
	fma.rn.f32 	%f88, %f201, %f84, %f2;
	mul.f32 	%f89, %f87, %f87;
	mul.f32 	%f90, %f88, %f88;
	add.f32 	%f202, %f89, %f90;
	setp.gt.f32 	%p25, %f202, 0f40800000;
	@%p25 bra 	$L__BB4_45;
	sub.f32 	%f203, %f89, %f90;
	add.f32 	%f204, %f87, %f87;
	add.f32 	%f91, %f1, %f203;
	fma.rn.f32 	%f92, %f204, %f88, %f2;
	mul.f32 	%f93, %f91, %f91;
	mul.f32 	%f94, %f92, %f92;
	add.f32 	%f205, %f93, %f94;
	setp.gt.f32 	%p26, %f205, 0f40800000;
	@%p26 bra 	$L__BB4_44;
	sub.f32 	%f206, %f93, %f94;
	add.f32 	%f207, %f91, %f91;
	add.f32 	%f95, %f1, %f206;
	fma.rn.f32 	%f96, %f207, %f92, %f2;
	mul.f32 	%f97, %f95, %f95;
	mul.f32 	%f98, %f96, %f96;
	add.f32 	%f208, %f97, %f98;
	setp.gt.f32 	%p27, %f208, 0f40800000;
	@%p27 bra 	$L__BB4_43;
	sub.f32 	%f209, %f97, %f98;
	add.f32 	%f210, %f95, %f95;
	add.f32 	%f99, %f1, %f209;
	fma.rn.f32 	%f100, %f210, %f96, %f2;
	mul.f32 	%f101, %f99, %f99;
	mul.f32 	%f102, %f100, %f100;
	add.f32 	%f211, %f101, %f102;
	setp.gt.f32 	%p28, %f211, 0f40800000;
	@%p28 bra 	$L__BB4_42;
	sub.f32 	%f212, %f101, %f102;
	add.f32 	%f213, %f99, %f99;
	add.f32 	%f103, %f1, %f212;
	fma.rn.f32 	%f104, %f213, %f100, %f2;
	mul.f32 	%f105, %f103, %f103;
	mul.f32 	%f106, %f104, %f104;
	add.f32 	%f214, %f105, %f106;
	setp.gt.f32 	%p29, %f214, 0f40800000;
	@%p29 bra 	$L__BB4_41;
	sub.f32 	%f215, %f105, %f106;
	add.f32 	%f216, %f103, %f103;
	add.f32 	%f107, %f1, %f215;
	fma.rn.f32 	%f108, %f216, %f104, %f2;
	mul.f32 	%f109, %f107, %f107;
	mul.f32 	%f110, %f108, %f108;
	add.f32 	%f217, %f109, %f110;
	setp.gt.f32 	%p30, %f217, 0f40800000;
	@%p30 bra 	$L__BB4_40;
	sub.f32 	%f218, %f109, %f110;
	add.f32 	%f219, %f107, %f107;
	add.f32 	%f111, %f1, %f218;
	fma.rn.f32 	%f112, %f219, %f108, %f2;
	mul.f32 	%f113, %f111, %f111;
	mul.f32 	%f114, %f112, %f112;
	add.f32 	%f220, %f113, %f114;
	setp.gt.f32 	%p31, %f220, 0f40800000;
	@%p31 bra 	$L__BB4_39;
	sub.f32 	%f221, %f113, %f114;
	add.f32 	%f222, %f111, %f111;
	add.f32 	%f115, %f1, %f221;
	fma.rn.f32 	%f116, %f222, %f112, %f2;
	mul.f32 	%f117, %f115, %f115;
	mul.f32 	%f118, %f116, %f116;
	add.f32 	%f223, %f117, %f118;
	setp.gt.f32 	%p32, %f223, 0f40800000;
	@%p32 bra 	$L__BB4_38;
	sub.f32 	%f224, %f117, %f118;
	add.f32 	%f225, %f115, %f115;
	add.f32 	%f119, %f1, %f224;
	fma.rn.f32 	%f120, %f225, %f116, %f2;
	mul.f32 	%f121, %f119, %f119;
	mul.f32 	%f122, %f120, %f120;
	add.f32 	%f226, %f121, %f122;
	setp.gt.f32 	%p33, %f226, 0f40800000;
	@%p33 bra 	$L__BB4_37;
	sub.f32 	%f227, %f121, %f122;
	add.f32 	%f228, %f119, %f119;
	add.f32 	%f123, %f1, %f227;
	fma.rn.f32 	%f124, %f228, %f120, %f2;
	mul.f32 	%f125, %f123, %f123;
	mul.f32 	%f126, %f124, %f124;
	add.f32 	%f229, %f125, %f126;
	setp.gt.f32 	%p34, %f229, 0f40800000;
	@%p34 bra 	$L__BB4_36;
	sub.f32 	%f230, %f125, %f126;
	add.f32 	%f231, %f123, %f123;
	add.f32 	%f127, %f1, %f230;
	fma.rn.f32 	%f128, %f231, %f124, %f2;
	mul.f32 	%f129, %f127, %f127;
	mul.f32 	%f130, %f128, %f128;
	add.f32 	%f232, %f129, %f130;
	setp.gt.f32 	%p35, %f232, 0f40800000;
	@%p35 bra 	$L__BB4_35;
	sub.f32 	%f233, %f129, %f130;
	add.f32 	%f234, %f127, %f127;
	add.f32 	%f236, %f1, %f233;
	fma.rn.f32 	%f235, %f234, %f128, %f2;
	add.s32 	%r3, %r3, 32;
	setp.eq.s32 	%p36, %r3, 100000;
	mov.b32 	%r51, 100000;
	@%p36 bra 	$L__BB4_66;
	bra.uni 	$L__BB4_2;
$L__BB4_35:
	add.s32 	%r51, %r3, 31;
	bra.uni 	$L__BB4_66;
$L__BB4_36:
	add.s32 	%r51, %r3, 30;
	bra.uni 	$L__BB4_66;
$L__BB4_37:
	add.s32 	%r51, %r3, 29;
	bra.uni 	$L__BB4_66;
$L__BB4_38:
	add.s32 	%r51, %r3, 28;
	bra.uni 	$L__BB4_66;
$L__BB4_39:
	add.s32 	%r51, %r3, 27;
	bra.uni 	$L__BB4_66;
$L__BB4_40:
	add.s32 	%r51, %r3, 26;
	bra.uni 	$L__BB4_66;
$L__BB4_41:
	add.s32 	%r51, %r3, 25;
	bra.uni 	$L__BB4_66;
$L__BB4_42:
	add.s32 	%r51, %r3, 24;
	bra.uni 	$L__BB4_66;
$L__BB4_43:
	add.s32 	%r51, %r3, 23;
	bra.uni 	$L__BB4_66;
$L__BB4_44:
	add.s32 	%r51, %r3, 22;
	bra.uni 	$L__BB4_66;
$L__BB4_45:
	add.s32 	%r51, %r3, 21;
	bra.uni 	$L__BB4_66;
$L__BB4_46:
	add.s32 	%r51, %r3, 20;
	bra.uni 	$L__BB4_66;
$L__BB4_47:
	add.s32 	%r51, %r3, 19;
	bra.uni 	$L__BB4_66;
$L__BB4_48:
	add.s32 	%r51, %r3, 18;
	bra.uni 	$L__BB4_66;
$L__BB4_49:
	add.s32 	%r51, %r3, 17;
	bra.uni 	$L__BB4_66;
$L__BB4_50:
	add.s32 	%r51, %r3, 16;
	bra.uni 	$L__BB4_66;
$L__BB4_51:
	add.s32 	%r51, %r3, 15;
	bra.uni 	$L__BB4_66;
$L__BB4_52:
	add.s32 	%r51, %r3, 14;
	bra.uni 	$L__BB4_66;
$L__BB4_53:
	add.s32 	%r51, %r3, 13;
	bra.uni 	$L__BB4_66;
$L__BB4_54:
	add.s32 	%r51, %r3, 12;
	bra.uni 	$L__BB4_66;
$L__BB4_55:
	add.s32 	%r51, %r3, 11;
	bra.uni 	$L__BB4_66;
$L__BB4_56:
	add.s32 	%r51, %r3, 10;
	bra.uni 	$L__BB4_66;
$L__BB4_57:
	add.s32 	%r51, %r3, 9;
	bra.uni 	$L__BB4_66;
$L__BB4_58:
	add.s32 	%r51, %r3, 8;
	bra.uni 	$L__BB4_66;
$L__BB4_59:
	add.s32 	%r51, %r3, 7;
	bra.uni 	$L__BB4_66;
$L__BB4_60:
	add.s32 	%r51, %r3, 6;
	bra.uni 	$L__BB4_66;
$L__BB4_61:
	add.s32 	%r51, %r3, 5;
	bra.uni 	$L__BB4_66;
$L__BB4_62:
	add.s32 	%r51, %r3, 4;
	bra.uni 	$L__BB4_66;
$L__BB4_63:
	add.s32 	%r51, %r3, 3;
	bra.uni 	$L__BB4_66;
$L__BB4_64:
	add.s32 	%r51, %r3, 2;
	bra.uni 	$L__BB4_66;
$L__BB4_65:
	add.s32 	%r51, %r3, 1;
$L__BB4_66:
	mad.lo.s32 	%r49, %r37, %r46, %r1;
	cvta.to.global.u64 	%rd2, %rd1;
	mul.wide.s32 	%rd3, %r49, 4;
	add.s64 	%rd4, %rd2, %rd3;
	st.global.u32 	[%rd4], %r51;
$L__BB4_67:
	ret;

}


// ===== COMPILED SASS (sm_100) =====

	.target	sm_100

	.elftype	@"ET_EXEC"


//--------------------- .note.nv.tkinfo           --------------------------
	.section	.note.nv.tkinfo,"",@"SHT_NOTE"
	.sectionflags	@"SHF_NOTE_NV_TKINFO"
	.tkinfo
        /*0018*/ 	.word	0x00000002
        /*0030*/ 	.string	""
        /*0030*/ 	.string	"ptxas"
        /*0030*/ 	.string	"Cuda compilation tools, release 13.0, V13.0.88"
        /*0030*/ 	.string	"Build cuda_13.0.r13.0/compiler.36424714_0"
        /*0030*/ 	.string	"-arch sm_100 -m 64 "



//--------------------- .note.nv.cuinfo           --------------------------
	.section	.note.nv.cuinfo,"",@"SHT_NOTE"
	.sectionflags	@"SHF_NOTE_NV_CUINFO"
        /*0018*/ 	.short	0x0002
        /*001a*/ 	.short	0x0064
        /*001c*/ 	.short	0x0082
	.zero		2


//--------------------- .nv.info                  --------------------------
	.section	.nv.info,"",@"SHT_CUDA_INFO"
	.align	4


	//----- nvinfo : EIATTR_REGCOUNT
	.align		4
        /*0000*/ 	.byte	0x04, 0x2f
        /*0002*/ 	.short	(.L_1 - .L_0)
	.align		4
.L_0:
        /*0004*/ 	.word	index@(_Z19mandelKernelDynamicPiiiffffi)
        /*0008*/ 	.word	0x00000010


	//----- nvinfo : EIATTR_FRAME_SIZE
	.align		4
.L_1:
        /*000c*/ 	.byte	0x04, 0x11
        /*000e*/ 	.short	(.L_3 - .L_2)
	.align		4
.L_2:
        /*0010*/ 	.word	index@(_Z19mandelKernelDynamicPiiiffffi)
        /*0014*/ 	.word	0x00000000


	//----- nvinfo : EIATTR_REGCOUNT
	.align		4
.L_3:
        /*0018*/ 	.byte	0x04, 0x2f
        /*001a*/ 	.short	(.L_5 - .L_4)
	.align		4
.L_4:
        /*001c*/ 	.word	index@(_Z12mandelKernelILi256EEvPiiiffff)
        /*0020*/ 	.word	0x0000000e


	//----- nvinfo : EIATTR_FRAME_SIZE
	.align		4
.L_5:
        /*0024*/ 	.byte	0x04, 0x11
        /*0026*/ 	.short	(.L_7 - .L_6)
	.align		4
.L_6:
        /*0028*/ 	.word	index@(_Z12mandelKernelILi256EEvPiiiffff)
        /*002c*/ 	.word	0x00000000


	//----- nvinfo : EIATTR_REGCOUNT
	.align		4
.L_7:
        /*0030*/ 	.byte	0x04, 0x2f
        /*0032*/ 	.short	(.L_9 - .L_8)
	.align		4
.L_8:
        /*0034*/ 	.word	index@(_Z12mandelKernelILi1000EEvPiiiffff)
        /*0038*/ 	.word	0x0000000e


	//----- nvinfo : EIATTR_FRAME_SIZE
	.align		4
.L_9:
        /*003c*/ 	.byte	0x04, 0x11
        /*003e*/ 	.short	(.L_11 - .L_10)
	.align		4
.L_10:
        /*0040*/ 	.word	index@(_Z12mandelKernelILi1000EEvPiiiffff)
        /*0044*/ 	.word	0x00000000


	//----- nvinfo : EIATTR_REGCOUNT
	.align		4
.L_11:
        /*0048*/ 	.byte	0x04, 0x2f
        /*004a*/ 	.short	(.L_13 - .L_12)
	.align		4
.L_12:
        /*004c*/ 	.word	index@(_Z12mandelKernelILi10000EEvPiiiffff)
        /*0050*/ 	.word	0x0000000e


	//----- nvinfo : EIATTR_FRAME_SIZE
	.align		4
.L_13:
        /*0054*/ 	.byte	0x04, 0x11
        /*0056*/ 	.short	(.L_15 - .L_14)
	.align		4
.L_14:
        /*0058*/ 	.word	index@(_Z12mandelKernelILi10000EEvPiiiffff)
        /*005c*/ 	.word	0x00000000


	//----- nvinfo : EIATTR_REGCOUNT
	.align		4
.L_15:
        /*0060*/ 	.byte	0x04, 0x2f
        /*0062*/ 	.short	(.L_17 - .L_16)
	.align		4
.L_16:
        /*0064*/ 	.word	index@(_Z12mandelKernelILi100000EEvPiiiffff)
        /*0068*/ 	.word	0x0000000e


	//----- nvinfo : EIATTR_FRAME_SIZE
	.align		4
.L_17:
        /*006c*/ 	.byte	0x04, 0x11
        /*006e*/ 	.short	(.L_19 - .L_18)
	.align		4
.L_18:
        /*0070*/ 	.word	index@(_Z12mandelKernelILi100000EEvPiiiffff)
        /*0074*/ 	.word	0x00000000


	//----- nvinfo : EIATTR_MIN_STACK_SIZE
	.align		4
.L_19:
        /*0078*/ 	.byte	0x04, 0x12
        /*007a*/ 	.short	(.L_21 - .L_20)
	.align		4
.L_20:
        /*007c*/ 	.word	index@(_Z12mandelKernelILi100000EEvPiiiffff)
        /*0080*/ 	.word	0x00000000


	//----- nvinfo : EIATTR_MIN_STACK_SIZE
	.align		4
.L_21:
        /*0084*/ 	.byte	0x04, 0x12
        /*0086*/ 	.short	(.L_23 - .L_22)
	.align		4
.L_22:
        /*0088*/ 	.word	index@(_Z12mandelKernelILi10000EEvPiiiffff)
        /*008c*/ 	.word	0x00000000


	//----- nvinfo : EIATTR_MIN_STACK_SIZE
	.align		4
.L_23:
        /*0090*/ 	.byte	0x04, 0x12
        /*0092*/ 	.short	(.L_25 - .L_24)
	.align		4
.L_24:
        /*0094*/ 	.word	index@(_Z12mandelKernelILi1000EEvPiiiffff)
        /*0098*/ 	.word	0x00000000


	//----- nvinfo : EIATTR_MIN_STACK_SIZE
	.align		4
.L_25:
        /*009c*/ 	.byte	0x04, 0x12
        /*009e*/ 	.short	(.L_27 - .L_26)
	.align		4
.L_26:
        /*00a0*/ 	.word	index@(_Z12mandelKernelILi256EEvPiiiffff)
        /*00a4*/ 	.word	0x00000000


	//----- nvinfo : EIATTR_MIN_STACK_SIZE
	.align		4
.L_27:
        /*00a8*/ 	.byte	0x04, 0x12
        /*00aa*/ 	.short	(.L_29 - .L_28)
	.align		4
.L_28:
        /*00ac*/ 	.word	index@(_Z19mandelKernelDynamicPiiiffffi)
        /*00b0*/ 	.word	0x00000000
.L_29:


//--------------------- .nv.compat                --------------------------
	.section	.nv.compat,"",@"SHT_CUDA_COMPAT_INFO"
	.align	4
        /*0000*/ 	.byte	0x02, 0x09, 0x00, 0x00, 0x02, 0x02, 0x01, 0x00, 0x02, 0x05, 0x05, 0x00, 0x03, 0x07, 0x01, 0x01
        /*0010*/ 	.byte	0x02, 0x03, 0x00, 0x00, 0x02, 0x06, 0x01, 0x00, 0x04, 0x0b, 0x08, 0x00, 0x01, 0x00, 0x00, 0x00
        /*0020*/ 	.byte	0x00, 0x00, 0x00, 0x00


//--------------------- .nv.info._Z12mandelKernelILi100000EEvPiiiffff --------------------------
	.section	.nv.info._Z12mandelKernelILi100000EEvPiiiffff,"",@"SHT_CUDA_INFO"
	.sectionflags	@""
	.align	4


	//----- nvinfo : EIATTR_CUDA_API_VERSION
	.align		4
        /*0000*/ 	.byte	0x04, 0x37
        /*0002*/ 	.short	(.L_31 - .L_30)
.L_30:
        /*0004*/ 	.word	0x00000082


	//----- nvinfo : EIATTR_KPARAM_INFO
	.align		4
.L_31:
        /*0008*/ 	.byte	0x04, 0x17
        /*000a*/ 	.short	(.L_33 - .L_32)
.L_32:
        /*000c*/ 	.word	0x00000000
        /*0010*/ 	.short	0x0006
        /*0012*/ 	.short	0x001c
        /*0014*/ 	.byte	0x00, 0xf0, 0x11, 0x00


	//----- nvinfo : EIATTR_KPARAM_INFO
	.align		4
.L_33:
        /*0018*/ 	.byte	0x04, 0x17
        /*001a*/ 	.short	(.L_35 - .L_34)
.L_34:
        /*001c*/ 	.word	0x00000000
        /*0020*/ 	.short	0x0005
        /*0022*/ 	.short	0x0018
        /*0024*/ 	.byte	0x00, 0xf0, 0x11, 0x00


	//----- nvinfo : EIATTR_KPARAM_INFO
	.align		4
.L_35:
        /*0028*/ 	.byte	0x04, 0x17
        /*002a*/ 	.short	(.L_37 - .L_36)
.L_36:
        /*002c*/ 	.word	0x00000000
        /*0030*/ 	.short	0x0004
        /*0032*/ 	.short	0x0014
        /*0034*/ 	.byte	0x00, 0xf0, 0x11, 0x00


	//----- nvinfo : EIATTR_KPARAM_INFO
	.align		4
.L_37:
        /*0038*/ 	.byte	0x04, 0x17
        /*003a*/ 	.short	(.L_39 - .L_38)
.L_38:
        /*003c*/ 	.word	0x00000000
        /*0040*/ 	.short	0x0003
        /*0042*/ 	.short	0x0010
        /*0044*/ 	.byte	0x00, 0xf0, 0x11, 0x00


	//----- nvinfo : EIATTR_KPARAM_INFO
	.align		4
.L_39:
        /*0048*/ 	.byte	0x04, 0x17
        /*004a*/ 	.short	(.L_41 - .L_40)
.L_40:
        /*004c*/ 	.word	0x00000000
        /*0050*/ 	.short	0x0002
        /*0052*/ 	.short	0x000c
        /*0054*/ 	.byte	0x00, 0xf0, 0x11, 0x00


	//----- nvinfo : EIATTR_KPARAM_INFO
	.align		4
.L_41:
        /*0058*/ 	.byte	0x04, 0x17
        /*005a*/ 	.short	(.L_43 - .L_42)
.L_42:
        /*005c*/ 	.word	0x00000000
        /*0060*/ 	.short	0x0001
        /*0062*/ 	.short	0x0008
        /*0064*/ 	.byte	0x00, 0xf0, 0x11, 0x00


	//----- nvinfo : EIATTR_KPARAM_INFO
	.align		4
.L_43:
        /*0068*/ 	.byte	0x04, 0x17
        /*006a*/ 	.short	(.L_45 - .L_44)
.L_44:
        /*006c*/ 	.word	0x00000000
        /*0070*/ 	.short	0x0000
        /*0072*/ 	.short	0x0000
        /*0074*/ 	.byte	0x00, 0xf5, 0x21, 0x00


	//----- nvinfo : EIATTR_SPARSE_MMA_MASK
	.align		4
.L_45:
        /*0078*/ 	.byte	0x03, 0x50
        /*007a*/ 	.short	0x0000


	//----- nvinfo : EIATTR_MAXREG_COUNT
	.align		4
        /*007c*/ 	.byte	0x03, 0x1b
        /*007e*/ 	.short	0x00ff


	//----- nvinfo : EIATTR_MERCURY_ISA_VERSION
	.align		4
        /*0080*/ 	.byte	0x03, 0x5f
        /*0082*/ 	.short	0x0101


	//----- nvinfo : EIATTR_VRC_CTA_INIT_COUNT
	.align		4
        /*0084*/ 	.byte	0x02, 0x4a
	.zero		1
	.zero		1


	//----- nvinfo : EIATTR_EXIT_INSTR_OFFSETS
	.align		4
        /*0088*/ 	.byte	0x04, 0x1c
        /*008a*/ 	.short	(.L_47 - .L_46)


	//   ....[0]....
.L_46:
        /*008c*/ 	.word	0x000000c0


	//   ....[1]....
        /*0090*/ 	.word	0x000018b0


	//----- nvinfo : EIATTR_CRS_STACK_SIZE
	.align		4
.L_47:
        /*0094*/ 	.byte	0x04, 0x1e
        /*0096*/ 	.short	(.L_49 - .L_48)
.L_48:
        /*0098*/ 	.word	0x00000000


	//----- nvinfo : EIATTR_CBANK_PARAM_SIZE
	.align		4
.L_49:
        /*009c*/ 	.byte	0x03, 0x19
        /*009e*/ 	.short	0x0020


	//----- nvinfo : EIATTR_PARAM_CBANK
	.align		4
        /*00a0*/ 	.byte	0x04, 0x0a
        /*00a2*/ 	.short	(.L_51 - .L_50)
	.align		4
.L_50:
        /*00a4*/ 	.word	index@(.nv.constant0._Z12mandelKernelILi100000EEvPiiiffff)
        /*00a8*/ 	.short	0x0380
        /*00aa*/ 	.short	0x0020


	//----- nvinfo : EIATTR_SW_WAR
	.align		4
.L_51:
        /*00ac*/ 	.byte	0x04, 0x36
        /*00ae*/ 	.short	(.L_53 - .L_52)
.L_52:
        /*00b0*/ 	.word	0x00000008
.L_53:


//--------------------- .nv.info._Z12mandelKernelILi10000EEvPiiiffff --------------------------
	.section	.nv.info._Z12mandelKernelILi10000EEvPiiiffff,"",@"SHT_CUDA_INFO"
	.sectionflags	@""
	.align	4


	//----- nvinfo : EIATTR_CUDA_API_VERSION
	.align		4
        /*0000*/ 	.byte	0x04, 0x37
        /*0002*/ 	.short	(.L_55 - .L_54)
.L_54:
        /*0004*/ 	.word	0x00000082


	//----- nvinfo : EIATTR_KPARAM_INFO
	.align		4
.L_55:
        /*0008*/ 	.byte	0x04, 0x17
        /*000a*/ 	.short	(.L_57 - .L_56)
.L_56:
        /*000c*/ 	.word	0x00000000
        /*0010*/ 	.short	0x0006
        /*0012*/ 	.short	0x001c
        /*0014*/ 	.byte	0x00, 0xf0, 0x11, 0x00


	//----- nvinfo : EIATTR_KPARAM_INFO
	.align		4
.L_57:
        /*0018*/ 	.byte	0x04, 0x17
        /*001a*/ 	.short	(.L_59 - .L_58)
.L_58:
        /*001c*/ 	.word	0x00000000
        /*0020*/ 	.short	0x0005
        /*0022*/ 	.short	0x0018
        /*0024*/ 	.byte	0x00, 0xf0, 0x11, 0x00


	//----- nvinfo : EIATTR_KPARAM_INFO
	.align		4
.L_59:
        /*0028*/ 	.byte	0x04, 0x17
        /*002a*/ 	.short	(.L_61 - .L_60)
.L_60:
        /*002c*/ 	.word	0x00000000
        /*0030*/ 	.short	0x0004
        /*0032*/ 	.short	0x0014
        /*0034*/ 	.byte	0x00, 0xf0, 0x11, 0x00


	//----- nvinfo : EIATTR_KPARAM_INFO
	.align		4
.L_61:
        /*0038*/ 	.byte	0x04, 0x17
        /*003a*/ 	.short	(.L_63 - .L_62)
.L_62:
        /*003c*/ 	.word	0x00000000
        /*0040*/ 	.short	0x0003
        /*0042*/ 	.short	0x0010
        /*0044*/ 	.byte	0x00, 0xf0, 0x11, 0x00


	//----- nvinfo : EIATTR_KPARAM_INFO
	.align		4
.L_63:
        /*0048*/ 	.byte	0x04, 0x17
        /*004a*/ 	.short	(.L_65 - .L_64)
.L_64:
        /*004c*/ 	.word	0x00000000
        /*0050*/ 	.short	0x0002
        /*0052*/ 	.short	0x000c
        /*0054*/ 	.byte	0x00, 0xf0, 0x11, 0x00


	//----- nvinfo : EIATTR_KPARAM_INFO
	.align		4
.L_65:
        /*0058*/ 	.byte	0x04, 0x17
        /*005a*/ 	.short	(.L_67 - .L_66)
.L_66:
        /*005c*/ 	.word	0x00000000
        /*0060*/ 	.short	0x0001
        /*0062*/ 	.short	0x0008
        /*0064*/ 	.byte	0x00, 0xf0, 0x11, 0x00


	//----- nvinfo : EIATTR_KPARAM_INFO
	.align		4
.L_67:
        /*0068*/ 	.byte	0x04, 0x17
        /*006a*/ 	.short	(.L_69 - .L_68)
.L_68:
        /*006c*/ 	.word	0x00000000
        /*0070*/ 	.short	0x0000
        /*0072*/ 	.short	0x0000
        /*0074*/ 	.byte	0x00, 0xf5, 0x21, 0x00


	//----- nvinfo : EIATTR_SPARSE_MMA_MASK
	.align		4
.L_69:
        /*0078*/ 	.byte	0x03, 0x50
        /*007a*/ 	.short	0x0000


	//----- nvinfo : EIATTR_MAXREG_COUNT
	.align		4
        /*007c*/ 	.byte	0x03, 0x1b
        /*007e*/ 	.short	0x00ff


	//----- nvinfo : EIATTR_MERCURY_ISA_VERSION
	.align		4
        /*0080*/ 	.byte	0x03, 0x5f
        /*0082*/ 	.short	0x0101


	//----- nvinfo : EIATTR_VRC_CTA_INIT_COUNT
	.align		4
        /*0084*/ 	.byte	0x02, 0x4a
	.zero		1
	.zero		1


	//----- nvinfo : EIATTR_EXIT_INSTR_OFFSETS
	.align		4
        /*0088*/ 	.byte	0x04, 0x1c
        /*008a*/ 	.short	(.L_71 - .L_70)


	//   ....[0]....
.L_70:
        /*008c*/ 	.word	0x000000c0


	//   ....[1]....
        /*0090*/ 	.word	0x00000db0


	//----- nvinfo : EIATTR_CRS_STACK_SIZE
	.align		4
.L_71:
        /*0094*/ 	.byte	0x04, 0x1e
        /*0096*/ 	.short	(.L_73 - .L_72)
.L_72:
        /*0098*/ 	.word	0x00000000


	//----- nvinfo : EIATTR_CBANK_PARAM_SIZE
	.align		4
.L_73:
        /*009c*/ 	.byte	0x03, 0x19
        /*009e*/ 	.short	0x0020


	//----- nvinfo : EIATTR_PARAM_CBANK
	.align		4
        /*00a0*/ 	.byte	0x04, 0x0a
        /*00a2*/ 	.short	(.L_75 - .L_74)
	.align		4
.L_74:
        /*00a4*/ 	.word	index@(.nv.constant0._Z12mandelKernelILi10000EEvPiiiffff)
        /*00a8*/ 	.short	0x0380
        /*00aa*/ 	.short	0x0020


	//----- nvinfo : EIATTR_SW_WAR
	.align		4
.L_75:
        /*00ac*/ 	.byte	0x04, 0x36
        /*00ae*/ 	.short	(.L_77 - .L_76)
.L_76:
        /*00b0*/ 	.word	0x00000008
.L_77:


//--------------------- .nv.info._Z12mandelKernelILi1000EEvPiiiffff --------------------------
	.section	.nv.info._Z12mandelKernelILi1000EEvPiiiffff,"",@"SHT_CUDA_INFO"
	.sectionflags	@""
	.align	4


	//----- nvinfo : EIATTR_CUDA_API_VERSION
	.align		4
        /*0000*/ 	.byte	0x04, 0x37
        /*0002*/ 	.short	(.L_79 - .L_78)
.L_78:
        /*0004*/ 	.word	0x00000082


	//----- nvinfo : EIATTR_KPARAM_INFO
	.align		4
.L_79:
        /*0008*/ 	.byte	0x04, 0x17
        /*000a*/ 	.short	(.L_81 - .L_80)
.L_80:
        /*000c*/ 	.word	0x00000000
        /*0010*/ 	.short	0x0006
        /*0012*/ 	.short	0x001c
        /*0014*/ 	.byte	0x00, 0xf0, 0x11, 0x00


	//----- nvinfo : EIATTR_KPARAM_INFO
	.align		4
.L_81:
        /*0018*/ 	.byte	0x04, 0x17
        /*001a*/ 	.short	(.L_83 - .L_82)
.L_82:
        /*001c*/ 	.word	0x00000000
        /*0020*/ 	.short	0x0005
        /*0022*/ 	.short	0x0018
        /*0024*/ 	.byte	0x00, 0xf0, 0x11, 0x00


	//----- nvinfo : EIATTR_KPARAM_INFO
	.align		4
.L_83:
        /*0028*/ 	.byte	0x04, 0x17
        /*002a*/ 	.short	(.L_85 - .L_84)
.L_84:
        /*002c*/ 	.word	0x00000000
        /*0030*/ 	.short	0x0004
        /*0032*/ 	.short	0x0014
        /*0034*/ 	.byte	0x00, 0xf0, 0x11, 0x00


	//----- nvinfo : EIATTR_KPARAM_INFO
	.align		4
.L_85:
        /*0038*/ 	.byte	0x04, 0x17
        /*003a*/ 	.short	(.L_87 - .L_86)
.L_86:
        /*003c*/ 	.word	0x00000000
        /*0040*/ 	.short	0x0003
        /*0042*/ 	.short	0x0010
        /*0044*/ 	.byte	0x00, 0xf0, 0x11, 0x00


	//----- nvinfo : EIATTR_KPARAM_INFO
	.align		4
.L_87:
        /*0048*/ 	.byte	0x04, 0x17
        /*004a*/ 	.short	(.L_89 - .L_88)
.L_88:
        /*004c*/ 	.word	0x00000000
        /*0050*/ 	.short	0x0002
        /*0052*/ 	.short	0x000c
        /*0054*/ 	.byte	0x00, 0xf0, 0x11, 0x00


	//----- nvinfo : EIATTR_KPARAM_INFO
	.align		4
.L_89:
        /*0058*/ 	.byte	0x04, 0x17
        /*005a*/ 	.short	(.L_91 - .L_90)
.L_90:
        /*005c*/ 	.word	0x00000000
        /*0060*/ 	.short	0x0001
        /*0062*/ 	.short	0x0008
        /*0064*/ 	.byte	0x00, 0xf0, 0x11, 0x00


	//----- nvinfo : EIATTR_KPARAM_INFO
	.align		4
.L_91:
        /*0068*/ 	.byte	0x04, 0x17
        /*006a*/ 	.short	(.L_93 - .L_92)
.L_92:
        /*006c*/ 	.word	0x00000000
        /*0070*/ 	.short	0x0000
        /*0072*/ 	.short	0x0000
        /*0074*/ 	.byte	0x00, 0xf5, 0x21, 0x00


	//----- nvinfo : EIATTR_SPARSE_MMA_MASK
	.align		4
.L_93:
        /*0078*/ 	.byte	0x03, 0x50
        /*007a*/ 	.short	0x0000


	//----- nvinfo : EIATTR_MAXREG_COUNT
	.align		4
        /*007c*/ 	.byte	0x03, 0x1b
        /*007e*/ 	.short	0x00ff


	//----- nvinfo : EIATTR_MERCURY_ISA_VERSION
	.align		4
        /*0080*/ 	.byte	0x03, 0x5f
        /*0082*/ 	.short	0x0101


	//----- nvinfo : EIATTR_VRC_CTA_INIT_COUNT
	.align		4
        /*0084*/ 	.byte	0x02, 0x4a
	.zero		1
	.zero		1


	//----- nvinfo : EIATTR_EXIT_INSTR_OFFSETS
	.align		4
        /*0088*/ 	.byte	0x04, 0x1c
        /*008a*/ 	.short	(.L_95 - .L_94)


	//   ....[0]....
.L_94:
        /*008c*/ 	.word	0x000000c0


	//   ....[1]....
        /*0090*/ 	.word	0x00027250


	//----- nvinfo : EIATTR_CRS_STACK_SIZE
	.align		4
.L_95:
        /*0094*/ 	.byte	0x04, 0x1e
        /*0096*/ 	.short	(.L_97 - .L_96)
.L_96:
        /*0098*/ 	.word	0x00000000


	//----- nvinfo : EIATTR_CBANK_PARAM_SIZE
	.align		4
.L_97:
        /*009c*/ 	.byte	0x03, 0x19
        /*009e*/ 	.short	0x0020


	//----- nvinfo : EIATTR_PARAM_CBANK
	.align		4
        /*00a0*/ 	.byte	0x04, 0x0a
        /*00a2*/ 	.short	(.L_99 - .L_98)
	.align		4
.L_98:
        /*00a4*/ 	.word	index@(.nv.constant0._Z12mandelKernelILi1000EEvPiiiffff)
        /*00a8*/ 	.short	0x0380
        /*00aa*/ 	.short	0x0020


	//----- nvinfo : EIATTR_SW_WAR
	.align		4
.L_99:
        /*00ac*/ 	.byte	0x04, 0x36
        /*00ae*/ 	.short	(.L_101 - .L_100)
.L_100:
        /*00b0*/ 	.word	0x00000008
.L_101:


//--------------------- .nv.info._Z12mandelKernelILi256EEvPiiiffff --------------------------
	.section	.nv.info._Z12mandelKernelILi256EEvPiiiffff,"",@"SHT_CUDA_INFO"
	.sectionflags	@""
	.align	4


	//----- nvinfo : EIATTR_CUDA_API_VERSION
	.align		4
        /*0000*/ 	.byte	0x04, 0x37
        /*0002*/ 	.short	(.L_103 - .L_102)
.L_102:
        /*0004*/ 	.word	0x00000082


	//----- nvinfo : EIATTR_KPARAM_INFO
	.align		4
.L_103:
        /*0008*/ 	.byte	0x04, 0x17
        /*000a*/ 	.short	(.L_105 - .L_104)
.L_104:
        /*000c*/ 	.word	0x00000000
        /*0010*/ 	.short	0x0006
        /*0012*/ 	.short	0x001c
        /*0014*/ 	.byte	0x00, 0xf0, 0x11, 0x00


	//----- nvinfo : EIATTR_KPARAM_INFO
	.align		4
.L_105:
        /*0018*/ 	.byte	0x04, 0x17
        /*001a*/ 	.short	(.L_107 - .L_106)
.L_106:
        /*001c*/ 	.word	0x00000000
        /*0020*/ 	.short	0x0005
        /*0022*/ 	.short	0x0018
        /*0024*/ 	.byte	0x00, 0xf0, 0x11, 0x00


	//----- nvinfo : EIATTR_KPARAM_INFO
	.align		4
.L_107:
        /*0028*/ 	.byte	0x04, 0x17
        /*002a*/ 	.short	(.L_109 - .L_108)
.L_108:
        /*002c*/ 	.word	0x00000000
        /*0030*/ 	.short	0x0004
        /*0032*/ 	.short	0x0014
        /*0034*/ 	.byte	0x00, 0xf0, 0x11, 0x00


	//----- nvinfo : EIATTR_KPARAM_INFO
	.align		4
.L_109:
        /*0038*/ 	.byte	0x04, 0x17
        /*003a*/ 	.short	(.L_111 - .L_110)
.L_110:
        /*003c*/ 	.word	0x00000000
        /*0040*/ 	.short	0x0003
        /*0042*/ 	.short	0x0010
        /*0044*/ 	.byte	0x00, 0xf0, 0x11, 0x00


	//----- nvinfo : EIATTR_KPARAM_INFO
	.align		4
.L_111:
        /*0048*/ 	.byte	0x04, 0x17
        /*004a*/ 	.short	(.L_113 - .L_112)
.L_112:
        /*004c*/ 	.word	0x00000000
        /*0050*/ 	.short	0x0002
        /*0052*/ 	.short	0x000c
        /*0054*/ 	.byte	0x00, 0xf0, 0x11, 0x00


	//----- nvinfo : EIATTR_KPARAM_INFO
	.align		4
.L_113:
        /*0058*/ 	.byte	0x04, 0x17
        /*005a*/ 	.short	(.L_115 - .L_114)
.L_114:
        /*005c*/ 	.word	0x00000000
        /*0060*/ 	.short	0x0001
        /*0062*/ 	.short	0x0008
        /*0064*/ 	.byte	0x00, 0xf0, 0x11, 0x00


	//----- nvinfo : EIATTR_KPARAM_INFO
	.align		4
.L_115:
        /*0068*/ 	.byte	0x04, 0x17
        /*006a*/ 	.short	(.L_117 - .L_116)
.L_116:
        /*006c*/ 	.word	0x00000000
        /*0070*/ 	.short	0x0000
        /*0072*/ 	.short	0x0000
        /*0074*/ 	.byte	0x00, 0xf5, 0x21, 0x00


	//----- nvinfo : EIATTR_SPARSE_MMA_MASK
	.align		4
.L_117:
        /*0078*/ 	.byte	0x03, 0x50
        /*007a*/ 	.short	0x0000


	//----- nvinfo : EIATTR_MAXREG_COUNT
	.align		4
        /*007c*/ 	.byte	0x03, 0x1b
        /*007e*/ 	.short	0x00ff


	//----- nvinfo : EIATTR_MERCURY_ISA_VERSION
	.align		4
        /*0080*/ 	.byte	0x03, 0x5f
        /*0082*/ 	.short	0x0101


	//----- nvinfo : EIATTR_VRC_CTA_INIT_COUNT
	.align		4
        /*0084*/ 	.byte	0x02, 0x4a
	.zero		1
	.zero		1


	//----- nvinfo : EIATTR_EXIT_INSTR_OFFSETS
	.align		4
        /*0088*/ 	.byte	0x04, 0x1c
        /*008a*/ 	.short	(.L_119 - .L_118)


	//   ....[0]....
.L_118:
        /*008c*/ 	.word	0x000000c0


	//   ....[1]....
        /*0090*/ 	.word	0x0000a150


	//----- nvinfo : EIATTR_CRS_STACK_SIZE
	.align		4
.L_119:
        /*0094*/ 	.byte	0x04, 0x1e
        /*0096*/ 	.short	(.L_121 - .L_120)
.L_120:
        /*0098*/ 	.word	0x00000000


	//----- nvinfo : EIATTR_CBANK_PARAM_SIZE
	.align		4
.L_121:
        /*009c*/ 	.byte	0x03, 0x19
        /*009e*/ 	.short	0x0020


	//----- nvinfo : EIATTR_PARAM_CBANK
	.align		4
        /*00a0*/ 	.byte	0x04, 0x0a
        /*00a2*/ 	.short	(.L_123 - .L_122)
	.align		4
.L_122:
        /*00a4*/ 	.word	index@(.nv.constant0._Z12mandelKernelILi256EEvPiiiffff)
        /*00a8*/ 	.short	0x0380
        /*00aa*/ 	.short	0x0020


	//----- nvinfo : EIATTR_SW_WAR
	.align		4
.L_123:
        /*00ac*/ 	.byte	0x04, 0x36
        /*00ae*/ 	.short	(.L_125 - .L_124)
.L_124:
        /*00b0*/ 	.word	0x00000008
.L_125:


//--------------------- .nv.info._Z19mandelKernelDynamicPiiiffffi --------------------------
	.section	.nv.info._Z19mandelKernelDynamicPiiiffffi,"",@"SHT_CUDA_INFO"
	.sectionflags	@""
	.align	4


	//----- nvinfo : EIATTR_CUDA_API_VERSION
	.align		4
        /*0000*/ 	.byte	0x04, 0x37
        /*0002*/ 	.short	(.L_127 - .L_126)
.L_126:
        /*0004*/ 	.word	0x00000082


	//----- nvinfo : EIATTR_KPARAM_INFO
	.align		4
.L_127:
        /*0008*/ 	.byte	0x04, 0x17
        /*000a*/ 	.short	(.L_129 - .L_128)
.L_128:
        /*000c*/ 	.word	0x00000000
        /*0010*/ 	.short	0x0007
        /*0012*/ 	.short	0x0020
        /*0014*/ 	.byte	0x00, 0xf0, 0x11, 0x00


	//----- nvinfo : EIATTR_KPARAM_INFO
	.align		4
.L_129:
        /*0018*/ 	.byte	0x04, 0x17
        /*001a*/ 	.short	(.L_131 - .L_130)
.L_130:
        /*001c*/ 	.word	0x00000000
        /*0020*/ 	.short	0x0006
        /*0022*/ 	.short	0x001c
        /*0024*/ 	.byte	0x00, 0xf0, 0x11, 0x00


	//----- nvinfo : EIATTR_KPARAM_INFO
	.align		4
.L_131:
        /*0028*/ 	.byte	0x04, 0x17
        /*002a*/ 	.short	(.L_133 - .L_132)
.L_132:
        /*002c*/ 	.word	0x00000000
        /*0030*/ 	.short	0x0005
        /*0032*/ 	.short	0x0018
        /*0034*/ 	.byte	0x00, 0xf0, 0x11, 0x00


	//----- nvinfo : EIATTR_KPARAM_INFO
	.align		4
.L_133:
        /*0038*/ 	.byte	0x04, 0x17
        /*003a*/ 	.short	(.L_135 - .L_134)
.L_134:
        /*003c*/ 	.word	0x00000000
        /*0040*/ 	.short	0x0004
        /*0042*/ 	.short	0x0014
        /*0044*/ 	.byte	0x00, 0xf0, 0x11, 0x00


	//----- nvinfo : EIATTR_KPARAM_INFO
	.align		4
.L_135:
        /*0048*/ 	.byte	0x04, 0x17
        /*004a*/ 	.short	(.L_137 - .L_136)
.L_136:
        /*004c*/ 	.word	0x00000000
        /*0050*/ 	.short	0x0003
        /*0052*/ 	.short	0x0010
        /*0054*/ 	.byte	0x00, 0xf0, 0x11, 0x00


	//----- nvinfo : EIATTR_KPARAM_INFO
	.align		4
.L_137:
        /*0058*/ 	.byte	0x04, 0x17
        /*005a*/ 	.short	(.L_139 - .L_138)
.L_138:
        /*005c*/ 	.word	0x00000000
        /*0060*/ 	.short	0x0002
        /*0062*/ 	.short	0x000c
        /*0064*/ 	.byte	0x00, 0xf0, 0x11, 0x00


	//----- nvinfo : EIATTR_KPARAM_INFO
	.align		4
.L_139:
        /*0068*/ 	.byte	0x04, 0x17
        /*006a*/ 	.short	(.L_141 - .L_140)
.L_140:
        /*006c*/ 	.word	0x00000000
        /*0070*/ 	.short	0x0001
        /*0072*/ 	.short	0x0008
        /*0074*/ 	.byte	0x00, 0xf0, 0x11, 0x00


	//----- nvinfo : EIATTR_KPARAM_INFO
	.align		4
.L_141:
        /*0078*/ 	.byte	0x04, 0x17
        /*007a*/ 	.short	(.L_143 - .L_142)
.L_142:
        /*007c*/ 	.word	0x00000000
        /*0080*/ 	.short	0x0000
        /*0082*/ 	.short	0x0000
        /*0084*/ 	.byte	0x00, 0xf5, 0x21, 0x00


	//----- nvinfo : EIATTR_SPARSE_MMA_MASK
	.align		4
.L_143:
        /*0088*/ 	.byte	0x03, 0x50
        /*008a*/ 	.short	0x0000


	//----- nvinfo : EIATTR_MAXREG_COUNT
	.align		4
        /*008c*/ 	.byte	0x03, 0x1b
        /*008e*/ 	.short	0x00ff


	//----- nvinfo : EIATTR_MERCURY_ISA_VERSION
	.align		4
        /*0090*/ 	.byte	0x03, 0x5f
        /*0092*/ 	.short	0x0101


	//----- nvinfo : EIATTR_VRC_CTA_INIT_COUNT
	.align		4
        /*0094*/ 	.byte	0x02, 0x4a
	.zero		1
	.zero		1


	//----- nvinfo : EIATTR_EXIT_INSTR_OFFSETS
	.align		4
        /*0098*/ 	.byte	0x04, 0x1c
        /*009a*/ 	.short	(.L_145 - .L_144)


	//   ....[0]....
.L_144:
        /*009c*/ 	.word	0x000000c0


	//   ....[1]....
        /*00a0*/ 	.word	0x00000310


	//----- nvinfo : EIATTR_CRS_STACK_SIZE
	.align		4
.L_145:
        /*00a4*/ 	.byte	0x04, 0x1e
        /*00a6*/ 	.short	(.L_147 - .L_146)
.L_146:
        /*00a8*/ 	.word	0x00000000


	//----- nvinfo : EIATTR_CBANK_PARAM_SIZE
	.align		4
.L_147:
        /*00ac*/ 	.byte	0x03, 0x19
        /*00ae*/ 	.short	0x0024


	//----- nvinfo : EIATTR_PARAM_CBANK
	.align		4
        /*00b0*/ 	.byte	0x04, 0x0a
        /*00b2*/ 	.short	(.L_149 - .L_148)
	.align		4
.L_148:
        /*00b4*/ 	.word	index@(.nv.constant0._Z19mandelKernelDynamicPiiiffffi)
        /*00b8*/ 	.short	0x0380
        /*00ba*/ 	.short	0x0024


	//----- nvinfo : EIATTR_SW_WAR
	.align		4
.L_149:
        /*00bc*/ 	.byte	0x04, 0x36
        /*00be*/ 	.short	(.L_151 - .L_150)
.L_150:
        /*00c0*/ 	.word	0x00000008
.L_151:


//--------------------- .nv.callgraph             --------------------------
	.section	.nv.callgraph,"",@"SHT_CUDA_CALLGRAPH"
	.align	4
	.sectionentsize	8
	.align		4
        /*0000*/ 	.word	0x00000000
	.align		4
        /*0004*/ 	.word	0xffffffff
	.align		4
        /*0008*/ 	.word	0x00000000
	.align		4
        /*000c*/ 	.word	0xfffffffe
	.align		4
        /*0010*/ 	.word	0x00000000
	.align		4
        /*0014*/ 	.word	0xfffffffd
	.align		4
        /*0018*/ 	.word	0x00000000
	.align		4
        /*001c*/ 	.word	0xfffffffc


//--------------------- .text._Z12mandelKernelILi100000EEvPiiiffff --------------------------
	.section	.text._Z12mandelKernelILi100000EEvPiiiffff,"ax",@progbits
	.align	128
        .global         _Z12mandelKernelILi100000EEvPiiiffff
        .type           _Z12mandelKernelILi100000EEvPiiiffff,@function
        .size           _Z12mandelKernelILi100000EEvPiiiffff,(.L_x_64 - _Z12mandelKernelILi100000EEvPiiiffff)
        .other          _Z12mandelKernelILi100000EEvPiiiffff,@"STO_CUDA_ENTRY STV_DEFAULT"
_Z12mandelKernelILi100000EEvPiiiffff:
.text._Z12mandelKernelILi100000EEvPiiiffff:
[----:B------:R-:W-:Y:S01]  /*0000*/  LDC R1, c[0x0][0x37c] ;  /* 0x0000df00ff017b82 */ /* 0x000fe20000000800 */
[----:B------:R-:W0:Y:S07]  /*0010*/  S2R R5, SR_TID.Y ;  /* 0x0000000000057919 */ /* 0x000e2e0000002200 */
[----:B------:R-:W1:Y:S01]  /*0020*/  LDC R3, c[0x0][0x360] ;  /* 0x0000d800ff037b82 */ /* 0x000e620000000800 */
[----:B------:R-:W2:Y:S01]  /*0030*/  LDCU.64 UR6, c[0x0][0x388] ;  /* 0x00007100ff0677ac */ /* 0x000ea20008000a00 */
[----:B------:R-:W1:Y:S06]  /*0040*/  S2R R2, SR_TID.X ;  /* 0x0000000000027919 */ /* 0x000e6c0000002100 */
[----:B------:R-:W0:Y:S08]  /*0050*/  S2UR UR5, SR_CTAID.Y ;  /* 0x00000000000579c3 */ /* 0x000e300000002600 */
[----:B------:R-:W0:Y:S08]  /*0060*/  LDC R0, c[0x0][0x364] ;  /* 0x0000d900ff007b82 */ /* 0x000e300000000800 */
[----:B------:R-:W1:Y:S01]  /*0070*/  S2UR UR4, SR_CTAID.X ;  /* 0x00000000000479c3 */ /* 0x000e620000002500 */
[----:B0-----:R-:W-:-:S05]  /*0080*/  IMAD R0, R0, UR5, R5 ;  /* 0x0000000500007c24 */ /* 0x001fca000f8e0205 */
[----:B--2---:R-:W-:Y:S01]  /*0090*/  ISETP.GE.AND P0, PT, R0, UR7, PT ;  /* 0x0000000700007c0c */ /* 0x004fe2000bf06270 */
[----:B-1----:R-:W-:-:S05]  /*00a0*/  IMAD R3, R3, UR4, R2 ;  /* 0x0000000403037c24 */ /* 0x002fca000f8e0202 */
[----:B------:R-:W-:-:S13]  /*00b0*/  ISETP.GE.OR P0, PT, R3, UR6, P0 ;  /* 0x0000000603007c0c */ /* 0x000fda0008706670 */
[----:B------:R-:W-:Y:S05]  /*00c0*/  @P0 EXIT ;  /* 0x000000000000094d */ /* 0x000fea0003800000 */
[----:B------:R-:W0:Y:S01]  /*00d0*/  LDC.64 R8, c[0x0][0x390] ;  /* 0x0000e400ff087b82 */ /* 0x000e220000000a00 */
[----:B------:R-:W-:Y:S01]  /*00e0*/  I2FP.F32.S32 R5, R3 ;  /* 0x0000000300057245 */ /* 0x000fe20000201400 */
[----:B------:R-:W1:Y:S01]  /*00f0*/  LDCU.64 UR4, c[0x0][0x358] ;  /* 0x00006b00ff0477ac */ /* 0x000e620008000a00 */
[----:B------:R-:W-:Y:S01]  /*0100*/  I2FP.F32.U32 R4, R0 ;  /* 0x0000000000047245 */ /* 0x000fe20000201000 */
[----:B------:R-:W-:Y:S04]  /*0110*/  BSSY.RECONVERGENT B0, `(.L_x_0) ;  /* 0x0000174000007945 */ /* 0x000fe80003800200 */
[----:B------:R-:W0:Y:S02]  /*0120*/  LDC.64 R6, c[0x0][0x398] ;  /* 0x0000e600ff067b82 */ /* 0x000e240000000a00 */
[----:B0-----:R-:W-:Y:S01]  /*0130*/  FFMA R2, R5, R6, R8 ;  /* 0x0000000605027223 */ /* 0x001fe20000000008 */
[----:B------:R-:W-:-:S03]  /*0140*/  FFMA R4, R4, R7, R9 ;  /* 0x0000000704047223 */ /* 0x000fc60000000009 */
[----:B------:R-:W-:Y:S01]  /*0150*/  FMUL R5, R2, R2 ;  /* 0x0000000202057220 */ /* 0x000fe20000400000 */
[----:B------:R-:W-:-:S04]  /*0160*/  FMUL R6, R4, R4 ;  /* 0x0000000404067220 */ /* 0x000fc80000400000 */
[----:B------:R-:W-:-:S05]  /*0170*/  FADD R7, R5, R6 ;  /* 0x0000000605077221 */ /* 0x000fca0000000000 */
[----:B------:R-:W-:Y:S01]  /*0180*/  FSETP.GT.AND P0, PT, R7, 4, PT ;  /* 0x408000000700780b */ /* 0x000fe20003f04000 */
[----:B------:R-:W-:-:S12]  /*0190*/  HFMA2 R7, -RZ, RZ, 0, 0 ;  /* 0x00000000ff077431 */ /* 0x000fd800000001ff */
[----:B-1----:R-:W-:Y:S05]  /*01a0*/  @P0 BRA `(.L_x_1) ;  /* 0x0000001400a80947 */ /* 0x002fea0003800000 */
[----:B------:R-:W-:Y:S02]  /*01b0*/  MOV R8, R5 ;  /* 0x0000000500087202 */ /* 0x000fe40000000f00 */
[----:B------:R-:W-:Y:S02]  /*01c0*/  MOV R9, R6 ;  /* 0x0000000600097202 */ /* 0x000fe40000000f00 */
[----:B------:R-:W-:Y:S02]  /*01d0*/  MOV R5, RZ ;  /* 0x000000ff00057202 */ /* 0x000fe40000000f00 */
[----:B------:R-:W-:Y:S02]  /*01e0*/  MOV R7, R4 ;  /* 0x0000000400077202 */ /* 0x000fe40000000f00 */
[----:B------:R-:W-:-:S07]  /*01f0*/  MOV R6, R2 ;  /* 0x0000000200067202 */ /* 0x000fce0000000f00 */
.L_x_33:
[----:B------:R-:W-:Y:S01]  /*0200*/  FADD R9, -R9, R8 ;  /* 0x0000000809097221 */ /* 0x000fe20000000100 */
[----:B------:R-:W-:-:S03]  /*0210*/  FADD R11, R6, R6 ;  /* 0x00000006060b7221 */ /* 0x000fc60000000000 */
[----:B------:R-:W-:Y:S01]  /*0220*/  FADD R9, R2, R9 ;  /* 0x0000000902097221 */ /* 0x000fe20000000000 */
[----:B------:R-:W-:-:S03]  /*0230*/  FFMA R11, R11, R7, R4 ;  /* 0x000000070b0b7223 */ /* 0x000fc60000000004 */
[----:B------:R-:W-:Y:S01]  /*0240*/  FMUL R7, R9, R9 ;  /* 0x0000000909077220 */ /* 0x000fe20000400000 */
[----:B------:R-:W-:-:S04]  /*0250*/  FMUL R6, R11, R11 ;  /* 0x0000000b0b067220 */ /* 0x000fc80000400000 */
[----:B------:R-:W-:-:S05]  /*0260*/  FADD R8, R7, R6 ;  /* 0x0000000607087221 */ /* 0x000fca0000000000 */
[----:B------:R-:W-:-:S13]  /*0270*/  FSETP.GT.AND P0, PT, R8, 4, PT ;  /* 0x408000000800780b */ /* 0x000fda0003f04000 */
[----:B------:R-:W-:Y:S05]  /*0280*/  @P0 BRA `(.L_x_2) ;  /* 0x00000014006c0947 */ /* 0x000fea0003800000 */
[----:B------:R-:W-:Y:S01]  /*0290*/  FADD R7, R7, -R6 ;  /* 0x8000000607077221 */ /* 0x000fe20000000000 */
        /* <DEDUP_REMOVED lines=269> */
[----:B------:R-:W-:Y:S01]  /*1370*/  IADD3 R10, PT, PT, R5, 0x20, RZ ;  /* 0x00000020050a7810 */ /* 0x000fe20007ffe0ff */
[----:B------:R-:W-:Y:S01]  /*1380*/  FADD R7, R7, R7 ;  /* 0x0000000707077221 */ /* 0x000fe20000000000 */
[----:B------:R-:W-:Y:S02]  /*1390*/  FADD R5, R6, -R11 ;  /* 0x8000000b06057221 */ /* 0x000fe40000000000 */
[----:B------:R-:W-:Y:S01]  /*13a0*/  ISETP.NE.AND P0, PT, R10, 0x186a0, PT ;  /* 0x000186a00a00780c */ /* 0x000fe20003f05270 */
[----:B------:R-:W-:Y:S01]  /*13b0*/  FFMA R8, R9, R7, R4 ;  /* 0x0000000709087223 */ /* 0x000fe20000000004 */
[----:B------:R-:W-:-:S11]  /*13c0*/  MOV R7, 0x186a0 ;  /* 0x000186a000077802 */ /* 0x000fd60000000f00 */
[----:B------:R-:W-:Y:S05]  /*13d0*/  @!P0 BRA `(.L_x_1) ;  /* 0x00000004001c8947 */ /* 0x000fea0003800000 */
[----:B------:R-:W-:Y:S01]  /*13e0*/  MOV R7, R8 ;  /* 0x0000000800077202 */ /* 0x000fe20000000f00 */
[----:B------:R-:W-:-:S04]  /*13f0*/  FADD R6, R2, R5 ;  /* 0x0000000502067221 */ /* 0x000fc80000000000 */
[----:B------:R-:W-:Y:S01]  /*1400*/  FMUL R8, R6, R6 ;  /* 0x0000000606087220 */ /* 0x000fe20000400000 */
[----:B------:R-:W-:-:S04]  /*1410*/  FMUL R9, R7, R7 ;  /* 0x0000000707097220 */ /* 0x000fc80000400000 */
[----:B------:R-:W-:-:S05]  /*1420*/  FADD R5, R8, R9 ;  /* 0x0000000908057221 */ /* 0x000fca0000000000 */
[----:B------:R-:W-:Y:S02]  /*1430*/  FSETP.GT.AND P0, PT, R5, 4, PT ;  /* 0x408000000500780b */ /* 0x000fe40003f04000 */
[----:B------:R-:W-:-:S11]  /*1440*/  MOV R5, R10 ;  /* 0x0000000a00057202 */ /* 0x000fd60000000f00 */
[----:B------:R-:W-:Y:S05]  /*1450*/  @!P0 BRA `(.L_x_33) ;  /* 0xffffffec00688947 */ /* 0x000fea000383ffff */
[----:B------:R-:W-:Y:S01]  /*1460*/  MOV R7, R5 ;  /* 0x0000000500077202 */ /* 0x000fe20000000f00 */
[----:B------:R-:W-:Y:S06]  /*1470*/  BRA `(.L_x_1) ;  /* 0x0000000000f47947 */ /* 0x000fec0003800000 */
.L_x_32:
[----:B------:R-:W-:Y:S01]  /*1480*/  IADD3 R7, PT, PT, R5, 0x1f, RZ ;  /* 0x0000001f05077810 */ /* 0x000fe20007ffe0ff */
[----:B------:R-:W-:Y:S06]  /*1490*/  BRA `(.L_x_1) ;  /* 0x0000000000ec7947 */ /* 0x000fec0003800000 */
.L_x_31:
[----:B------:R-:W-:Y:S01]  /*14a0*/  IADD3 R7, PT, PT, R5, 0x1e, RZ ;  /* 0x0000001e05077810 */ /* 0x000fe20007ffe0ff */
[----:B------:R-:W-:Y:S06]  /*14b0*/  BRA `(.L_x_1) ;  /* 0x0000000000e47947 */ /* 0x000fec0003800000 */
.L_x_30:
[----:B------:R-:W-:Y:S01]  /*14c0*/  IADD3 R7, PT, PT, R5, 0x1d, RZ ;  /* 0x0000001d05077810 */ /* 0x000fe20007ffe0ff */
[----:B------:R-:W-:Y:S06]  /*14d0*/  BRA `(.L_x_1) ;  /* 0x0000000000dc7947 */ /* 0x000fec0003800000 */
.L_x_29:
[----:B------:R-:W-:Y:S01]  /*14e0*/  IADD3 R7, PT, PT, R5, 0x1c, RZ ;  /* 0x0000001c05077810 */ /* 0x000fe20007ffe0ff */
[----:B------:R-:W-:Y:S06]  /*14f0*/  BRA `(.L_x_1) ;  /* 0x0000000000d47947 */ /* 0x000fec0003800000 */
.L_x_28:
[----:B------:R-:W-:Y:S01]  /*1500*/  IADD3 R7, PT, PT, R5, 0x1b, RZ ;  /* 0x0000001b05077810 */ /* 0x000fe20007ffe0ff */
[----:B------:R-:W-:Y:S06]  /*1510*/  BRA `(.L_x_1) ;  /* 0x0000000000cc7947 */ /* 0x000fec0003800000 */
.L_x_27:
[----:B------:R-:W-:Y:S01]  /*1520*/  IADD3 R7, PT, PT, R5, 0x1a, RZ ;  /* 0x0000001a05077810 */ /* 0x000fe20007ffe0ff */
[----:B------:R-:W-:Y:S06]  /*1530*/  BRA `(.L_x_1) ;  /* 0x0000000000c47947 */ /* 0x000fec0003800000 */
.L_x_26:
[----:B------:R-:W-:Y:S01]  /*1540*/  IADD3 R7, PT, PT, R5, 0x19, RZ ;  /* 0x0000001905077810 */ /* 0x000fe20007ffe0ff */
[----:B------:R-:W-:Y:S06]  /*1550*/  BRA `(.L_x_1) ;  /* 0x0000000000bc7947 */ /* 0x000fec0003800000 */
.L_x_25:
[----:B------:R-:W-:Y:S01]  /*1560*/  IADD3 R7, PT, PT, R5, 0x18, RZ ;  /* 0x0000001805077810 */ /* 0x000fe20007ffe0ff */
[----:B------:R-:W-:Y:S06]  /*1570*/  BRA `(.L_x_1) ;  /* 0x0000000000b47947 */ /* 0x000fec0003800000 */
.L_x_24:
[----:B------:R-:W-:Y:S01]  /*1580*/  IADD3 R7, PT, PT, R5, 0x17, RZ ;  /* 0x0000001705077810 */ /* 0x000fe20007ffe0ff */
[----:B------:R-:W-:Y:S06]  /*1590*/  BRA `(.L_x_1) ;  /* 0x0000000000ac7947 */ /* 0x000fec0003800000 */
.L_x_23:
[----:B------:R-:W-:Y:S01]  /*15a0*/  IADD3 R7, PT, PT, R5, 0x16, RZ ;  /* 0x0000001605077810 */ /* 0x000fe20007ffe0ff */
[----:B------:R-:W-:Y:S06]  /*15b0*/  BRA `(.L_x_1) ;  /* 0x0000000000a47947 */ /* 0x000fec0003800000 */
.L_x_22:
[----:B------:R-:W-:Y:S01]  /*15c0*/  IADD3 R7, PT, PT, R5, 0x15, RZ ;  /* 0x0000001505077810 */ /* 0x000fe20007ffe0ff */
[----:B------:R-:W-:Y:S06]  /*15d0*/  BRA `(.L_x_1) ;  /* 0x00000000009c7947 */ /* 0x000fec0003800000 */
.L_x_21:
[----:B------:R-:W-:Y:S01]  /*15e0*/  IADD3 R7, PT, PT, R5, 0x14, RZ ;  /* 0x0000001405077810 */ /* 0x000fe20007ffe0ff */
[----:B------:R-:W-:Y:S06]  /*15f0*/  BRA `(.L_x_1) ;  /* 0x0000000000947947 */ /* 0x000fec0003800000 */
.L_x_20:
[----:B------:R-:W-:Y:S01]  /*1600*/  IADD3 R7, PT, PT, R5, 0x13, RZ ;  /* 0x0000001305077810 */ /* 0x000fe20007ffe0ff */
[----:B------:R-:W-:Y:S06]  /*1610*/  BRA `(.L_x_1) ;  /* 0x00000000008c7947 */ /* 0x000fec0003800000 */
.L_x_19:
[----:B------:R-:W-:Y:S01]  /*1620*/  IADD3 R7, PT, PT, R5, 0x12, RZ ;  /* 0x0000001205077810 */ /* 0x000fe20007ffe0ff */
[----:B------:R-:W-:Y:S06]  /*1630*/  BRA `(.L_x_1) ;  /* 0x0000000000847947 */ /* 0x000fec0003800000 */
.L_x_18:
[----:B------:R-:W-:Y:S01]  /*1640*/  IADD3 R7, PT, PT, R5, 0x11, RZ ;  /* 0x0000001105077810 */ /* 0x000fe20007ffe0ff */
[----:B------:R-:W-:Y:S06]  /*1650*/  BRA `(.L_x_1) ;  /* 0x00000000007c7947 */ /* 0x000fec0003800000 */
.L_x_17:
[----:B------:R-:W-:Y:S01]  /*1660*/  IADD3 R7, PT, PT, R5, 0x10, RZ ;  /* 0x0000001005077810 */ /* 0x000fe20007ffe0ff */
[----:B------:R-:W-:Y:S06]  /*1670*/  BRA `(.L_x_1) ;  /* 0x0000000000747947 */ /* 0x000fec0003800000 */
.L_x_16:
[----:B------:R-:W-:Y:S01]  /*1680*/  IADD3 R7, PT, PT, R5, 0xf, RZ ;  /* 0x0000000f05077810 */ /* 0x000fe20007ffe0ff */
[----:B------:R-:W-:Y:S06]  /*1690*/  BRA `(.L_x_1) ;  /* 0x00000000006c7947 */ /* 0x000fec0003800000 */
.L_x_15:
[----:B------:R-:W-:Y:S01]  /*16a0*/  IADD3 R7, PT, PT, R5, 0xe, RZ ;  /* 0x0000000e05077810 */ /* 0x000fe20007ffe0ff */
[----:B------:R-:W-:Y:S06]  /*16b0*/  BRA `(.L_x_1) ;  /* 0x0000000000647947 */ /* 0x000fec0003800000 */
.L_x_14:
[----:B------:R-:W-:Y:S01]  /*16c0*/  IADD3 R7, PT, PT, R5, 0xd, RZ ;  /* 0x0000000d05077810 */ /* 0x000fe20007ffe0ff */
[----:B------:R-:W-:Y:S06]  /*16d0*/  BRA `(.L_x_1) ;  /* 0x00000000005c7947 */ /* 0x000fec0003800000 */
.L_x_13:
[----:B------:R-:W-:Y:S01]  /*16e0*/  IADD3 R7, PT, PT, R5, 0xc, RZ ;  /* 0x0000000c05077810 */ /* 0x000fe20007ffe0ff */
[----:B------:R-:W-:Y:S06]  /*16f0*/  BRA `(.L_x_1) ;  /* 0x0000000000547947 */ /* 0x000fec0003800000 */
.L_x_12:
[----:B------:R-:W-:Y:S01]  /*1700*/  IADD3 R7, PT, PT, R5, 0xb, RZ ;  /* 0x0000000b05077810 */ /* 0x000fe20007ffe0ff */
[----:B------:R-:W-:Y:S06]  /*1710*/  BRA `(.L_x_1) ;  /* 0x00000000004c7947 */ /* 0x000fec0003800000 */
.L_x_11:
[----:B------:R-:W-:Y:S01]  /*1720*/  IADD3 R7, PT, PT, R5, 0xa, RZ ;  /* 0x0000000a05077810 */ /* 0x000fe20007ffe0ff */
[----:B------:R-:W-:Y:S06]  /*1730*/  BRA `(.L_x_1) ;  /* 0x0000000000447947 */ /* 0x000fec0003800000 */
.L_x_10:
[----:B------:R-:W-:Y:S01]  /*1740*/  IADD3 R7, PT, PT, R5, 0x9, RZ ;  /* 0x0000000905077810 */ /* 0x000fe20007ffe0ff */
[----:B------:R-:W-:Y:S06]  /*1750*/  BRA `(.L_x_1) ;  /* 0x00000000003c7947 */ /* 0x000fec0003800000 */
.L_x_9:
[----:B------:R-:W-:Y:S01]  /*1760*/  IADD3 R7, PT, PT, R5, 0x8, RZ ;  /* 0x0000000805077810 */ /* 0x000fe20007ffe0ff */
[----:B------:R-:W-:Y:S06]  /*1770*/  BRA `(.L_x_1) ;  /* 0x0000000000347947 */ /* 0x000fec0003800000 */
.L_x_8:
[----:B------:R-:W-:Y:S01]  /*1780*/  IADD3 R7, PT, PT, R5, 0x7, RZ ;  /* 0x0000000705077810 */ /* 0x000fe20007ffe0ff */
[----:B------:R-:W-:Y:S06]  /*1790*/  BRA `(.L_x_1) ;  /* 0x00000000002c7947 */ /* 0x000fec0003800000 */
.L_x_7:
[----:B------:R-:W-:Y:S01]  /*17a0*/  IADD3 R7, PT, PT, R5, 0x6, RZ ;  /* 0x0000000605077810 */ /* 0x000fe20007ffe0ff */
[----:B------:R-:W-:Y:S06]  /*17b0*/  BRA `(.L_x_1) ;  /* 0x0000000000247947 */ /* 0x000fec0003800000 */
.L_x_6:
[----:B------:R-:W-:Y:S01]  /*17c0*/  IADD3 R7, PT, PT, R5, 0x5, RZ ;  /* 0x0000000505077810 */ /* 0x000fe20007ffe0ff */
[----:B------:R-:W-:Y:S06]  /*17d0*/  BRA `(.L_x_1) ;  /* 0x00000000001c7947 */ /* 0x000fec0003800000 */
.L_x_5:
[----:B------:R-:W-:Y:S01]  /*17e0*/  IADD3 R7, PT, PT, R5, 0x4, RZ ;  /* 0x0000000405077810 */ /* 0x000fe20007ffe0ff */
[----:B------:R-:W-:Y:S06]  /*17f0*/  BRA `(.L_x_1) ;  /* 0x0000000000147947 */ /* 0x000fec0003800000 */
.L_x_4:
[----:B------:R-:W-:Y:S01]  /*1800*/  IADD3 R7, PT, PT, R5, 0x3, RZ ;  /* 0x0000000305077810 */ /* 0x000fe20007ffe0ff */
[----:B------:R-:W-:Y:S06]  /*1810*/  BRA `(.L_x_1) ;  /* 0x00000000000c7947 */ /* 0x000fec0003800000 */
.L_x_3:
[----:B------:R-:W-:Y:S01]  /*1820*/  IADD3 R7, PT, PT, R5, 0x2, RZ ;  /* 0x0000000205077810 */ /* 0x000fe20007ffe0ff */
[----:B------:R-:W-:Y:S06]  /*1830*/  BRA `(.L_x_1) ;  /* 0x0000000000047947 */ /* 0x000fec0003800000 */
.L_x_2:
[----:B------:R-:W-:-:S07]  /*1840*/  IADD3 R7, PT, PT, R5, 0x1, RZ ;  /* 0x0000000105077810 */ /* 0x000fce0007ffe0ff */
.L_x_1:
[----:B------:R-:W-:Y:S05]  /*1850*/  BSYNC.RECONVERGENT B0 ;  /* 0x0000000000007941 */ /* 0x000fea0003800200 */
.L_x_0:
[----:B------:R-:W0:Y:S01]  /*1860*/  LDC.64 R4, c[0x0][0x380] ;  /* 0x0000e000ff047b82 */ /* 0x000e220000000a00 */
[----:B------:R-:W1:Y:S02]  /*1870*/  LDCU UR6, c[0x0][0x388] ;  /* 0x00007100ff0677ac */ /* 0x000e640008000800 */
[----:B-1----:R-:W-:-:S04]  /*1880*/  IMAD R3, R0, UR6, R3 ;  /* 0x0000000600037c24 */ /* 0x002fc8000f8e0203 */
[----:B0-----:R-:W-:-:S05]  /*1890*/  IMAD.WIDE R2, R3, 0x4, R4 ;  /* 0x0000000403027825 */ /* 0x001fca00078e0204 */
[----:B------:R-:W-:Y:S01]  /*18a0*/  STG.E desc[UR4][R2.64], R7 ;  /* 0x0000000702007986 */ /* 0x000fe2000c101904 */
[----:B------:R-:W-:Y:S05]  /*18b0*/  EXIT ;  /* 0x000000000000794d */ /* 0x000fea0003800000 */
.L_x_34:
[----:B------:R-:W-:-:S00]  /*18c0*/  BRA `(.L_x_34) ;  /* 0xfffffffc00fc7947 */ /* 0x000fc0000383ffff */
[----:B------:R-:W-:-:S00]  /*18d0*/  NOP ;  /* 0x0000000000007918 */ /* 0x000fc00000000000 */
        /* <DEDUP_REMOVED lines=10> */
.L_x_64:


//--------------------- .text._Z12mandelKernelILi10000EEvPiiiffff --------------------------
	.section	.text._Z12mandelKernelILi10000EEvPiiiffff,"ax",@progbits
	.align	128
        .global         _Z12mandelKernelILi10000EEvPiiiffff
        .type           _Z12mandelKernelILi10000EEvPiiiffff,@function
        .size           _Z12mandelKernelILi10000EEvPiiiffff,(.L_x_65 - _Z12mandelKernelILi10000EEvPiiiffff)
        .other          _Z12mandelKernelILi10000EEvPiiiffff,@"STO_CUDA_ENTRY STV_DEFAULT"
_Z12mandelKernelILi10000EEvPiiiffff:
.text._Z12mandelKernelILi10000EEvPiiiffff:
        /* <DEDUP_REMOVED lines=32> */
.L_x_52:
        /* <DEDUP_REMOVED lines=152> */
.L_x_51:
[----:B------:R-:W-:Y:S01]  /*0b80*/  IADD3 R7, PT, PT, R5, 0xf, RZ ;  /* 0x0000000f05077810 */ /* 0x000fe20007ffe0ff */
[----:B------:R-:W-:Y:S06]  /*0b90*/  BRA `(.L_x_36) ;  /* 0x00000000006c7947 */ /* 0x000fec0003800000 */
.L_x_50:
[----:B------:R-:W-:Y:S01]  /*0ba0*/  IADD3 R7, PT, PT, R5, 0xe, RZ ;  /* 0x0000000e05077810 */ /* 0x000fe20007ffe0ff */
[----:B------:R-:W-:Y:S06]  /*0bb0*/  BRA `(.L_x_36) ;  /* 0x0000000000647947 */ /* 0x000fec0003800000 */
.L_x_49:
[----:B------:R-:W-:Y:S01]  /*0bc0*/  IADD3 R7, PT, PT, R5, 0xd, RZ ;  /* 0x0000000d05077810 */ /* 0x000fe20007ffe0ff */
[----:B------:R-:W-:Y:S06]  /*0bd0*/  BRA `(.L_x_36) ;  /* 0x00000000005c7947 */ /* 0x000fec0003800000 */
.L_x_48:
[----:B------:R-:W-:Y:S01]  /*0be0*/  IADD3 R7, PT, PT, R5, 0xc, RZ ;  /* 0x0000000c05077810 */ /* 0x000fe20007ffe0ff */
[----:B------:R-:W-:Y:S06]  /*0bf0*/  BRA `(.L_x_36) ;  /* 0x0000000000547947 */ /* 0x000fec0003800000 */
.L_x_47:
[----:B------:R-:W-:Y:S01]  /*0c00*/  IADD3 R7, PT, PT, R5, 0xb, RZ ;  /* 0x0000000b05077810 */ /* 0x000fe20007ffe0ff */
[----:B------:R-:W-:Y:S06]  /*0c10*/  BRA `(.L_x_36) ;  /* 0x00000000004c7947 */ /* 0x000fec0003800000 */
.L_x_46:
[----:B------:R-:W-:Y:S01]  /*0c20*/  IADD3 R7, PT, PT, R5, 0xa, RZ ;  /* 0x0000000a05077810 */ /* 0x000fe20007ffe0ff */
[----:B------:R-:W-:Y:S06]  /*0c30*/  BRA `(.L_x_36) ;  /* 0x0000000000447947 */ /* 0x000fec0003800000 */
.L_x_45:
[----:B------:R-:W-:Y:S01]  /*0c40*/  IADD3 R7, PT, PT, R5, 0x9, RZ ;  /* 0x0000000905077810 */ /* 0x000fe20007ffe0ff */
[----:B------:R-:W-:Y:S06]  /*0c50*/  BRA `(.L_x_36) ;  /* 0x00000000003c7947 */ /* 0x000fec0003800000 */
.L_x_44:
[----:B------:R-:W-:Y:S01]  /*0c60*/  IADD3 R7, PT, PT, R5, 0x8, RZ ;  /* 0x0000000805077810 */ /* 0x000fe20007ffe0ff */
[----:B------:R-:W-:Y:S06]  /*0c70*/  BRA `(.L_x_36) ;  /* 0x0000000000347947 */ /* 0x000fec0003800000 */
.L_x_43:
[----:B------:R-:W-:Y:S01]  /*0c80*/  IADD3 R7, PT, PT, R5, 0x7, RZ ;  /* 0x0000000705077810 */ /* 0x000fe20007ffe0ff */
[----:B------:R-:W-:Y:S06]  /*0c90*/  BRA `(.L_x_36) ;  /* 0x00000000002c7947 */ /* 0x000fec0003800000 */
.L_x_42:
[----:B------:R-:W-:Y:S01]  /*0ca0*/  IADD3 R7, PT, PT, R5, 0x6, RZ ;  /* 0x0000000605077810 */ /* 0x000fe20007ffe0ff */
[----:B------:R-:W-:Y:S06]  /*0cb0*/  BRA `(.L_x_36) ;  /* 0x0000000000247947 */ /* 0x000fec0003800000 */
.L_x_41:
[----:B------:R-:W-:Y:S01]  /*0cc0*/  IADD3 R7, PT, PT, R5, 0x5, RZ ;  /* 0x0000000505077810 */ /* 0x000fe20007ffe0ff */
[----:B------:R-:W-:Y:S06]  /*0cd0*/  BRA `(.L_x_36) ;  /* 0x00000000001c7947 */ /* 0x000fec0003800000 */
.L_x_40:
[----:B------:R-:W-:Y:S01]  /*0ce0*/  IADD3 R7, PT, PT, R5, 0x4, RZ ;  /* 0x0000000405077810 */ /* 0x000fe20007ffe0ff */
[----:B------:R-:W-:Y:S06]  /*0cf0*/  BRA `(.L_x_36) ;  /* 0x0000000000147947 */ /* 0x000fec0003800000 */
.L_x_39:
[----:B------:R-:W-:Y:S01]  /*0d00*/  IADD3 R7, PT, PT, R5, 0x3, RZ ;  /* 0x0000000305077810 */ /* 0x000fe20007ffe0ff */
[----:B------:R-:W-:Y:S06]  /*0d10*/  BRA `(.L_x_36) ;  /* 0x00000000000c7947 */ /* 0x000fec0003800000 */
.L_x_38:
[----:B------:R-:W-:Y:S01]  /*0d20*/  IADD3 R7, PT, PT, R5, 0x2, RZ ;  /* 0x0000000205077810 */ /* 0x000fe20007ffe0ff */
[----:B------:R-:W-:Y:S06]  /*0d30*/  BRA `(.L_x_36) ;  /* 0x0000000000047947 */ /* 0x000fec0003800000 */
.L_x_37:
[----:B------:R-:W-:-:S07]  /*0d40*/  IADD3 R7, PT, PT, R5, 0x1, RZ ;  /* 0x0000000105077810 */ /* 0x000fce0007ffe0ff */
.L_x_36:
[----:B------:R-:W-:Y:S05]  /*0d50*/  BSYNC.RECONVERGENT B0 ;  /* 0x0000000000007941 */ /* 0x000fea0003800200 */
.L_x_35:
[----:B------:R-:W0:Y:S01]  /*0d60*/  LDC.64 R4, c[0x0][0x380] ;  /* 0x0000e000ff047b82 */ /* 0x000e220000000a00 */
[----:B------:R-:W1:Y:S02]  /*0d70*/  LDCU UR6, c[0x0][0x388] ;  /* 0x00007100ff0677ac */ /* 0x000e640008000800 */
[----:B-1----:R-:W-:-:S04]  /*0d80*/  IMAD R3, R0, UR6, R3 ;  /* 0x0000000600037c24 */ /* 0x002fc8000f8e0203 */
[----:B0-----:R-:W-:-:S05]  /*0d90*/  IMAD.WIDE R2, R3, 0x4, R4 ;  /* 0x0000000403027825 */ /* 0x001fca00078e0204 */
[----:B------:R-:W-:Y:S01]  /*0da0*/  STG.E desc[UR4][R2.64], R7 ;  /* 0x0000000702007986 */ /* 0x000fe2000c101904 */
[----:B------:R-:W-:Y:S05]  /*0db0*/  EXIT ;  /* 0x000000000000794d */ /* 0x000fea0003800000 */
.L_x_53:
        /* <DEDUP_REMOVED lines=12> */
.L_x_65:


//--------------------- .text._Z12mandelKernelILi1000EEvPiiiffff --------------------------
	.section	.text._Z12mandelKernelILi1000EEvPiiiffff,"ax",@progbits
	.align	128
        .global         _Z12mandelKernelILi1000EEvPiiiffff
        .type           _Z12mandelKernelILi1000EEvPiiiffff,@function
        .size           _Z12mandelKernelILi1000EEvPiiiffff,(.L_x_66 - _Z12mandelKernelILi1000EEvPiiiffff)
        .other          _Z12mandelKernelILi1000EEvPiiiffff,@"STO_CUDA_ENTRY STV_DEFAULT"
_Z12mandelKernelILi1000EEvPiiiffff:
.text._Z12mandelKernelILi1000EEvPiiiffff:
        /* <DEDUP_REMOVED lines=27> */
[----:B------:R-:W-:Y:S01]  /*01b0*/  FADD R7, R6, -R7 ;  /* 0x8000000706077221 */ /* 0x000fe20000000000 */
[----:B------:R-:W-:-:S03]  /*01c0*/  FADD R5, R2, R2 ;  /* 0x0000000202057221 */ /* 0x000fc60000000000 */
[----:B------:R-:W-:Y:S01]  /*01d0*/  FADD R7, R2, R7 ;  /* 0x0000000702077221 */ /* 0x000fe20000000000 */
[----:B------:R-:W-:-:S03]  /*01e0*/  FFMA R9, R4, R5, R4 ;  /* 0x0000000504097223 */ /* 0x000fc60000000004 */
[----:B------:R-:W-:Y:S01]  /*01f0*/  FMUL R6, R7, R7 ;  /* 0x0000000707067220 */ /* 0x000fe20000400000 */
[----:B------:R-:W-:-:S04]  /*0200*/  FMUL R11, R9, R9 ;  /* 0x00000009090b7220 */ /* 0x000fc80000400000 */
[----:B------:R-:W-:-:S05]  /*0210*/  FADD R5, R6, R11 ;  /* 0x0000000b06057221 */ /* 0x000fca0000000000 */
[----:B------:R-:W-:Y:S02]  /*0220*/  FSETP.GT.AND P0, PT, R5, 4, PT ;  /* 0x408000000500780b */ /* 0x000fe40003f04000 */
[----:B------:R-:W-:-:S11]  /*0230*/  MOV R5, 0x1 ;  /* 0x0000000100057802 */ /* 0x000fd60000000f00 */
        /* <DEDUP_REMOVED lines=18> */
[----:B------:R-:W-:Y:S01]  /*0360*/  FSETP.GT.AND P0, PT, R5, 4, PT ;  /* 0x408000000500780b */ /* 0x000fe20003f04000 */
[----:B------:R-:W-:-:S12]  /*0370*/  HFMA2 R5, -RZ, RZ, 0, 1.78813934326171875e-07 ;  /* 0x00000003ff057431 */ /* 0x000fd800000001ff */
        /* <DEDUP_REMOVED lines=29> */
[----:B------:R-:W-:-:S12]  /*0550*/  HFMA2 R5, -RZ, RZ, 0, 3.5762786865234375e-07 ;  /* 0x00000006ff057431 */ /* 0x000fd800000001ff */
        /* <DEDUP_REMOVED lines=29> */
[----:B------:R-:W-:-:S12]  /*0730*/  HFMA2 R5, -RZ, RZ, 0, 5.36441802978515625e-07 ;  /* 0x00000009ff057431 */ /* 0x000fd800000001ff */
        /* <DEDUP_REMOVED lines=29> */
[----:B------:R-:W-:-:S12]  /*0910*/  HFMA2 R5, -RZ, RZ, 0, 7.152557373046875e-07 ;  /* 0x0000000cff057431 */ /* 0x000fd800000001ff */
        /* <DEDUP_REMOVED lines=29> */
[----:B------:R-:W-:-:S12]  /*0af0*/  HFMA2 R5, -RZ, RZ, 0, 8.94069671630859375e-07 ;  /* 0x0000000fff057431 */ /* 0x000fd800000001ff */
        /* <DEDUP_REMOVED lines=29> */
[----:B------:R-:W-:-:S12]  /*0cd0*/  HFMA2 R5, -RZ, RZ, 0, 1.07288360595703125e-06 ;  /* 0x00000012ff057431 */ /* 0x000fd800000001ff */
        /* <DEDUP_REMOVED lines=29> */
[----:B------:R-:W-:-:S12]  /*0eb0*/  HFMA2 R5, -RZ, RZ, 0, 1.251697540283203125e-06 ;  /* 0x00000015ff057431 */ /* 0x000fd800000001ff */
        /* <DEDUP_REMOVED lines=29> */
[----:B------:R-:W-:-:S12]  /*1090*/  HFMA2 R5, -RZ, RZ, 0, 1.430511474609375e-06 ;  /* 0x00000018ff057431 */ /* 0x000fd800000001ff */
        /* <DEDUP_REMOVED lines=29> */
[----:B------:R-:W-:-:S12]  /*1270*/  HFMA2 R5, -RZ, RZ, 0, 1.609325408935546875e-06 ;  /* 0x0000001bff057431 */ /* 0x000fd800000001ff */
        /* <DEDUP_REMOVED lines=59> */
[----:B------:R-:W-:-:S12]  /*1630*/  HFMA2 R5, -RZ, RZ, 0, 1.966953277587890625e-06 ;  /* 0x00000021ff057431 */ /* 0x000fd800000001ff */
        /* <DEDUP_REMOVED lines=29> */
[----:B------:R-:W-:-:S12]  /*1810*/  HFMA2 R5, -RZ, RZ, 0, 2.1457672119140625e-06 ;  /* 0x00000024ff057431 */ /* 0x000fd800000001ff */
        /* <DEDUP_REMOVED lines=29> */
[----:B------:R-:W-:-:S12]  /*19f0*/  HFMA2 R5, -RZ, RZ, 0, 2.324581146240234375e-06 ;  /* 0x00000027ff057431 */ /* 0x000fd800000001ff */
        /* <DEDUP_REMOVED lines=29> */
[----:B------:R-:W-:-:S12]  /*1bd0*/  HFMA2 R5, -RZ, RZ, 0, 2.50339508056640625e-06 ;  /* 0x0000002aff057431 */ /* 0x000fd800000001ff */
        /* <DEDUP_REMOVED lines=29> */
[----:B------:R-:W-:-:S12]  /*1db0*/  HFMA2 R5, -RZ, RZ, 0, 2.682209014892578125e-06 ;  /* 0x0000002dff057431 */ /* 0x000fd800000001ff */
        /* <DEDUP_REMOVED lines=29> */
[----:B------:R-:W-:-:S12]  /*1f90*/  HFMA2 R5, -RZ, RZ, 0, 2.86102294921875e-06 ;  /* 0x00000030ff057431 */ /* 0x000fd800000001ff */
        /* <DEDUP_REMOVED lines=29> */
[----:B------:R-:W-:-:S12]  /*2170*/  HFMA2 R5, -RZ, RZ, 0, 3.039836883544921875e-06 ;  /* 0x00000033ff057431 */ /* 0x000fd800000001ff */
        /* <DEDUP_REMOVED lines=29> */
[----:B------:R-:W-:-:S12]  /*2350*/  HFMA2 R5, -RZ, RZ, 0, 3.21865081787109375e-06 ;  /* 0x00000036ff057431 */ /* 0x000fd800000001ff */
        /* <DEDUP_REMOVED lines=29> */
[----:B------:R-:W-:-:S12]  /*2530*/  HFMA2 R5, -RZ, RZ, 0, 3.397464752197265625e-06 ;  /* 0x00000039ff057431 */ /* 0x000fd800000001ff */
        /* <DEDUP_REMOVED lines=59> */
[----:B------:R-:W-:-:S12]  /*28f0*/  HFMA2 R5, -RZ, RZ, 0, 3.755092620849609375e-06 ;  /* 0x0000003fff057431 */ /* 0x000fd800000001ff */
        /* <DEDUP_REMOVED lines=29> */
[----:B------:R-:W-:-:S12]  /*2ad0*/  HFMA2 R5, -RZ, RZ, 0, 3.93390655517578125e-06 ;  /* 0x00000042ff057431 */ /* 0x000fd800000001ff */
        /* <DEDUP_REMOVED lines=29> */
[----:B------:R-:W-:-:S12]  /*2cb0*/  HFMA2 R5, -RZ, RZ, 0, 4.112720489501953125e-06 ;  /* 0x00000045ff057431 */ /* 0x000fd800000001ff */
        /* <DEDUP_REMOVED lines=29> */
[----:B------:R-:W-:-:S12]  /*2e90*/  HFMA2 R5, -RZ, RZ, 0, 4.291534423828125e-06 ;  /* 0x00000048ff057431 */ /* 0x000fd800000001ff */
        /* <DEDUP_REMOVED lines=29> */
[----:B------:R-:W-:-:S12]  /*3070*/  HFMA2 R5, -RZ, RZ, 0, 4.470348358154296875e-06 ;  /* 0x0000004bff057431 */ /* 0x000fd800000001ff */
        /* <DEDUP_REMOVED lines=29> */
[----:B------:R-:W-:-:S12]  /*3250*/  HFMA2 R5, -RZ, RZ, 0, 4.64916229248046875e-06 ;  /* 0x0000004eff057431 */ /* 0x000fd800000001ff */
        /* <DEDUP_REMOVED lines=29> */
[----:B------:R-:W-:-:S12]  /*3430*/  HFMA2 R5, -RZ, RZ, 0, 4.827976226806640625e-06 ;  /* 0x00000051ff057431 */ /* 0x000fd800000001ff */
        /* <DEDUP_REMOVED lines=29> */
[----:B------:R-:W-:-:S12]  /*3610*/  HFMA2 R5, -RZ, RZ, 0, 5.0067901611328125e-06 ;  /* 0x00000054ff057431 */ /* 0x000fd800000001ff */
        /* <DEDUP_REMOVED lines=29> */
[----:B------:R-:W-:-:S12]  /*37f0*/  HFMA2 R5, -RZ, RZ, 0, 5.185604095458984375e-06 ;  /* 0x00000057ff057431 */ /* 0x000fd800000001ff */
        /* <DEDUP_REMOVED lines=59> */
[----:B------:R-:W-:-:S12]  /*3bb0*/  HFMA2 R5, -RZ, RZ, 0, 5.543231964111328125e-06 ;  /* 0x0000005dff057431 */ /* 0x000fd800000001ff */
        /* <DEDUP_REMOVED lines=29> */
[----:B------:R-:W-:-:S12]  /*3d90*/  HFMA2 R5, -RZ, RZ, 0, 5.7220458984375e-06 ;  /* 0x00000060ff057431 */ /* 0x000fd800000001ff */
        /* <DEDUP_REMOVED lines=29> */
[----:B------:R-:W-:-:S12]  /*3f70*/  HFMA2 R5, -RZ, RZ, 0, 5.900859832763671875e-06 ;  /* 0x00000063ff057431 */ /* 0x000fd800000001ff */
        /* <DEDUP_REMOVED lines=29> */
[----:B------:R-:W-:-:S12]  /*4150*/  HFMA2 R5, -RZ, RZ, 0, 6.07967376708984375e-06 ;  /* 0x00000066ff057431 */ /* 0x000fd800000001ff */
        /* <DEDUP_REMOVED lines=29> */
[----:B------:R-:W-:-:S12]  /*4330*/  HFMA2 R5, -RZ, RZ, 0, 6.258487701416015625e-06 ;  /* 0x00000069ff057431 */ /* 0x000fd800000001ff */
        /* <DEDUP_REMOVED lines=29> */
[----:B------:R-:W-:-:S12]  /*4510*/  HFMA2 R5, -RZ, RZ, 0, 6.4373016357421875e-06 ;  /* 0x0000006cff057431 */ /* 0x000fd800000001ff */
        /* <DEDUP_REMOVED lines=29> */
[----:B------:R-:W-:-:S12]  /*46f0*/  HFMA2 R5, -RZ, RZ, 0, 6.616115570068359375e-06 ;  /* 0x0000006fff057431 */ /* 0x000fd800000001ff */
        /* <DEDUP_REMOVED lines=29> */
[----:B------:R-:W-:-:S12]  /*48d0*/  HFMA2 R5, -RZ, RZ, 0, 6.79492950439453125e-06 ;  /* 0x00000072ff057431 */ /* 0x000fd800000001ff */
        /* <DEDUP_REMOVED lines=29> */
[----:B------:R-:W-:-:S12]  /*4ab0*/  HFMA2 R5, -RZ, RZ, 0, 6.973743438720703125e-06 ;  /* 0x00000075ff057431 */ /* 0x000fd800000001ff */
        /* <DEDUP_REMOVED lines=59> */
[----:B------:R-:W-:-:S12]  /*4e70*/  HFMA2 R5, -RZ, RZ, 0, 7.331371307373046875e-06 ;  /* 0x0000007bff057431 */ /* 0x000fd800000001ff */
        /* <DEDUP_REMOVED lines=29> */
[----:B------:R-:W-:-:S12]  /*5050*/  HFMA2 R5, -RZ, RZ, 0, 7.51018524169921875e-06 ;  /* 0x0000007eff057431 */ /* 0x000fd800000001ff */
        /* <DEDUP_REMOVED lines=29> */
[----:B------:R-:W-:-:S12]  /*5230*/  HFMA2 R5, -RZ, RZ, 0, 7.688999176025390625e-06 ;  /* 0x00000081ff057431 */ /* 0x000fd800000001ff */
        /* <DEDUP_REMOVED lines=29> */
[----:B------:R-:W-:-:S12]  /*5410*/  HFMA2 R5, -RZ, RZ, 0, 7.8678131103515625e-06 ;  /* 0x00000084ff057431 */ /* 0x000fd800000001ff */
        /* <DEDUP_REMOVED lines=29> */
[----:B------:R-:W-:-:S12]  /*55f0*/  HFMA2 R5, -RZ, RZ, 0, 8.046627044677734375e-06 ;  /* 0x00000087ff057431 */ /* 0x000fd800000001ff */
        /* <DEDUP_REMOVED lines=29> */
[----:B------:R-:W-:-:S12]  /*57d0*/  HFMA2 R5, -RZ, RZ, 0, 8.22544097900390625e-06 ;  /* 0x0000008aff057431 */ /* 0x000fd800000001ff */
        /* <DEDUP_REMOVED lines=29> */
[----:B------:R-:W-:-:S12]  /*59b0*/  HFMA2 R5, -RZ, RZ, 0, 8.404254913330078125e-06 ;  /* 0x0000008dff057431 */ /* 0x000fd800000001ff */
        /* <DEDUP_REMOVED lines=29> */
[----:B------:R-:W-:-:S12]  /*5b90*/  HFMA2 R5, -RZ, RZ, 0, 8.58306884765625e-06 ;  /* 0x00000090ff057431 */ /* 0x000fd800000001ff */
        /* <DEDUP_REMOVED lines=29> */
[----:B------:R-:W-:-:S12]  /*5d70*/  HFMA2 R5, -RZ, RZ, 0, 8.761882781982421875e-06 ;  /* 0x00000093ff057431 */ /* 0x000fd800000001ff */
        /* <DEDUP_REMOVED lines=59> */
[----:B------:R-:W-:-:S12]  /*6130*/  HFMA2 R5, -RZ, RZ, 0, 9.119510650634765625e-06 ;  /* 0x00000099ff057431 */ /* 0x000fd800000001ff */
        /* <DEDUP_REMOVED lines=29> */
[----:B------:R-:W-:-:S12]  /*6310*/  HFMA2 R5, -RZ, RZ, 0, 9.2983245849609375e-06 ;  /* 0x0000009cff057431 */ /* 0x000fd800000001ff */
        /* <DEDUP_REMOVED lines=29> */
[----:B------:R-:W-:-:S12]  /*64f0*/  HFMA2 R5, -RZ, RZ, 0, 9.477138519287109375e-06 ;  /* 0x0000009fff057431 */ /* 0x000fd800000001ff */
        /* <DEDUP_REMOVED lines=29> */
[----:B------:R-:W-:-:S12]  /*66d0*/  HFMA2 R5, -RZ, RZ, 0, 9.65595245361328125e-06 ;  /* 0x000000a2ff057431 */ /* 0x000fd800000001ff */
        /* <DEDUP_REMOVED lines=29> */
[----:B------:R-:W-:-:S12]  /*68b0*/  HFMA2 R5, -RZ, RZ, 0, 9.834766387939453125e-06 ;  /* 0x000000a5ff057431 */ /* 0x000fd800000001ff */
        /* <DEDUP_REMOVED lines=29> */
[----:B------:R-:W-:-:S12]  /*6a90*/  HFMA2 R5, -RZ, RZ, 0, 1.0013580322265625e-05 ;  /* 0x000000a8ff057431 */ /* 0x000fd800000001ff */
        /* <DEDUP_REMOVED lines=29> */
[----:B------:R-:W-:-:S12]  /*6c70*/  HFMA2 R5, -RZ, RZ, 0, 1.0192394256591796875e-05 ;  /* 0x000000abff057431 */ /* 0x000fd800000001ff */
        /* <DEDUP_REMOVED lines=29> */
[----:B------:R-:W-:-:S12]  /*6e50*/  HFMA2 R5, -RZ, RZ, 0, 1.037120819091796875e-05 ;  /* 0x000000aeff057431 */ /* 0x000fd800000001ff */
        /* <DEDUP_REMOVED lines=29> */
[----:B------:R-:W-:-:S12]  /*7030*/  HFMA2 R5, -RZ, RZ, 0, 1.0550022125244140625e-05 ;  /* 0x000000b1ff057431 */ /* 0x000fd800000001ff */
        /* <DEDUP_REMOVED lines=59> */
[----:B------:R-:W-:-:S12]  /*73f0*/  HFMA2 R5, -RZ, RZ, 0, 1.0907649993896484375e-05 ;  /* 0x000000b7ff057431 */ /* 0x000fd800000001ff */
        /* <DEDUP_REMOVED lines=29> */
[----:B------:R-:W-:-:S12]  /*75d0*/  HFMA2 R5, -RZ, RZ, 0, 1.108646392822265625e-05 ;  /* 0x000000baff057431 */ /* 0x000fd800000001ff */
        /* <DEDUP_REMOVED lines=29> */
[----:B------:R-:W-:-:S12]  /*77b0*/  HFMA2 R5, -RZ, RZ, 0, 1.1265277862548828125e-05 ;  /* 0x000000bdff057431 */ /* 0x000fd800000001ff */
        /* <DEDUP_REMOVED lines=29> */
[----:B------:R-:W-:-:S12]  /*7990*/  HFMA2 R5, -RZ, RZ, 0, 1.1444091796875e-05 ;  /* 0x000000c0ff057431 */ /* 0x000fd800000001ff */
        /* <DEDUP_REMOVED lines=29> */
[----:B------:R-:W-:-:S12]  /*7b70*/  HFMA2 R5, -RZ, RZ, 0, 1.1622905731201171875e-05 ;  /* 0x000000c3ff057431 */ /* 0x000fd800000001ff */
        /* <DEDUP_REMOVED lines=29> */
[----:B------:R-:W-:-:S12]  /*7d50*/  HFMA2 R5, -RZ, RZ, 0, 1.180171966552734375e-05 ;  /* 0x000000c6ff057431 */ /* 0x000fd800000001ff */
        /* <DEDUP_REMOVED lines=29> */
[----:B------:R-:W-:-:S12]  /*7f30*/  HFMA2 R5, -RZ, RZ, 0, 1.1980533599853515625e-05 ;  /* 0x000000c9ff057431 */ /* 0x000fd800000001ff */
        /* <DEDUP_REMOVED lines=29> */
[----:B------:R-:W-:-:S12]  /*8110*/  HFMA2 R5, -RZ, RZ, 0, 1.21593475341796875e-05 ;  /* 0x000000ccff057431 */ /* 0x000fd800000001ff */
        /* <DEDUP_REMOVED lines=29> */
[----:B------:R-:W-:-:S12]  /*82f0*/  HFMA2 R5, -RZ, RZ, 0, 1.2338161468505859375e-05 ;  /* 0x000000cfff057431 */ /* 0x000fd800000001ff */
        /* <DEDUP_REMOVED lines=59> */
[----:B------:R-:W-:-:S12]  /*86b0*/  HFMA2 R5, -RZ, RZ, 0, 1.2695789337158203125e-05 ;  /* 0x000000d5ff057431 */ /* 0x000fd800000001ff */
        /* <DEDUP_REMOVED lines=29> */
[----:B------:R-:W-:-:S12]  /*8890*/  HFMA2 R5, -RZ, RZ, 0, 1.2874603271484375e-05 ;  /* 0x000000d8ff057431 */ /* 0x000fd800000001ff */
        /* <DEDUP_REMOVED lines=29> */
[----:B------:R-:W-:-:S12]  /*8a70*/  HFMA2 R5, -RZ, RZ, 0, 1.3053417205810546875e-05 ;  /* 0x000000dbff057431 */ /* 0x000fd800000001ff */
        /* <DEDUP_REMOVED lines=29> */
[----:B------:R-:W-:-:S12]  /*8c50*/  HFMA2 R5, -RZ, RZ, 0, 1.323223114013671875e-05 ;  /* 0x000000deff057431 */ /* 0x000fd800000001ff */
        /* <DEDUP_REMOVED lines=29> */
[----:B------:R-:W-:-:S12]  /*8e30*/  HFMA2 R5, -RZ, RZ, 0, 1.3411045074462890625e-05 ;  /* 0x000000e1ff057431 */ /* 0x000fd800000001ff */
        /* <DEDUP_REMOVED lines=29> */
[----:B------:R-:W-:-:S12]  /*9010*/  HFMA2 R5, -RZ, RZ, 0, 1.35898590087890625e-05 ;  /* 0x000000e4ff057431 */ /* 0x000fd800000001ff */
        /* <DEDUP_REMOVED lines=29> */
[----:B------:R-:W-:-:S12]  /*91f0*/  HFMA2 R5, -RZ, RZ, 0, 1.3768672943115234375e-05 ;  /* 0x000000e7ff057431 */ /* 0x000fd800000001ff */
        /* <DEDUP_REMOVED lines=29> */
[----:B------:R-:W-:-:S12]  /*93d0*/  HFMA2 R5, -RZ, RZ, 0, 1.394748687744140625e-05 ;  /* 0x000000eaff057431 */ /* 0x000fd800000001ff */
        /* <DEDUP_REMOVED lines=29> */
[----:B------:R-:W-:-:S12]  /*95b0*/  HFMA2 R5, -RZ, RZ, 0, 1.4126300811767578125e-05 ;  /* 0x000000edff057431 */ /* 0x000fd800000001ff */
        /* <DEDUP_REMOVED lines=59> */
[----:B------:R-:W-:-:S12]  /*9970*/  HFMA2 R5, -RZ, RZ, 0, 1.4483928680419921875e-05 ;  /* 0x000000f3ff057431 */ /* 0x000fd800000001ff */
        /* <DEDUP_REMOVED lines=29> */
[----:B------:R-:W-:-:S12]  /*9b50*/  HFMA2 R5, -RZ, RZ, 0, 1.466274261474609375e-05 ;  /* 0x000000f6ff057431 */ /* 0x000fd800000001ff */
        /* <DEDUP_REMOVED lines=29> */
[----:B------:R-:W-:-:S12]  /*9d30*/  HFMA2 R5, -RZ, RZ, 0, 1.4841556549072265625e-05 ;  /* 0x000000f9ff057431 */ /* 0x000fd800000001ff */
        /* <DEDUP_REMOVED lines=29> */
[----:B------:R-:W-:-:S12]  /*9f10*/  HFMA2 R5, -RZ, RZ, 0, 1.50203704833984375e-05 ;  /* 0x000000fcff057431 */ /* 0x000fd800000001ff */
        /* <DEDUP_REMOVED lines=29> */
[----:B------:R-:W-:-:S12]  /*a0f0*/  HFMA2 R5, -RZ, RZ, 0, 1.5199184417724609375e-05 ;  /* 0x000000ffff057431 */ /* 0x000fd800000001ff */
        /* <DEDUP_REMOVED lines=29> */
[----:B------:R-:W-:-:S12]  /*a2d0*/  HFMA2 R5, -RZ, RZ, 0, 1.537799835205078125e-05 ;  /* 0x00000102ff057431 */ /* 0x000fd800000001ff */
        /* <DEDUP_REMOVED lines=29> */
[----:B------:R-:W-:-:S12]  /*a4b0*/  HFMA2 R5, -RZ, RZ, 0, 1.5556812286376953125e-05 ;  /* 0x00000105ff057431 */ /* 0x000fd800000001ff */
        /* <DEDUP_REMOVED lines=29> */
[----:B------:R-:W-:-:S12]  /*a690*/  HFMA2 R5, -RZ, RZ, 0, 1.5735626220703125e-05 ;  /* 0x00000108ff057431 */ /* 0x000fd800000001ff */
        /* <DEDUP_REMOVED lines=29> */
[----:B------:R-:W-:-:S12]  /*a870*/  HFMA2 R5, -RZ, RZ, 0, 1.5914440155029296875e-05 ;  /* 0x0000010bff057431 */ /* 0x000fd800000001ff */
        /* <DEDUP_REMOVED lines=59> */
[----:B------:R-:W-:-:S12]  /*ac30*/  HFMA2 R5, -RZ, RZ, 0, 1.6272068023681640625e-05 ;  /* 0x00000111ff057431 */ /* 0x000fd800000001ff */
        /* <DEDUP_REMOVED lines=29> */
[----:B------:R-:W-:-:S12]  /*ae10*/  HFMA2 R5, -RZ, RZ, 0, 1.64508819580078125e-05 ;  /* 0x00000114ff057431 */ /* 0x000fd800000001ff */
        /* <DEDUP_REMOVED lines=29> */
[----:B------:R-:W-:-:S12]  /*aff0*/  HFMA2 R5, -RZ, RZ, 0, 1.6629695892333984375e-05 ;  /* 0x00000117ff057431 */ /* 0x000fd800000001ff */
        /* <DEDUP_REMOVED lines=29> */
[----:B------:R-:W-:-:S12]  /*b1d0*/  HFMA2 R5, -RZ, RZ, 0, 1.680850982666015625e-05 ;  /* 0x0000011aff057431 */ /* 0x000fd800000001ff */
        /* <DEDUP_REMOVED lines=29> */
[----:B------:R-:W-:-:S12]  /*b3b0*/  HFMA2 R5, -RZ, RZ, 0, 1.6987323760986328125e-05 ;  /* 0x0000011dff057431 */ /* 0x000fd800000001ff */
        /* <DEDUP_REMOVED lines=29> */
[----:B------:R-:W-:-:S12]  /*b590*/  HFMA2 R5, -RZ, RZ, 0, 1.71661376953125e-05 ;  /* 0x00000120ff057431 */ /* 0x000fd800000001ff */
        /* <DEDUP_REMOVED lines=29> */
[----:B------:R-:W-:-:S12]  /*b770*/  HFMA2 R5, -RZ, RZ, 0, 1.7344951629638671875e-05 ;  /* 0x00000123ff057431 */ /* 0x000fd800000001ff */
        /* <DEDUP_REMOVED lines=29> */
[----:B------:R-:W-:-:S12]  /*b950*/  HFMA2 R5, -RZ, RZ, 0, 1.752376556396484375e-05 ;  /* 0x00000126ff057431 */ /* 0x000fd800000001ff */
        /* <DEDUP_REMOVED lines=29> */
[----:B------:R-:W-:-:S12]  /*bb30*/  HFMA2 R5, -RZ, RZ, 0, 1.7702579498291015625e-05 ;  /* 0x00000129ff057431 */ /* 0x000fd800000001ff */
        /* <DEDUP_REMOVED lines=59> */
[----:B------:R-:W-:-:S12]  /*bef0*/  HFMA2 R5, -RZ, RZ, 0, 1.8060207366943359375e-05 ;  /* 0x0000012fff057431 */ /* 0x000fd800000001ff */
        /* <DEDUP_REMOVED lines=29> */
[----:B------:R-:W-:-:S12]  /*c0d0*/  HFMA2 R5, -RZ, RZ, 0, 1.823902130126953125e-05 ;  /* 0x00000132ff057431 */ /* 0x000fd800000001ff */
        /* <DEDUP_REMOVED lines=29> */
[----:B------:R-:W-:-:S12]  /*c2b0*/  HFMA2 R5, -RZ, RZ, 0, 1.8417835235595703125e-05 ;  /* 0x00000135ff057431 */ /* 0x000fd800000001ff */
        /* <DEDUP_REMOVED lines=29> */
[----:B------:R-:W-:-:S12]  /*c490*/  HFMA2 R5, -RZ, RZ, 0, 1.8596649169921875e-05 ;  /* 0x00000138ff057431 */ /* 0x000fd800000001ff */
        /* <DEDUP_REMOVED lines=29> */
[----:B------:R-:W-:-:S12]  /*c670*/  HFMA2 R5, -RZ, RZ, 0, 1.8775463104248046875e-05 ;  /* 0x0000013bff057431 */ /* 0x000fd800000001ff */
        /* <DEDUP_REMOVED lines=29> */
[----:B------:R-:W-:-:S12]  /*c850*/  HFMA2 R5, -RZ, RZ, 0, 1.895427703857421875e-05 ;  /* 0x0000013eff057431 */ /* 0x000fd800000001ff */
        /* <DEDUP_REMOVED lines=29> */
[----:B------:R-:W-:-:S12]  /*ca30*/  HFMA2 R5, -RZ, RZ, 0, 1.9133090972900390625e-05 ;  /* 0x00000141ff057431 */ /* 0x000fd800000001ff */
        /* <DEDUP_REMOVED lines=29> */
[----:B------:R-:W-:-:S12]  /*cc10*/  HFMA2 R5, -RZ, RZ, 0, 1.93119049072265625e-05 ;  /* 0x00000144ff057431 */ /* 0x000fd800000001ff */
        /* <DEDUP_REMOVED lines=29> */
[----:B------:R-:W-:-:S12]  /*cdf0*/  HFMA2 R5, -RZ, RZ, 0, 1.9490718841552734375e-05 ;  /* 0x00000147ff057431 */ /* 0x000fd800000001ff */
        /* <DEDUP_REMOVED lines=59> */
[----:B------:R-:W-:-:S12]  /*d1b0*/  HFMA2 R5, -RZ, RZ, 0, 1.9848346710205078125e-05 ;  /* 0x0000014dff057431 */ /* 0x000fd800000001ff */
        /* <DEDUP_REMOVED lines=29> */
[----:B------:R-:W-:-:S12]  /*d390*/  HFMA2 R5, -RZ, RZ, 0, 2.002716064453125e-05 ;  /* 0x00000150ff057431 */ /* 0x000fd800000001ff */
        /* <DEDUP_REMOVED lines=29> */
[----:B------:R-:W-:-:S12]  /*d570*/  HFMA2 R5, -RZ, RZ, 0, 2.0205974578857421875e-05 ;  /* 0x00000153ff057431 */ /* 0x000fd800000001ff */
        /* <DEDUP_REMOVED lines=29> */
[----:B------:R-:W-:-:S12]  /*d750*/  HFMA2 R5, -RZ, RZ, 0, 2.038478851318359375e-05 ;  /* 0x00000156ff057431 */ /* 0x000fd800000001ff */
        /* <DEDUP_REMOVED lines=29> */
[----:B------:R-:W-:-:S12]  /*d930*/  HFMA2 R5, -RZ, RZ, 0, 2.0563602447509765625e-05 ;  /* 0x00000159ff057431 */ /* 0x000fd800000001ff */
        /* <DEDUP_REMOVED lines=29> */
[----:B------:R-:W-:-:S12]  /*db10*/  HFMA2 R5, -RZ, RZ, 0, 2.07424163818359375e-05 ;  /* 0x0000015cff057431 */ /* 0x000fd800000001ff */
        /* <DEDUP_REMOVED lines=29> */
[----:B------:R-:W-:-:S12]  /*dcf0*/  HFMA2 R5, -RZ, RZ, 0, 2.0921230316162109375e-05 ;  /* 0x0000015fff057431 */ /* 0x000fd800000001ff */
        /* <DEDUP_REMOVED lines=29> */
[----:B------:R-:W-:-:S12]  /*ded0*/  HFMA2 R5, -RZ, RZ, 0, 2.110004425048828125e-05 ;  /* 0x00000162ff057431 */ /* 0x000fd800000001ff */
        /* <DEDUP_REMOVED lines=29> */
[----:B------:R-:W-:-:S12]  /*e0b0*/  HFMA2 R5, -RZ, RZ, 0, 2.1278858184814453125e-05 ;  /* 0x00000165ff057431 */ /* 0x000fd800000001ff */
        /* <DEDUP_REMOVED lines=59> */
[----:B------:R-:W-:-:S12]  /*e470*/  HFMA2 R5, -RZ, RZ, 0, 2.1636486053466796875e-05 ;  /* 0x0000016bff057431 */ /* 0x000fd800000001ff */
        /* <DEDUP_REMOVED lines=29> */
[----:B------:R-:W-:-:S12]  /*e650*/  HFMA2 R5, -RZ, RZ, 0, 2.181529998779296875e-05 ;  /* 0x0000016eff057431 */ /* 0x000fd800000001ff */
        /* <DEDUP_REMOVED lines=29> */
[----:B------:R-:W-:-:S12]  /*e830*/  HFMA2 R5, -RZ, RZ, 0, 2.1994113922119140625e-05 ;  /* 0x00000171ff057431 */ /* 0x000fd800000001ff */
        /* <DEDUP_REMOVED lines=29> */
[----:B------:R-:W-:-:S12]  /*ea10*/  HFMA2 R5, -RZ, RZ, 0, 2.21729278564453125e-05 ;  /* 0x00000174ff057431 */ /* 0x000fd800000001ff */
        /* <DEDUP_REMOVED lines=29> */
[----:B------:R-:W-:-:S12]  /*ebf0*/  HFMA2 R5, -RZ, RZ, 0, 2.2351741790771484375e-05 ;  /* 0x00000177ff057431 */ /* 0x000fd800000001ff */
        /* <DEDUP_REMOVED lines=29> */
[----:B------:R-:W-:-:S12]  /*edd0*/  HFMA2 R5, -RZ, RZ, 0, 2.253055572509765625e-05 ;  /* 0x0000017aff057431 */ /* 0x000fd800000001ff */
        /* <DEDUP_REMOVED lines=29> */
[----:B------:R-:W-:-:S12]  /*efb0*/  HFMA2 R5, -RZ, RZ, 0, 2.2709369659423828125e-05 ;  /* 0x0000017dff057431 */ /* 0x000fd800000001ff */
        /* <DEDUP_REMOVED lines=29> */
[----:B------:R-:W-:-:S12]  /*f190*/  HFMA2 R5, -RZ, RZ, 0, 2.288818359375e-05 ;  /* 0x00000180ff057431 */ /* 0x000fd800000001ff */
        /* <DEDUP_REMOVED lines=29> */
[----:B------:R-:W-:-:S12]  /*f370*/  HFMA2 R5, -RZ, RZ, 0, 2.3066997528076171875e-05 ;  /* 0x00000183ff057431 */ /* 0x000fd800000001ff */
        /* <DEDUP_REMOVED lines=59> */
[----:B------:R-:W-:-:S12]  /*f730*/  HFMA2 R5, -RZ, RZ, 0, 2.3424625396728515625e-05 ;  /* 0x00000189ff057431 */ /* 0x000fd800000001ff */
        /* <DEDUP_REMOVED lines=29> */
[----:B------:R-:W-:-:S12]  /*f910*/  HFMA2 R5, -RZ, RZ, 0, 2.36034393310546875e-05 ;  /* 0x0000018cff057431 */ /* 0x000fd800000001ff */
        /* <DEDUP_REMOVED lines=29> */
[----:B------:R-:W-:-:S12]  /*faf0*/  HFMA2 R5, -RZ, RZ, 0, 2.3782253265380859375e-05 ;  /* 0x0000018fff057431 */ /* 0x000fd800000001ff */
        /* <DEDUP_REMOVED lines=29> */
[----:B------:R-:W-:-:S12]  /*fcd0*/  HFMA2 R5, -RZ, RZ, 0, 2.396106719970703125e-05 ;  /* 0x00000192ff057431 */ /* 0x000fd800000001ff */
        /* <DEDUP_REMOVED lines=29> */
[----:B------:R-:W-:-:S12]  /*feb0*/  HFMA2 R5, -RZ, RZ, 0, 2.4139881134033203125e-05 ;  /* 0x00000195ff057431 */ /* 0x000fd800000001ff */
        /* <DEDUP_REMOVED lines=29> */
[----:B------:R-:W-:-:S12]  /*10090*/  HFMA2 R5, -RZ, RZ, 0, 2.4318695068359375e-05 ;  /* 0x00000198ff057431 */ /* 0x000fd800000001ff */
        /* <DEDUP_REMOVED lines=29> */
[----:B------:R-:W-:-:S12]  /*10270*/  HFMA2 R5, -RZ, RZ, 0, 2.4497509002685546875e-05 ;  /* 0x0000019bff057431 */ /* 0x000fd800000001ff */
        /* <DEDUP_REMOVED lines=29> */
[----:B------:R-:W-:-:S12]  /*10450*/  HFMA2 R5, -RZ, RZ, 0, 2.467632293701171875e-05 ;  /* 0x0000019eff057431 */ /* 0x000fd800000001ff */
        /* <DEDUP_REMOVED lines=29> */
[----:B------:R-:W-:-:S12]  /*10630*/  HFMA2 R5, -RZ, RZ, 0, 2.4855136871337890625e-05 ;  /* 0x000001a1ff057431 */ /* 0x000fd800000001ff */
        /* <DEDUP_REMOVED lines=59> */
[----:B------:R-:W-:-:S12]  /*109f0*/  HFMA2 R5, -RZ, RZ, 0, 2.5212764739990234375e-05 ;  /* 0x000001a7ff057431 */ /* 0x000fd800000001ff */
        /* <DEDUP_REMOVED lines=29> */
[----:B------:R-:W-:-:S12]  /*10bd0*/  HFMA2 R5, -RZ, RZ, 0, 2.539157867431640625e-05 ;  /* 0x000001aaff057431 */ /* 0x000fd800000001ff */
        /* <DEDUP_REMOVED lines=29> */
[----:B------:R-:W-:-:S12]  /*10db0*/  HFMA2 R5, -RZ, RZ, 0, 2.5570392608642578125e-05 ;  /* 0x000001adff057431 */ /* 0x000fd800000001ff */
        /* <DEDUP_REMOVED lines=29> */
[----:B------:R-:W-:-:S12]  /*10f90*/  HFMA2 R5, -RZ, RZ, 0, 2.574920654296875e-05 ;  /* 0x000001b0ff057431 */ /* 0x000fd800000001ff */
        /* <DEDUP_REMOVED lines=29> */
[----:B------:R-:W-:-:S12]  /*11170*/  HFMA2 R5, -RZ, RZ, 0, 2.5928020477294921875e-05 ;  /* 0x000001b3ff057431 */ /* 0x000fd800000001ff */
        /* <DEDUP_REMOVED lines=29> */
[----:B------:R-:W-:-:S12]  /*11350*/  HFMA2 R5, -RZ, RZ, 0, 2.610683441162109375e-05 ;  /* 0x000001b6ff057431 */ /* 0x000fd800000001ff */
        /* <DEDUP_REMOVED lines=29> */
[----:B------:R-:W-:-:S12]  /*11530*/  HFMA2 R5, -RZ, RZ, 0, 2.6285648345947265625e-05 ;  /* 0x000001b9ff057431 */ /* 0x000fd800000001ff */
        /* <DEDUP_REMOVED lines=29> */
[----:B------:R-:W-:-:S12]  /*11710*/  HFMA2 R5, -RZ, RZ, 0, 2.64644622802734375e-05 ;  /* 0x000001bcff057431 */ /* 0x000fd800000001ff */
        /* <DEDUP_REMOVED lines=29> */
[----:B------:R-:W-:-:S12]  /*118f0*/  HFMA2 R5, -RZ, RZ, 0, 2.6643276214599609375e-05 ;  /* 0x000001bfff057431 */ /* 0x000fd800000001ff */
        /* <DEDUP_REMOVED lines=59> */
[----:B------:R-:W-:-:S12]  /*11cb0*/  HFMA2 R5, -RZ, RZ, 0, 2.7000904083251953125e-05 ;  /* 0x000001c5ff057431 */ /* 0x000fd800000001ff */
        /* <DEDUP_REMOVED lines=29> */
[----:B------:R-:W-:-:S12]  /*11e90*/  HFMA2 R5, -RZ, RZ, 0, 2.7179718017578125e-05 ;  /* 0x000001c8ff057431 */ /* 0x000fd800000001ff */
        /* <DEDUP_REMOVED lines=29> */
[----:B------:R-:W-:-:S12]  /*12070*/  HFMA2 R5, -RZ, RZ, 0, 2.7358531951904296875e-05 ;  /* 0x000001cbff057431 */ /* 0x000fd800000001ff */
        /* <DEDUP_REMOVED lines=29> */
[----:B------:R-:W-:-:S12]  /*12250*/  HFMA2 R5, -RZ, RZ, 0, 2.753734588623046875e-05 ;  /* 0x000001ceff057431 */ /* 0x000fd800000001ff */
        /* <DEDUP_REMOVED lines=29> */
[----:B------:R-:W-:-:S12]  /*12430*/  HFMA2 R5, -RZ, RZ, 0, 2.7716159820556640625e-05 ;  /* 0x000001d1ff057431 */ /* 0x000fd800000001ff */
        /* <DEDUP_REMOVED lines=29> */
[----:B------:R-:W-:-:S12]  /*12610*/  HFMA2 R5, -RZ, RZ, 0, 2.78949737548828125e-05 ;  /* 0x000001d4ff057431 */ /* 0x000fd800000001ff */
        /* <DEDUP_REMOVED lines=29> */
[----:B------:R-:W-:-:S12]  /*127f0*/  HFMA2 R5, -RZ, RZ, 0, 2.8073787689208984375e-05 ;  /* 0x000001d7ff057431 */ /* 0x000fd800000001ff */
        /* <DEDUP_REMOVED lines=29> */
[----:B------:R-:W-:-:S12]  /*129d0*/  HFMA2 R5, -RZ, RZ, 0, 2.825260162353515625e-05 ;  /* 0x000001daff057431 */ /* 0x000fd800000001ff */
        /* <DEDUP_REMOVED lines=29> */
[----:B------:R-:W-:-:S12]  /*12bb0*/  HFMA2 R5, -RZ, RZ, 0, 2.8431415557861328125e-05 ;  /* 0x000001ddff057431 */ /* 0x000fd800000001ff */
        /* <DEDUP_REMOVED lines=59> */
[----:B------:R-:W-:-:S12]  /*12f70*/  HFMA2 R5, -RZ, RZ, 0, 2.8789043426513671875e-05 ;  /* 0x000001e3ff057431 */ /* 0x000fd800000001ff */
        /* <DEDUP_REMOVED lines=29> */
[----:B------:R-:W-:-:S12]  /*13150*/  HFMA2 R5, -RZ, RZ, 0, 2.896785736083984375e-05 ;  /* 0x000001e6ff057431 */ /* 0x000fd800000001ff */
        /* <DEDUP_REMOVED lines=29> */
[----:B------:R-:W-:-:S12]  /*13330*/  HFMA2 R5, -RZ, RZ, 0, 2.9146671295166015625e-05 ;  /* 0x000001e9ff057431 */ /* 0x000fd800000001ff */
        /* <DEDUP_REMOVED lines=29> */
[----:B------:R-:W-:-:S12]  /*13510*/  HFMA2 R5, -RZ, RZ, 0, 2.93254852294921875e-05 ;  /* 0x000001ecff057431 */ /* 0x000fd800000001ff */
        /* <DEDUP_REMOVED lines=29> */
[----:B------:R-:W-:-:S12]  /*136f0*/  HFMA2 R5, -RZ, RZ, 0, 2.9504299163818359375e-05 ;  /* 0x000001efff057431 */ /* 0x000fd800000001ff */
        /* <DEDUP_REMOVED lines=29> */
[----:B------:R-:W-:-:S12]  /*138d0*/  HFMA2 R5, -RZ, RZ, 0, 2.968311309814453125e-05 ;  /* 0x000001f2ff057431 */ /* 0x000fd800000001ff */
        /* <DEDUP_REMOVED lines=29> */
[----:B------:R-:W-:-:S12]  /*13ab0*/  HFMA2 R5, -RZ, RZ, 0, 2.9861927032470703125e-05 ;  /* 0x000001f5ff057431 */ /* 0x000fd800000001ff */
        /* <DEDUP_REMOVED lines=29> */
[----:B------:R-:W-:-:S12]  /*13c90*/  HFMA2 R5, -RZ, RZ, 0, 3.0040740966796875e-05 ;  /* 0x000001f8ff057431 */ /* 0x000fd800000001ff */
        /* <DEDUP_REMOVED lines=29> */
[----:B------:R-:W-:-:S12]  /*13e70*/  HFMA2 R5, -RZ, RZ, 0, 3.0219554901123046875e-05 ;  /* 0x000001fbff057431 */ /* 0x000fd800000001ff */
        /* <DEDUP_REMOVED lines=59> */
[----:B------:R-:W-:-:S12]  /*14230*/  HFMA2 R5, -RZ, RZ, 0, 3.0577182769775390625e-05 ;  /* 0x00000201ff057431 */ /* 0x000fd800000001ff */
        /* <DEDUP_REMOVED lines=29> */
[----:B------:R-:W-:-:S12]  /*14410*/  HFMA2 R5, -RZ, RZ, 0, 3.07559967041015625e-05 ;  /* 0x00000204ff057431 */ /* 0x000fd800000001ff */
        /* <DEDUP_REMOVED lines=29> */
[----:B------:R-:W-:-:S12]  /*145f0*/  HFMA2 R5, -RZ, RZ, 0, 3.0934810638427734375e-05 ;  /* 0x00000207ff057431 */ /* 0x000fd800000001ff */
        /* <DEDUP_REMOVED lines=29> */
[----:B------:R-:W-:-:S12]  /*147d0*/  HFMA2 R5, -RZ, RZ, 0, 3.111362457275390625e-05 ;  /* 0x0000020aff057431 */ /* 0x000fd800000001ff */
        /* <DEDUP_REMOVED lines=29> */
[----:B------:R-:W-:-:S12]  /*149b0*/  HFMA2 R5, -RZ, RZ, 0, 3.1292438507080078125e-05 ;  /* 0x0000020dff057431 */ /* 0x000fd800000001ff */
        /* <DEDUP_REMOVED lines=29> */
[----:B------:R-:W-:-:S12]  /*14b90*/  HFMA2 R5, -RZ, RZ, 0, 3.147125244140625e-05 ;  /* 0x00000210ff057431 */ /* 0x000fd800000001ff */
        /* <DEDUP_REMOVED lines=29> */
[----:B------:R-:W-:-:S12]  /*14d70*/  HFMA2 R5, -RZ, RZ, 0, 3.1650066375732421875e-05 ;  /* 0x00000213ff057431 */ /* 0x000fd800000001ff */
        /* <DEDUP_REMOVED lines=29> */
[----:B------:R-:W-:-:S12]  /*14f50*/  HFMA2 R5, -RZ, RZ, 0, 3.182888031005859375e-05 ;  /* 0x00000216ff057431 */ /* 0x000fd800000001ff */
        /* <DEDUP_REMOVED lines=29> */
[----:B------:R-:W-:-:S12]  /*15130*/  HFMA2 R5, -RZ, RZ, 0, 3.2007694244384765625e-05 ;  /* 0x00000219ff057431 */ /* 0x000fd800000001ff */
        /* <DEDUP_REMOVED lines=59> */
[----:B------:R-:W-:-:S12]  /*154f0*/  HFMA2 R5, -RZ, RZ, 0, 3.2365322113037109375e-05 ;  /* 0x0000021fff057431 */ /* 0x000fd800000001ff */
        /* <DEDUP_REMOVED lines=29> */
[----:B------:R-:W-:-:S12]  /*156d0*/  HFMA2 R5, -RZ, RZ, 0, 3.254413604736328125e-05 ;  /* 0x00000222ff057431 */ /* 0x000fd800000001ff */
        /* <DEDUP_REMOVED lines=29> */
[----:B------:R-:W-:-:S12]  /*158b0*/  HFMA2 R5, -RZ, RZ, 0, 3.2722949981689453125e-05 ;  /* 0x00000225ff057431 */ /* 0x000fd800000001ff */
        /* <DEDUP_REMOVED lines=29> */
[----:B------:R-:W-:-:S12]  /*15a90*/  HFMA2 R5, -RZ, RZ, 0, 3.2901763916015625e-05 ;  /* 0x00000228ff057431 */ /* 0x000fd800000001ff */
        /* <DEDUP_REMOVED lines=29> */
[----:B------:R-:W-:-:S12]  /*15c70*/  HFMA2 R5, -RZ, RZ, 0, 3.3080577850341796875e-05 ;  /* 0x0000022bff057431 */ /* 0x000fd800000001ff */
        /* <DEDUP_REMOVED lines=29> */
[----:B------:R-:W-:-:S12]  /*15e50*/  HFMA2 R5, -RZ, RZ, 0, 3.325939178466796875e-05 ;  /* 0x0000022eff057431 */ /* 0x000fd800000001ff */
        /* <DEDUP_REMOVED lines=29> */
[----:B------:R-:W-:-:S12]  /*16030*/  HFMA2 R5, -RZ, RZ, 0, 3.3438205718994140625e-05 ;  /* 0x00000231ff057431 */ /* 0x000fd800000001ff */
        /* <DEDUP_REMOVED lines=29> */
[----:B------:R-:W-:-:S12]  /*16210*/  HFMA2 R5, -RZ, RZ, 0, 3.36170196533203125e-05 ;  /* 0x00000234ff057431 */ /* 0x000fd800000001ff */
        /* <DEDUP_REMOVED lines=29> */
[----:B------:R-:W-:-:S12]  /*163f0*/  HFMA2 R5, -RZ, RZ, 0, 3.3795833587646484375e-05 ;  /* 0x00000237ff057431 */ /* 0x000fd800000001ff */
        /* <DEDUP_REMOVED lines=59> */
[----:B------:R-:W-:-:S12]  /*167b0*/  HFMA2 R5, -RZ, RZ, 0, 3.4153461456298828125e-05 ;  /* 0x0000023dff057431 */ /* 0x000fd800000001ff */
        /* <DEDUP_REMOVED lines=29> */
[----:B------:R-:W-:-:S12]  /*16990*/  HFMA2 R5, -RZ, RZ, 0, 3.4332275390625e-05 ;  /* 0x00000240ff057431 */ /* 0x000fd800000001ff */
        /* <DEDUP_REMOVED lines=29> */
[----:B------:R-:W-:-:S12]  /*16b70*/  HFMA2 R5, -RZ, RZ, 0, 3.4511089324951171875e-05 ;  /* 0x00000243ff057431 */ /* 0x000fd800000001ff */
        /* <DEDUP_REMOVED lines=29> */
[----:B------:R-:W-:-:S12]  /*16d50*/  HFMA2 R5, -RZ, RZ, 0, 3.468990325927734375e-05 ;  /* 0x00000246ff057431 */ /* 0x000fd800000001ff */
        /* <DEDUP_REMOVED lines=29> */
[----:B------:R-:W-:-:S12]  /*16f30*/  HFMA2 R5, -RZ, RZ, 0, 3.4868717193603515625e-05 ;  /* 0x00000249ff057431 */ /* 0x000fd800000001ff */
        /* <DEDUP_REMOVED lines=29> */
[----:B------:R-:W-:-:S12]  /*17110*/  HFMA2 R5, -RZ, RZ, 0, 3.50475311279296875e-05 ;  /* 0x0000024cff057431 */ /* 0x000fd800000001ff */
        /* <DEDUP_REMOVED lines=29> */
[----:B------:R-:W-:-:S12]  /*172f0*/  HFMA2 R5, -RZ, RZ, 0, 3.5226345062255859375e-05 ;  /* 0x0000024fff057431 */ /* 0x000fd800000001ff */
        /* <DEDUP_REMOVED lines=29> */
[----:B------:R-:W-:-:S12]  /*174d0*/  HFMA2 R5, -RZ, RZ, 0, 3.540515899658203125e-05 ;  /* 0x00000252ff057431 */ /* 0x000fd800000001ff */
        /* <DEDUP_REMOVED lines=29> */
[----:B------:R-:W-:-:S12]  /*176b0*/  HFMA2 R5, -RZ, RZ, 0, 3.5583972930908203125e-05 ;  /* 0x00000255ff057431 */ /* 0x000fd800000001ff */
        /* <DEDUP_REMOVED lines=59> */
[----:B------:R-:W-:-:S12]  /*17a70*/  HFMA2 R5, -RZ, RZ, 0, 3.5941600799560546875e-05 ;  /* 0x0000025bff057431 */ /* 0x000fd800000001ff */
        /* <DEDUP_REMOVED lines=29> */
[----:B------:R-:W-:-:S12]  /*17c50*/  HFMA2 R5, -RZ, RZ, 0, 3.612041473388671875e-05 ;  /* 0x0000025eff057431 */ /* 0x000fd800000001ff */
        /* <DEDUP_REMOVED lines=29> */
[----:B------:R-:W-:-:S12]  /*17e30*/  HFMA2 R5, -RZ, RZ, 0, 3.6299228668212890625e-05 ;  /* 0x00000261ff057431 */ /* 0x000fd800000001ff */
        /* <DEDUP_REMOVED lines=29> */
[----:B------:R-:W-:-:S12]  /*18010*/  HFMA2 R5, -RZ, RZ, 0, 3.64780426025390625e-05 ;  /* 0x00000264ff057431 */ /* 0x000fd800000001ff */
        /* <DEDUP_REMOVED lines=29> */
[----:B------:R-:W-:-:S12]  /*181f0*/  HFMA2 R5, -RZ, RZ, 0, 3.6656856536865234375e-05 ;  /* 0x00000267ff057431 */ /* 0x000fd800000001ff */
        /* <DEDUP_REMOVED lines=29> */
[----:B------:R-:W-:-:S12]  /*183d0*/  HFMA2 R5, -RZ, RZ, 0, 3.683567047119140625e-05 ;  /* 0x0000026aff057431 */ /* 0x000fd800000001ff */
        /* <DEDUP_REMOVED lines=29> */
[----:B------:R-:W-:-:S12]  /*185b0*/  HFMA2 R5, -RZ, RZ, 0, 3.7014484405517578125e-05 ;  /* 0x0000026dff057431 */ /* 0x000fd800000001ff */
        /* <DEDUP_REMOVED lines=29> */
[----:B------:R-:W-:-:S12]  /*18790*/  HFMA2 R5, -RZ, RZ, 0, 3.719329833984375e-05 ;  /* 0x00000270ff057431 */ /* 0x000fd800000001ff */
        /* <DEDUP_REMOVED lines=29> */
[----:B------:R-:W-:-:S12]  /*18970*/  HFMA2 R5, -RZ, RZ, 0, 3.7372112274169921875e-05 ;  /* 0x00000273ff057431 */ /* 0x000fd800000001ff */
        /* <DEDUP_REMOVED lines=59> */
[----:B------:R-:W-:-:S12]  /*18d30*/  HFMA2 R5, -RZ, RZ, 0, 3.7729740142822265625e-05 ;  /* 0x00000279ff057431 */ /* 0x000fd800000001ff */
        /* <DEDUP_REMOVED lines=29> */
[----:B------:R-:W-:-:S12]  /*18f10*/  HFMA2 R5, -RZ, RZ, 0, 3.79085540771484375e-05 ;  /* 0x0000027cff057431 */ /* 0x000fd800000001ff */
        /* <DEDUP_REMOVED lines=29> */
[----:B------:R-:W-:-:S12]  /*190f0*/  HFMA2 R5, -RZ, RZ, 0, 3.8087368011474609375e-05 ;  /* 0x0000027fff057431 */ /* 0x000fd800000001ff */
        /* <DEDUP_REMOVED lines=29> */
[----:B------:R-:W-:-:S12]  /*192d0*/  HFMA2 R5, -RZ, RZ, 0, 3.826618194580078125e-05 ;  /* 0x00000282ff057431 */ /* 0x000fd800000001ff */
        /* <DEDUP_REMOVED lines=29> */
[----:B------:R-:W-:-:S12]  /*194b0*/  HFMA2 R5, -RZ, RZ, 0, 3.8444995880126953125e-05 ;  /* 0x00000285ff057431 */ /* 0x000fd800000001ff */
        /* <DEDUP_REMOVED lines=29> */
[----:B------:R-:W-:-:S12]  /*19690*/  HFMA2 R5, -RZ, RZ, 0, 3.8623809814453125e-05 ;  /* 0x00000288ff057431 */ /* 0x000fd800000001ff */
        /* <DEDUP_REMOVED lines=29> */
[----:B------:R-:W-:-:S12]  /*19870*/  HFMA2 R5, -RZ, RZ, 0, 3.8802623748779296875e-05 ;  /* 0x0000028bff057431 */ /* 0x000fd800000001ff */
        /* <DEDUP_REMOVED lines=29> */
[----:B------:R-:W-:-:S12]  /*19a50*/  HFMA2 R5, -RZ, RZ, 0, 3.898143768310546875e-05 ;  /* 0x0000028eff057431 */ /* 0x000fd800000001ff */
        /* <DEDUP_REMOVED lines=29> */
[----:B------:R-:W-:-:S12]  /*19c30*/  HFMA2 R5, -RZ, RZ, 0, 3.9160251617431640625e-05 ;  /* 0x00000291ff057431 */ /* 0x000fd800000001ff */
        /* <DEDUP_REMOVED lines=59> */
[----:B------:R-:W-:-:S12]  /*19ff0*/  HFMA2 R5, -RZ, RZ, 0, 3.9517879486083984375e-05 ;  /* 0x00000297ff057431 */ /* 0x000fd800000001ff */
        /* <DEDUP_REMOVED lines=29> */
[----:B------:R-:W-:-:S12]  /*1a1d0*/  HFMA2 R5, -RZ, RZ, 0, 3.969669342041015625e-05 ;  /* 0x0000029aff057431 */ /* 0x000fd800000001ff */
        /* <DEDUP_REMOVED lines=29> */
[----:B------:R-:W-:-:S12]  /*1a3b0*/  HFMA2 R5, -RZ, RZ, 0, 3.9875507354736328125e-05 ;  /* 0x0000029dff057431 */ /* 0x000fd800000001ff */
        /* <DEDUP_REMOVED lines=29> */
[----:B------:R-:W-:-:S12]  /*1a590*/  HFMA2 R5, -RZ, RZ, 0, 4.00543212890625e-05 ;  /* 0x000002a0ff057431 */ /* 0x000fd800000001ff */
        /* <DEDUP_REMOVED lines=29> */
[----:B------:R-:W-:-:S12]  /*1a770*/  HFMA2 R5, -RZ, RZ, 0, 4.0233135223388671875e-05 ;  /* 0x000002a3ff057431 */ /* 0x000fd800000001ff */
        /* <DEDUP_REMOVED lines=29> */
[----:B------:R-:W-:-:S12]  /*1a950*/  HFMA2 R5, -RZ, RZ, 0, 4.041194915771484375e-05 ;  /* 0x000002a6ff057431 */ /* 0x000fd800000001ff */
        /* <DEDUP_REMOVED lines=29> */
[----:B------:R-:W-:-:S12]  /*1ab30*/  HFMA2 R5, -RZ, RZ, 0, 4.0590763092041015625e-05 ;  /* 0x000002a9ff057431 */ /* 0x000fd800000001ff */
        /* <DEDUP_REMOVED lines=29> */
[----:B------:R-:W-:-:S12]  /*1ad10*/  HFMA2 R5, -RZ, RZ, 0, 4.07695770263671875e-05 ;  /* 0x000002acff057431 */ /* 0x000fd800000001ff */
        /* <DEDUP_REMOVED lines=29> */
[----:B------:R-:W-:-:S12]  /*1aef0*/  HFMA2 R5, -RZ, RZ, 0, 4.0948390960693359375e-05 ;  /* 0x000002afff057431 */ /* 0x000fd800000001ff */
        /* <DEDUP_REMOVED lines=59> */
[----:B------:R-:W-:-:S12]  /*1b2b0*/  HFMA2 R5, -RZ, RZ, 0, 4.1306018829345703125e-05 ;  /* 0x000002b5ff057431 */ /* 0x000fd800000001ff */
        /* <DEDUP_REMOVED lines=29> */
[----:B------:R-:W-:-:S12]  /*1b490*/  HFMA2 R5, -RZ, RZ, 0, 4.1484832763671875e-05 ;  /* 0x000002b8ff057431 */ /* 0x000fd800000001ff */
        /* <DEDUP_REMOVED lines=29> */
[----:B------:R-:W-:-:S12]  /*1b670*/  HFMA2 R5, -RZ, RZ, 0, 4.1663646697998046875e-05 ;  /* 0x000002bbff057431 */ /* 0x000fd800000001ff */
        /* <DEDUP_REMOVED lines=29> */
[----:B------:R-:W-:-:S12]  /*1b850*/  HFMA2 R5, -RZ, RZ, 0, 4.184246063232421875e-05 ;  /* 0x000002beff057431 */ /* 0x000fd800000001ff */
        /* <DEDUP_REMOVED lines=29> */
[----:B------:R-:W-:-:S12]  /*1ba30*/  HFMA2 R5, -RZ, RZ, 0, 4.2021274566650390625e-05 ;  /* 0x000002c1ff057431 */ /* 0x000fd800000001ff */
        /* <DEDUP_REMOVED lines=29> */
[----:B------:R-:W-:-:S12]  /*1bc10*/  HFMA2 R5, -RZ, RZ, 0, 4.22000885009765625e-05 ;  /* 0x000002c4ff057431 */ /* 0x000fd800000001ff */
        /* <DEDUP_REMOVED lines=29> */
[----:B------:R-:W-:-:S12]  /*1bdf0*/  HFMA2 R5, -RZ, RZ, 0, 4.2378902435302734375e-05 ;  /* 0x000002c7ff057431 */ /* 0x000fd800000001ff */
        /* <DEDUP_REMOVED lines=29> */
[----:B------:R-:W-:-:S12]  /*1bfd0*/  HFMA2 R5, -RZ, RZ, 0, 4.255771636962890625e-05 ;  /* 0x000002caff057431 */ /* 0x000fd800000001ff */
        /* <DEDUP_REMOVED lines=29> */
[----:B------:R-:W-:-:S12]  /*1c1b0*/  HFMA2 R5, -RZ, RZ, 0, 4.2736530303955078125e-05 ;  /* 0x000002cdff057431 */ /* 0x000fd800000001ff */
        /* <DEDUP_REMOVED lines=59> */
[----:B------:R-:W-:-:S12]  /*1c570*/  HFMA2 R5, -RZ, RZ, 0, 4.3094158172607421875e-05 ;  /* 0x000002d3ff057431 */ /* 0x000fd800000001ff */
        /* <DEDUP_REMOVED lines=29> */
[----:B------:R-:W-:-:S12]  /*1c750*/  HFMA2 R5, -RZ, RZ, 0, 4.327297210693359375e-05 ;  /* 0x000002d6ff057431 */ /* 0x000fd800000001ff */
        /* <DEDUP_REMOVED lines=29> */
[----:B------:R-:W-:-:S12]  /*1c930*/  HFMA2 R5, -RZ, RZ, 0, 4.3451786041259765625e-05 ;  /* 0x000002d9ff057431 */ /* 0x000fd800000001ff */
        /* <DEDUP_REMOVED lines=29> */
[----:B------:R-:W-:-:S12]  /*1cb10*/  HFMA2 R5, -RZ, RZ, 0, 4.36305999755859375e-05 ;  /* 0x000002dcff057431 */ /* 0x000fd800000001ff */
        /* <DEDUP_REMOVED lines=29> */
[----:B------:R-:W-:-:S12]  /*1ccf0*/  HFMA2 R5, -RZ, RZ, 0, 4.3809413909912109375e-05 ;  /* 0x000002dfff057431 */ /* 0x000fd800000001ff */
        /* <DEDUP_REMOVED lines=29> */
[----:B------:R-:W-:-:S12]  /*1ced0*/  HFMA2 R5, -RZ, RZ, 0, 4.398822784423828125e-05 ;  /* 0x000002e2ff057431 */ /* 0x000fd800000001ff */
        /* <DEDUP_REMOVED lines=29> */
[----:B------:R-:W-:-:S12]  /*1d0b0*/  HFMA2 R5, -RZ, RZ, 0, 4.4167041778564453125e-05 ;  /* 0x000002e5ff057431 */ /* 0x000fd800000001ff */
        /* <DEDUP_REMOVED lines=29> */
[----:B------:R-:W-:-:S12]  /*1d290*/  HFMA2 R5, -RZ, RZ, 0, 4.4345855712890625e-05 ;  /* 0x000002e8ff057431 */ /* 0x000fd800000001ff */
        /* <DEDUP_REMOVED lines=29> */
[----:B------:R-:W-:-:S12]  /*1d470*/  HFMA2 R5, -RZ, RZ, 0, 4.4524669647216796875e-05 ;  /* 0x000002ebff057431 */ /* 0x000fd800000001ff */
        /* <DEDUP_REMOVED lines=59> */
[----:B------:R-:W-:-:S12]  /*1d830*/  HFMA2 R5, -RZ, RZ, 0, 4.4882297515869140625e-05 ;  /* 0x000002f1ff057431 */ /* 0x000fd800000001ff */
        /* <DEDUP_REMOVED lines=29> */
[----:B------:R-:W-:-:S12]  /*1da10*/  HFMA2 R5, -RZ, RZ, 0, 4.50611114501953125e-05 ;  /* 0x000002f4ff057431 */ /* 0x000fd800000001ff */
        /* <DEDUP_REMOVED lines=29> */
[----:B------:R-:W-:-:S12]  /*1dbf0*/  HFMA2 R5, -RZ, RZ, 0, 4.5239925384521484375e-05 ;  /* 0x000002f7ff057431 */ /* 0x000fd800000001ff */
        /* <DEDUP_REMOVED lines=29> */
[----:B------:R-:W-:-:S12]  /*1ddd0*/  HFMA2 R5, -RZ, RZ, 0, 4.541873931884765625e-05 ;  /* 0x000002faff057431 */ /* 0x000fd800000001ff */
        /* <DEDUP_REMOVED lines=29> */
[----:B------:R-:W-:-:S12]  /*1dfb0*/  HFMA2 R5, -RZ, RZ, 0, 4.5597553253173828125e-05 ;  /* 0x000002fdff057431 */ /* 0x000fd800000001ff */
        /* <DEDUP_REMOVED lines=29> */
[----:B------:R-:W-:-:S12]  /*1e190*/  HFMA2 R5, -RZ, RZ, 0, 4.57763671875e-05 ;  /* 0x00000300ff057431 */ /* 0x000fd800000001ff */
        /* <DEDUP_REMOVED lines=29> */
[----:B------:R-:W-:-:S12]  /*1e370*/  HFMA2 R5, -RZ, RZ, 0, 4.5955181121826171875e-05 ;  /* 0x00000303ff057431 */ /* 0x000fd800000001ff */
        /* <DEDUP_REMOVED lines=29> */
[----:B------:R-:W-:-:S12]  /*1e550*/  HFMA2 R5, -RZ, RZ, 0, 4.613399505615234375e-05 ;  /* 0x00000306ff057431 */ /* 0x000fd800000001ff */
        /* <DEDUP_REMOVED lines=29> */
[----:B------:R-:W-:-:S12]  /*1e730*/  HFMA2 R5, -RZ, RZ, 0, 4.6312808990478515625e-05 ;  /* 0x00000309ff057431 */ /* 0x000fd800000001ff */
        /* <DEDUP_REMOVED lines=59> */
[----:B------:R-:W-:-:S12]  /*1eaf0*/  HFMA2 R5, -RZ, RZ, 0, 4.6670436859130859375e-05 ;  /* 0x0000030fff057431 */ /* 0x000fd800000001ff */
        /* <DEDUP_REMOVED lines=29> */
[----:B------:R-:W-:-:S12]  /*1ecd0*/  HFMA2 R5, -RZ, RZ, 0, 4.684925079345703125e-05 ;  /* 0x00000312ff057431 */ /* 0x000fd800000001ff */
        /* <DEDUP_REMOVED lines=29> */
[----:B------:R-:W-:-:S12]  /*1eeb0*/  HFMA2 R5, -RZ, RZ, 0, 4.7028064727783203125e-05 ;  /* 0x00000315ff057431 */ /* 0x000fd800000001ff */
        /* <DEDUP_REMOVED lines=29> */
[----:B------:R-:W-:-:S12]  /*1f090*/  HFMA2 R5, -RZ, RZ, 0, 4.7206878662109375e-05 ;  /* 0x00000318ff057431 */ /* 0x000fd800000001ff */
        /* <DEDUP_REMOVED lines=29> */
[----:B------:R-:W-:-:S12]  /*1f270*/  HFMA2 R5, -RZ, RZ, 0, 4.7385692596435546875e-05 ;  /* 0x0000031bff057431 */ /* 0x000fd800000001ff */
        /* <DEDUP_REMOVED lines=29> */
[----:B------:R-:W-:-:S12]  /*1f450*/  HFMA2 R5, -RZ, RZ, 0, 4.756450653076171875e-05 ;  /* 0x0000031eff057431 */ /* 0x000fd800000001ff */
        /* <DEDUP_REMOVED lines=29> */
[----:B------:R-:W-:-:S12]  /*1f630*/  HFMA2 R5, -RZ, RZ, 0, 4.7743320465087890625e-05 ;  /* 0x00000321ff057431 */ /* 0x000fd800000001ff */
        /* <DEDUP_REMOVED lines=29> */
[----:B------:R-:W-:-:S12]  /*1f810*/  HFMA2 R5, -RZ, RZ, 0, 4.79221343994140625e-05 ;  /* 0x00000324ff057431 */ /* 0x000fd800000001ff */
        /* <DEDUP_REMOVED lines=29> */
[----:B------:R-:W-:-:S12]  /*1f9f0*/  HFMA2 R5, -RZ, RZ, 0, 4.8100948333740234375e-05 ;  /* 0x00000327ff057431 */ /* 0x000fd800000001ff */
        /* <DEDUP_REMOVED lines=59> */
[----:B------:R-:W-:-:S12]  /*1fdb0*/  HFMA2 R5, -RZ, RZ, 0, 4.8458576202392578125e-05 ;  /* 0x0000032dff057431 */ /* 0x000fd800000001ff */
        /* <DEDUP_REMOVED lines=29> */
[----:B------:R-:W-:-:S12]  /*1ff90*/  HFMA2 R5, -RZ, RZ, 0, 4.863739013671875e-05 ;  /* 0x00000330ff057431 */ /* 0x000fd800000001ff */
        /* <DEDUP_REMOVED lines=29> */
[----:B------:R-:W-:-:S12]  /*20170*/  HFMA2 R5, -RZ, RZ, 0, 4.8816204071044921875e-05 ;  /* 0x00000333ff057431 */ /* 0x000fd800000001ff */
        /* <DEDUP_REMOVED lines=29> */
[----:B------:R-:W-:-:S12]  /*20350*/  HFMA2 R5, -RZ, RZ, 0, 4.899501800537109375e-05 ;  /* 0x00000336ff057431 */ /* 0x000fd800000001ff */
        /* <DEDUP_REMOVED lines=29> */
[----:B------:R-:W-:-:S12]  /*20530*/  HFMA2 R5, -RZ, RZ, 0, 4.9173831939697265625e-05 ;  /* 0x00000339ff057431 */ /* 0x000fd800000001ff */
        /* <DEDUP_REMOVED lines=29> */
[----:B------:R-:W-:-:S12]  /*20710*/  HFMA2 R5, -RZ, RZ, 0, 4.93526458740234375e-05 ;  /* 0x0000033cff057431 */ /* 0x000fd800000001ff */
        /* <DEDUP_REMOVED lines=29> */
[----:B------:R-:W-:-:S12]  /*208f0*/  HFMA2 R5, -RZ, RZ, 0, 4.9531459808349609375e-05 ;  /* 0x0000033fff057431 */ /* 0x000fd800000001ff */
        /* <DEDUP_REMOVED lines=29> */
[----:B------:R-:W-:-:S12]  /*20ad0*/  HFMA2 R5, -RZ, RZ, 0, 4.971027374267578125e-05 ;  /* 0x00000342ff057431 */ /* 0x000fd800000001ff */
        /* <DEDUP_REMOVED lines=29> */
[----:B------:R-:W-:-:S12]  /*20cb0*/  HFMA2 R5, -RZ, RZ, 0, 4.9889087677001953125e-05 ;  /* 0x00000345ff057431 */ /* 0x000fd800000001ff */
        /* <DEDUP_REMOVED lines=59> */
[----:B------:R-:W-:-:S12]  /*21070*/  HFMA2 R5, -RZ, RZ, 0, 5.0246715545654296875e-05 ;  /* 0x0000034bff057431 */ /* 0x000fd800000001ff */
        /* <DEDUP_REMOVED lines=29> */
[----:B------:R-:W-:-:S12]  /*21250*/  HFMA2 R5, -RZ, RZ, 0, 5.042552947998046875e-05 ;  /* 0x0000034eff057431 */ /* 0x000fd800000001ff */
        /* <DEDUP_REMOVED lines=29> */
[----:B------:R-:W-:-:S12]  /*21430*/  HFMA2 R5, -RZ, RZ, 0, 5.0604343414306640625e-05 ;  /* 0x00000351ff057431 */ /* 0x000fd800000001ff */
        /* <DEDUP_REMOVED lines=29> */
[----:B------:R-:W-:-:S12]  /*21610*/  HFMA2 R5, -RZ, RZ, 0, 5.07831573486328125e-05 ;  /* 0x00000354ff057431 */ /* 0x000fd800000001ff */
        /* <DEDUP_REMOVED lines=29> */
[----:B------:R-:W-:-:S12]  /*217f0*/  HFMA2 R5, -RZ, RZ, 0, 5.0961971282958984375e-05 ;  /* 0x00000357ff057431 */ /* 0x000fd800000001ff */
        /* <DEDUP_REMOVED lines=29> */
[----:B------:R-:W-:-:S12]  /*219d0*/  HFMA2 R5, -RZ, RZ, 0, 5.114078521728515625e-05 ;  /* 0x0000035aff057431 */ /* 0x000fd800000001ff */
        /* <DEDUP_REMOVED lines=29> */
[----:B------:R-:W-:-:S12]  /*21bb0*/  HFMA2 R5, -RZ, RZ, 0, 5.1319599151611328125e-05 ;  /* 0x0000035dff057431 */ /* 0x000fd800000001ff */
        /* <DEDUP_REMOVED lines=29> */
[----:B------:R-:W-:-:S12]  /*21d90*/  HFMA2 R5, -RZ, RZ, 0, 5.14984130859375e-05 ;  /* 0x00000360ff057431 */ /* 0x000fd800000001ff */
        /* <DEDUP_REMOVED lines=29> */
[----:B------:R-:W-:-:S12]  /*21f70*/  HFMA2 R5, -RZ, RZ, 0, 5.1677227020263671875e-05 ;  /* 0x00000363ff057431 */ /* 0x000fd800000001ff */
        /* <DEDUP_REMOVED lines=59> */
[----:B------:R-:W-:-:S12]  /*22330*/  HFMA2 R5, -RZ, RZ, 0, 5.2034854888916015625e-05 ;  /* 0x00000369ff057431 */ /* 0x000fd800000001ff */
        /* <DEDUP_REMOVED lines=29> */
[----:B------:R-:W-:-:S12]  /*22510*/  HFMA2 R5, -RZ, RZ, 0, 5.22136688232421875e-05 ;  /* 0x0000036cff057431 */ /* 0x000fd800000001ff */
        /* <DEDUP_REMOVED lines=29> */
[----:B------:R-:W-:-:S12]  /*226f0*/  HFMA2 R5, -RZ, RZ, 0, 5.2392482757568359375e-05 ;  /* 0x0000036fff057431 */ /* 0x000fd800000001ff */
        /* <DEDUP_REMOVED lines=29> */
[----:B------:R-:W-:-:S12]  /*228d0*/  HFMA2 R5, -RZ, RZ, 0, 5.257129669189453125e-05 ;  /* 0x00000372ff057431 */ /* 0x000fd800000001ff */
        /* <DEDUP_REMOVED lines=29> */
[----:B------:R-:W-:-:S12]  /*22ab0*/  HFMA2 R5, -RZ, RZ, 0, 5.2750110626220703125e-05 ;  /* 0x00000375ff057431 */ /* 0x000fd800000001ff */
        /* <DEDUP_REMOVED lines=29> */
[----:B------:R-:W-:-:S12]  /*22c90*/  HFMA2 R5, -RZ, RZ, 0, 5.2928924560546875e-05 ;  /* 0x00000378ff057431 */ /* 0x000fd800000001ff */
        /* <DEDUP_REMOVED lines=29> */
[----:B------:R-:W-:-:S12]  /*22e70*/  HFMA2 R5, -RZ, RZ, 0, 5.3107738494873046875e-05 ;  /* 0x0000037bff057431 */ /* 0x000fd800000001ff */
        /* <DEDUP_REMOVED lines=29> */
[----:B------:R-:W-:-:S12]  /*23050*/  HFMA2 R5, -RZ, RZ, 0, 5.328655242919921875e-05 ;  /* 0x0000037eff057431 */ /* 0x000fd800000001ff */
        /* <DEDUP_REMOVED lines=29> */
[----:B------:R-:W-:-:S12]  /*23230*/  HFMA2 R5, -RZ, RZ, 0, 5.3465366363525390625e-05 ;  /* 0x00000381ff057431 */ /* 0x000fd800000001ff */
        /* <DEDUP_REMOVED lines=59> */
[----:B------:R-:W-:-:S12]  /*235f0*/  HFMA2 R5, -RZ, RZ, 0, 5.3822994232177734375e-05 ;  /* 0x00000387ff057431 */ /* 0x000fd800000001ff */
        /* <DEDUP_REMOVED lines=29> */
[----:B------:R-:W-:-:S12]  /*237d0*/  HFMA2 R5, -RZ, RZ, 0, 5.400180816650390625e-05 ;  /* 0x0000038aff057431 */ /* 0x000fd800000001ff */
        /* <DEDUP_REMOVED lines=29> */
[----:B------:R-:W-:-:S12]  /*239b0*/  HFMA2 R5, -RZ, RZ, 0, 5.4180622100830078125e-05 ;  /* 0x0000038dff057431 */ /* 0x000fd800000001ff */
        /* <DEDUP_REMOVED lines=29> */
[----:B------:R-:W-:-:S12]  /*23b90*/  HFMA2 R5, -RZ, RZ, 0, 5.435943603515625e-05 ;  /* 0x00000390ff057431 */ /* 0x000fd800000001ff */
        /* <DEDUP_REMOVED lines=29> */
[----:B------:R-:W-:-:S12]  /*23d70*/  HFMA2 R5, -RZ, RZ, 0, 5.4538249969482421875e-05 ;  /* 0x00000393ff057431 */ /* 0x000fd800000001ff */
        /* <DEDUP_REMOVED lines=29> */
[----:B------:R-:W-:-:S12]  /*23f50*/  HFMA2 R5, -RZ, RZ, 0, 5.471706390380859375e-05 ;  /* 0x00000396ff057431 */ /* 0x000fd800000001ff */
        /* <DEDUP_REMOVED lines=29> */
[----:B------:R-:W-:-:S12]  /*24130*/  HFMA2 R5, -RZ, RZ, 0, 5.4895877838134765625e-05 ;  /* 0x00000399ff057431 */ /* 0x000fd800000001ff */
        /* <DEDUP_REMOVED lines=29> */
[----:B------:R-:W-:-:S12]  /*24310*/  HFMA2 R5, -RZ, RZ, 0, 5.50746917724609375e-05 ;  /* 0x0000039cff057431 */ /* 0x000fd800000001ff */
        /* <DEDUP_REMOVED lines=29> */
[----:B------:R-:W-:-:S12]  /*244f0*/  HFMA2 R5, -RZ, RZ, 0, 5.5253505706787109375e-05 ;  /* 0x0000039fff057431 */ /* 0x000fd800000001ff */
        /* <DEDUP_REMOVED lines=59> */
[----:B------:R-:W-:-:S12]  /*248b0*/  HFMA2 R5, -RZ, RZ, 0, 5.5611133575439453125e-05 ;  /* 0x000003a5ff057431 */ /* 0x000fd800000001ff */
        /* <DEDUP_REMOVED lines=29> */
[----:B------:R-:W-:-:S12]  /*24a90*/  HFMA2 R5, -RZ, RZ, 0, 5.5789947509765625e-05 ;  /* 0x000003a8ff057431 */ /* 0x000fd800000001ff */
        /* <DEDUP_REMOVED lines=29> */
[----:B------:R-:W-:-:S12]  /*24c70*/  HFMA2 R5, -RZ, RZ, 0, 5.5968761444091796875e-05 ;  /* 0x000003abff057431 */ /* 0x000fd800000001ff */
        /* <DEDUP_REMOVED lines=29> */
[----:B------:R-:W-:-:S12]  /*24e50*/  HFMA2 R5, -RZ, RZ, 0, 5.614757537841796875e-05 ;  /* 0x000003aeff057431 */ /* 0x000fd800000001ff */
        /* <DEDUP_REMOVED lines=29> */
[----:B------:R-:W-:-:S12]  /*25030*/  HFMA2 R5, -RZ, RZ, 0, 5.6326389312744140625e-05 ;  /* 0x000003b1ff057431 */ /* 0x000fd800000001ff */
        /* <DEDUP_REMOVED lines=29> */
[----:B------:R-:W-:-:S12]  /*25210*/  HFMA2 R5, -RZ, RZ, 0, 5.65052032470703125e-05 ;  /* 0x000003b4ff057431 */ /* 0x000fd800000001ff */
        /* <DEDUP_REMOVED lines=29> */
[----:B------:R-:W-:-:S12]  /*253f0*/  HFMA2 R5, -RZ, RZ, 0, 5.6684017181396484375e-05 ;  /* 0x000003b7ff057431 */ /* 0x000fd800000001ff */
        /* <DEDUP_REMOVED lines=29> */
[----:B------:R-:W-:-:S12]  /*255d0*/  HFMA2 R5, -RZ, RZ, 0, 5.686283111572265625e-05 ;  /* 0x000003baff057431 */ /* 0x000fd800000001ff */
        /* <DEDUP_REMOVED lines=29> */
[----:B------:R-:W-:-:S12]  /*257b0*/  HFMA2 R5, -RZ, RZ, 0, 5.7041645050048828125e-05 ;  /* 0x000003bdff057431 */ /* 0x000fd800000001ff */
        /* <DEDUP_REMOVED lines=59> */
[----:B------:R-:W-:-:S12]  /*25b70*/  HFMA2 R5, -RZ, RZ, 0, 5.7399272918701171875e-05 ;  /* 0x000003c3ff057431 */ /* 0x000fd800000001ff */
        /* <DEDUP_REMOVED lines=29> */
[----:B------:R-:W-:-:S12]  /*25d50*/  HFMA2 R5, -RZ, RZ, 0, 5.757808685302734375e-05 ;  /* 0x000003c6ff057431 */ /* 0x000fd800000001ff */
        /* <DEDUP_REMOVED lines=29> */
[----:B------:R-:W-:-:S12]  /*25f30*/  HFMA2 R5, -RZ, RZ, 0, 5.7756900787353515625e-05 ;  /* 0x000003c9ff057431 */ /* 0x000fd800000001ff */
        /* <DEDUP_REMOVED lines=29> */
[----:B------:R-:W-:-:S12]  /*26110*/  HFMA2 R5, -RZ, RZ, 0, 5.79357147216796875e-05 ;  /* 0x000003ccff057431 */ /* 0x000fd800000001ff */
        /* <DEDUP_REMOVED lines=29> */
[----:B------:R-:W-:-:S12]  /*262f0*/  HFMA2 R5, -RZ, RZ, 0, 5.8114528656005859375e-05 ;  /* 0x000003cfff057431 */ /* 0x000fd800000001ff */
        /* <DEDUP_REMOVED lines=29> */
[----:B------:R-:W-:-:S12]  /*264d0*/  HFMA2 R5, -RZ, RZ, 0, 5.829334259033203125e-05 ;  /* 0x000003d2ff057431 */ /* 0x000fd800000001ff */
        /* <DEDUP_REMOVED lines=29> */
[----:B------:R-:W-:-:S12]  /*266b0*/  HFMA2 R5, -RZ, RZ, 0, 5.8472156524658203125e-05 ;  /* 0x000003d5ff057431 */ /* 0x000fd800000001ff */
        /* <DEDUP_REMOVED lines=29> */
[----:B------:R-:W-:-:S12]  /*26890*/  HFMA2 R5, -RZ, RZ, 0, 5.8650970458984375e-05 ;  /* 0x000003d8ff057431 */ /* 0x000fd800000001ff */
        /* <DEDUP_REMOVED lines=29> */
[----:B------:R-:W-:-:S12]  /*26a70*/  HFMA2 R5, -RZ, RZ, 0, 5.8829784393310546875e-05 ;  /* 0x000003dbff057431 */ /* 0x000fd800000001ff */
        /* <DEDUP_REMOVED lines=59> */
[----:B------:R-:W-:-:S12]  /*26e30*/  HFMA2 R5, -RZ, RZ, 0, 5.9187412261962890625e-05 ;  /* 0x000003e1ff057431 */ /* 0x000fd800000001ff */
        /* <DEDUP_REMOVED lines=29> */
[----:B------:R-:W-:-:S12]  /*27010*/  HFMA2 R5, -RZ, RZ, 0, 5.93662261962890625e-05 ;  /* 0x000003e4ff057431 */ /* 0x000fd800000001ff */
        /* <DEDUP_REMOVED lines=21> */
[----:B------:R-:W-:Y:S01]  /*27170*/  FADD R11, R11, R11 ;  /* 0x0000000b0b0b7221 */ /* 0x000fe20000000000 */
[----:B------:R-:W-:Y:S01]  /*27180*/  FADD R9, R6, -R9 ;  /* 0x8000000906097221 */ /* 0x000fe20000000000 */
[----:B------:R-:W-:Y:S02]  /*27190*/  HFMA2 R5, -RZ, RZ, 0, 5.9545040130615234375e-05 ;  /* 0x000003e7ff057431 */ /* 0x000fe400000001ff */
[----:B------:R-:W-:Y:S01]  /*271a0*/  FFMA R11, R7, R11, R4 ;  /* 0x0000000b070b7223 */ /* 0x000fe20000000004 */
[----:B------:R-:W-:-:S03]  /*271b0*/  FADD R9, R2, R9 ;  /* 0x0000000902097221 */ /* 0x000fc60000000000 */
[----:B------:R-:W-:-:S04]  /*271c0*/  FMUL R2, R11, R11 ;  /* 0x0000000b0b027220 */ /* 0x000fc80000400000 */
[----:B------:R-:W-:-:S05]  /*271d0*/  FFMA R2, R9, R9, R2 ;  /* 0x0000000909027223 */ /* 0x000fca0000000002 */
[----:B------:R-:W-:-:S13]  /*271e0*/  FSETP.GT.AND P0, PT, R2, 4, PT ;  /* 0x408000000200780b */ /* 0x000fda0003f04000 */
[----:B------:R-:W-:-:S07]  /*271f0*/  @!P0 MOV R5, 0x3e8 ;  /* 0x000003e800058802 */ /* 0x000fce0000000f00 */
.L_x_55:
[----:B------:R-:W-:Y:S05]  /*27200*/  BSYNC.RECONVERGENT B0 ;  /* 0x0000000000007941 */ /* 0x000fea0003800200 */
.L_x_54:
[----:B------:R-:W0:Y:S01]  /*27210*/  LDC.64 R6, c[0x0][0x380] ;  /* 0x0000e000ff067b82 */ /* 0x000e220000000a00 */
[----:B------:R-:W-:-:S04]  /*27220*/  IMAD R3, R3, UR6, R0 ;  /* 0x0000000603037c24 */ /* 0x000fc8000f8e0200 */
[----:B0-----:R-:W-:-:S05]  /*27230*/  IMAD.WIDE R2, R3, 0x4, R6 ;  /* 0x0000000403027825 */ /* 0x001fca00078e0206 */
[----:B------:R-:W-:Y:S01]  /*27240*/  STG.E desc[UR4][R2.64], R5 ;  /* 0x0000000502007986 */ /* 0x000fe2000c101904 */
[----:B------:R-:W-:Y:S05]  /*27250*/  EXIT ;  /* 0x000000000000794d */ /* 0x000fea0003800000 */
.L_x_56:
        /* <DEDUP_REMOVED lines=10> */
.L_x_66:


//--------------------- .text._Z12mandelKernelILi256EEvPiiiffff --------------------------
	.section	.text._Z12mandelKernelILi256EEvPiiiffff,"ax",@progbits
	.align	128
        .global         _Z12mandelKernelILi256EEvPiiiffff
        .type           _Z12mandelKernelILi256EEvPiiiffff,@function
        .size           _Z12mandelKernelILi256EEvPiiiffff,(.L_x_67 - _Z12mandelKernelILi256EEvPiiiffff)
        .other          _Z12mandelKernelILi256EEvPiiiffff,@"STO_CUDA_ENTRY STV_DEFAULT"
_Z12mandelKernelILi256EEvPiiiffff:
.text._Z12mandelKernelILi256EEvPiiiffff:
        /* <DEDUP_REMOVED lines=2569> */
[----:B------:R-:W-:Y:S02]  /*a090*/  HFMA2 R5, -RZ, RZ, 0, 1.5199184417724609375e-05 ;  /* 0x000000ffff057431 */ /* 0x000fe400000001ff */
[----:B------:R-:W-:Y:S01]  /*a0a0*/  FFMA R11, R7, R11, R4 ;  /* 0x0000000b070b7223 */ /* 0x000fe20000000004 */
[----:B------:R-:W-:-:S03]  /*a0b0*/  FADD R9, R2, R9 ;  /* 0x0000000902097221 */ /* 0x000fc60000000000 */
[----:B------:R-:W-:-:S04]  /*a0c0*/  FMUL R2, R11, R11 ;  /* 0x0000000b0b027220 */ /* 0x000fc80000400000 */
[----:B------:R-:W-:-:S05]  /*a0d0*/  FFMA R2, R9, R9, R2 ;  /* 0x0000000909027223 */ /* 0x000fca0000000002 */
[----:B------:R-:W-:-:S13]  /*a0e0*/  FSETP.GT.AND P0, PT, R2, 4, PT ;  /* 0x408000000200780b */ /* 0x000fda0003f04000 */
[----:B------:R-:W-:-:S07]  /*a0f0*/  @!P0 MOV R5, 0x100 ;  /* 0x0000010000058802 */ /* 0x000fce0000000f00 */
.L_x_58:
[----:B------:R-:W-:Y:S05]  /*a100*/  BSYNC.RECONVERGENT B0 ;  /* 0x0000000000007941 */ /* 0x000fea0003800200 */
.L_x_57:
[----:B------:R-:W0:Y:S01]  /*a110*/  LDC.64 R6, c[0x0][0x380] ;  /* 0x0000e000ff067b82 */ /* 0x000e220000000a00 */
[----:B------:R-:W-:-:S04]  /*a120*/  IMAD R3, R0, UR6, R3 ;  /* 0x0000000600037c24 */ /* 0x000fc8000f8e0203 */
[----:B0-----:R-:W-:-:S05]  /*a130*/  IMAD.WIDE R2, R3, 0x4, R6 ;  /* 0x0000000403027825 */ /* 0x001fca00078e0206 */
[----:B------:R-:W-:Y:S01]  /*a140*/  STG.E desc[UR4][R2.64], R5 ;  /* 0x0000000502007986 */ /* 0x000fe2000c101904 */
[----:B------:R-:W-:Y:S05]  /*a150*/  EXIT ;  /* 0x000000000000794d */ /* 0x000fea0003800000 */
.L_x_59:
        /* <DEDUP_REMOVED lines=10> */
.L_x_67:


//--------------------- .text._Z19mandelKernelDynamicPiiiffffi --------------------------
	.section	.text._Z19mandelKernelDynamicPiiiffffi,"ax",@progbits
	.align	128
        .global         _Z19mandelKernelDynamicPiiiffffi
        .type           _Z19mandelKernelDynamicPiiiffffi,@function
        .size           _Z19mandelKernelDynamicPiiiffffi,(.L_x_68 - _Z19mandelKernelDynamicPiiiffffi)
        .other          _Z19mandelKernelDynamicPiiiffffi,@"STO_CUDA_ENTRY STV_DEFAULT"
_Z19mandelKernelDynamicPiiiffffi:
.text._Z19mandelKernelDynamicPiiiffffi:
        /* <DEDUP_REMOVED lines=13> */
[----:B------:R-:W0:Y:S01]  /*00d0*/  LDCU UR6, c[0x0][0x3a0] ;  /* 0x00007400ff0677ac */ /* 0x000e220008000800 */
[----:B------:R-:W1:Y:S01]  /*00e0*/  LDC.64 R8, c[0x0][0x390] ;  /* 0x0000e400ff087b82 */ /* 0x000e620000000a00 */
[----:B------:R-:W-:Y:S02]  /*00f0*/  I2FP.F32.U32 R2, R5 ;  /* 0x0000000500027245 */ /* 0x000fe40000201000 */
[----:B------:R-:W-:Y:S01]  /*0100*/  I2FP.F32.S32 R3, R0 ;  /* 0x0000000000037245 */ /* 0x000fe20000201400 */
[----:B------:R-:W2:Y:S04]  /*0110*/  LDCU.64 UR4, c[0x0][0x358] ;  /* 0x00006b00ff0477ac */ /* 0x000ea80008000a00 */
[----:B------:R-:W1:Y:S01]  /*0120*/  LDC.64 R6, c[0x0][0x398] ;  /* 0x0000e600ff067b82 */ /* 0x000e620000000a00 */
[----:B0-----:R-:W-:Y:S01]  /*0130*/  UISETP.GE.AND UP0, UPT, UR6, 0x1, UPT ;  /* 0x000000010600788c */ /* 0x001fe2000bf06270 */
[----:B-1----:R-:W-:Y:S01]  /*0140*/  FFMA R2, R2, R7, R9 ;  /* 0x0000000702027223 */ /* 0x002fe20000000009 */
[----:B------:R-:W-:-:S02]  /*0150*/  HFMA2 R7, -RZ, RZ, 0, 0 ;  /* 0x00000000ff077431 */ /* 0x000fc400000001ff */
[----:B------:R-:W-:-:S05]  /*0160*/  FFMA R3, R3, R6, R8 ;  /* 0x0000000603037223 */ /* 0x000fca0000000008 */
[----:B--2---:R-:W-:Y:S05]  /*0170*/  BRA.U !UP0, `(.L_x_60) ;  /* 0x0000000108507547 */ /* 0x004fea000b800000 */
[----:B------:R-:W-:Y:S01]  /*0180*/  BSSY.RECONVERGENT B0, `(.L_x_60) ;  /* 0x0000013000007945 */ /* 0x000fe20003800200 */
[----:B------:R-:W-:Y:S01]  /*0190*/  MOV R7, RZ ;  /* 0x000000ff00077202 */ /* 0x000fe20000000f00 */
[----:B------:R-:W0:Y:S01]  /*01a0*/  LDCU UR6, c[0x0][0x3a0] ;  /* 0x00007400ff0677ac */ /* 0x000e220008000800 */
[----:B------:R-:W-:Y:S02]  /*01b0*/  MOV R9, R2 ;  /* 0x0000000200097202 */ /* 0x000fe40000000f00 */
[----:B------:R-:W-:Y:S01]  /*01c0*/  MOV R4, R3 ;  /* 0x0000000300047202 */ /* 0x000fe20000000f00 */
[----:B------:R-:W1:Y:S06]  /*01d0*/  LDCU UR7, c[0x0][0x3a0] ;  /* 0x00007400ff0777ac */ /* 0x000e6c0008000800 */
.L_x_62:
        /* <DEDUP_REMOVED lines=8> */
[----:B-1----:R-:W-:Y:S01]  /*0260*/  ISETP.NE.AND P0, PT, R7, UR7, PT ;  /* 0x0000000707007c0c */ /* 0x002fe2000bf05270 */
[----:B------:R-:W-:Y:S01]  /*0270*/  FFMA R9, R11, R9, R2 ;  /* 0x000000090b097223 */ /* 0x000fe20000000002 */
[----:B------:R-:W-:-:S11]  /*0280*/  FADD R4, R3, R4 ;  /* 0x0000000403047221 */ /* 0x000fd60000000000 */
[----:B------:R-:W-:Y:S05]  /*0290*/  @P0 BRA `(.L_x_62) ;  /* 0xfffffffc00d00947 */ /* 0x000fea000383ffff */
[----:B0-----:R-:W-:-:S07]  /*02a0*/  MOV R7, UR6 ;  /* 0x0000000600077c02 */ /* 0x001fce0008000f00 */
.L_x_61:
[----:B01----:R-:W-:Y:S05]  /*02b0*/  BSYNC.RECONVERGENT B0 ;  /* 0x0000000000007941 */ /* 0x003fea0003800200 */
.L_x_60:
[----:B------:R-:W0:Y:S01]  /*02c0*/  LDC.64 R2, c[0x0][0x380] ;  /* 0x0000e000ff027b82 */ /* 0x000e220000000a00 */
[----:B------:R-:W1:Y:S02]  /*02d0*/  LDCU UR8, c[0x0][0x388] ;  /* 0x00007100ff0877ac */ /* 0x000e640008000800 */
[----:B-1----:R-:W-:-:S04]  /*02e0*/  IMAD R5, R5, UR8, R0 ;  /* 0x0000000805057c24 */ /* 0x002fc8000f8e0200 */
[----:B0-----:R-:W-:-:S05]  /*02f0*/  IMAD.WIDE R2, R5, 0x4, R2 ;  /* 0x0000000405027825 */ /* 0x001fca00078e0202 */
[----:B------:R-:W-:Y:S01]  /*0300*/  STG.E desc[UR4][R2.64], R7 ;  /* 0x0000000702007986 */ /* 0x000fe2000c101904 */
[----:B------:R-:W-:Y:S05]  /*0310*/  EXIT ;  /* 0x000000000000794d */ /* 0x000fea0003800000 */
.L_x_63:
        /* <DEDUP_REMOVED lines=14> */
.L_x_68:


//--------------------- .nv.shared.reserved.0     --------------------------
	.section	.nv.shared.reserved.0,"aw",@nobits
	.weak		__nv_reservedSMEM_offset_0_alias
	.size		__nv_reservedSMEM_offset_0_alias, 0, 64
	.other		__nv_reservedSMEM_offset_0_alias,@"STO_CUDA_RESERVED_SHARED STV_DEFAULT"
__nv_reservedSMEM_offset_0_alias:
	.zero		0
	.zero		64


//--------------------- .nv.constant0._Z12mandelKernelILi100000EEvPiiiffff --------------------------
	.section	.nv.constant0._Z12mandelKernelILi100000EEvPiiiffff,"a",@progbits
	.sectionflags	@""
	.align	4
.nv.constant0._Z12mandelKernelILi100000EEvPiiiffff:
	.zero		928


//--------------------- .nv.constant0._Z12mandelKernelILi10000EEvPiiiffff --------------------------
	.section	.nv.constant0._Z12mandelKernelILi10000EEvPiiiffff,"a",@progbits
	.sectionflags	@""
	.align	4
.nv.constant0._Z12mandelKernelILi10000EEvPiiiffff:
	.zero		928


//--------------------- .nv.constant0._Z12mandelKernelILi1000EEvPiiiffff --------------------------
	.section	.nv.constant0._Z12mandelKernelILi1000EEvPiiiffff,"a",@progbits
	.sectionflags	@""
	.align	4
.nv.constant0._Z12mandelKernelILi1000EEvPiiiffff:
	.zero		928


//--------------------- .nv.constant0._Z12mandelKernelILi256EEvPiiiffff --------------------------
	.section	.nv.constant0._Z12mandelKernelILi256EEvPiiiffff,"a",@progbits
	.sectionflags	@""
	.align	4
.nv.constant0._Z12mandelKernelILi256EEvPiiiffff:
	.zero		928


//--------------------- .nv.constant0._Z19mandelKernelDynamicPiiiffffi --------------------------
	.section	.nv.constant0._Z19mandelKernelDynamicPiiiffffi,"a",@progbits
	.sectionflags	@""
	.align	4
.nv.constant0._Z19mandelKernelDynamicPiiiffffi:
	.zero		932


//--------------------- SYMBOLS --------------------------

	.type		.nv.reservedSmem.offset0,@object
	.size		.nv.reservedSmem.offset0,0x4
